	.target	sm_90a

	.elftype	@"ET_EXEC"


//--------------------- .note.nv.tkinfo           --------------------------
	.section	.note.nv.tkinfo,"",@"SHT_NOTE"
	.sectionflags	@"SHF_NOTE_NV_TKINFO"
	.tkinfo
        /*0018*/ 	.word	0x00000002
        /*0030*/ 	.string	""
        /*0030*/ 	.string	"ptxas"
        /*0030*/ 	.string	"Cuda compilation tools, release 13.0, V13.0.88"
        /*0030*/ 	.string	"Build cuda_13.0.r13.0/compiler.36424714_0"
        /*0030*/ 	.string	"-arch sm_90a -m 64 "



//--------------------- .note.nv.cuinfo           --------------------------
	.section	.note.nv.cuinfo,"",@"SHT_NOTE"
	.sectionflags	@"SHF_NOTE_NV_CUINFO"
        /*0018*/ 	.short	0x0002
        /*001a*/ 	.short	0x005a
        /*001c*/ 	.short	0x0082
	.zero		2


//--------------------- .nv.info                  --------------------------
	.section	.nv.info,"",@"SHT_CUDA_INFO"
	.align	4


	//----- nvinfo : EIATTR_REGCOUNT
	.align		4
        /*0000*/ 	.byte	0x04, 0x2f
        /*0002*/ 	.short	(.L_21 - .L_20)
	.align		4
.L_20:
        /*0004*/ 	.word	index@(_ZN7cutlass13device_kernelIN5flash11enable_sm90INS1_16FlashAttnFwdSm90INS1_25CollectiveMainloopFwdSm90ILi2EN4cute5tupleIJNS5_1CILi1EEES8_S8_EEENS6_IJNS7_ILi192EEENS7_ILi160EEENS7_ILi64EEEEEELi64ENS_12float_e4m3_tEfNS_4arch4Sm90ELb1ELb0ELb0ELb1ELb0ELb1ELb0ELb1ELb1ELb1ELb0ELb0EEENS1_21CollectiveEpilogueFwdINS6_IJSA_SC_SB_EEES9_NS_10bfloat16_tESG_Li384ELb1ELb1ELb0ELb1EEENS1_36VarlenDynamicPersistentTileSchedulerILi192ELi160ELi384ELi128ELb0ELb1ELb1ELb1ELb1ELb1EEEEEEEEEvNT_6ParamsE)
        /*0008*/ 	.word	0x00000080


	//----- nvinfo : EIATTR_FRAME_SIZE
	.align		4
.L_21:
        /*000c*/ 	.byte	0x04, 0x11
        /*000e*/ 	.short	(.L_23 - .L_22)
	.align		4
.L_22:
        /*0010*/ 	.word	index@(_ZN7cutlass13device_kernelIN5flash11enable_sm90INS1_16FlashAttnFwdSm90INS1_25CollectiveMainloopFwdSm90ILi2EN4cute5tupleIJNS5_1CILi1EEES8_S8_EEENS6_IJNS7_ILi192EEENS7_ILi160EEENS7_ILi64EEEEEELi64ENS_12float_e4m3_tEfNS_4arch4Sm90ELb1ELb0ELb0ELb1ELb0ELb1ELb0ELb1ELb1ELb1ELb0ELb0EEENS1_21CollectiveEpilogueFwdINS6_IJSA_SC_SB_EEES9_NS_10bfloat16_tESG_Li384ELb1ELb1ELb0ELb1EEENS1_36VarlenDynamicPersistentTileSchedulerILi192ELi160ELi384ELi128ELb0ELb1ELb1ELb1ELb1ELb1EEEEEEEEEvNT_6ParamsE)
        /*0014*/ 	.word	0x00000090


	//----- nvinfo : EIATTR_REGCOUNT
	.align		4
.L_23:
        /*0018*/ 	.byte	0x04, 0x2f
        /*001a*/ 	.short	(.L_25 - .L_24)
	.align		4
.L_24:
        /*001c*/ 	.word	index@(_ZN7cutlass13device_kernelIN5flash11enable_sm90INS1_16FlashAttnFwdSm90INS1_25CollectiveMainloopFwdSm90ILi2EN4cute5tupleIJNS5_1CILi1EEES8_S8_EEENS6_IJNS7_ILi192EEENS7_ILi160EEENS7_ILi64EEEEEELi64ENS_12float_e4m3_tEfNS_4arch4Sm90ELb1ELb0ELb0ELb1ELb0ELb0ELb0ELb1ELb1ELb1ELb0ELb0EEENS1_21CollectiveEpilogueFwdINS6_IJSA_SC_SB_EEES9_NS_10bfloat16_tESG_Li384ELb1ELb1ELb0ELb1EEENS1_36VarlenDynamicPersistentTileSchedulerILi192ELi160ELi384ELi128ELb0ELb1ELb1ELb1ELb1ELb1EEEEEEEEEvNT_6ParamsE)
        /*0020*/ 	.word	0x00000080


	//----- nvinfo : EIATTR_FRAME_SIZE
	.align		4
.L_25:
        /*0024*/ 	.byte	0x04, 0x11
        /*0026*/ 	.short	(.L_27 - .L_26)
	.align		4
.L_26:
        /*0028*/ 	.word	index@(_ZN7cutlass13device_kernelIN5flash11enable_sm90INS1_16FlashAttnFwdSm90INS1_25CollectiveMainloopFwdSm90ILi2EN4cute5tupleIJNS5_1CILi1EEES8_S8_EEENS6_IJNS7_ILi192EEENS7_ILi160EEENS7_ILi64EEEEEELi64ENS_12float_e4m3_tEfNS_4arch4Sm90ELb1ELb0ELb0ELb1ELb0ELb0ELb0ELb1ELb1ELb1ELb0ELb0EEENS1_21CollectiveEpilogueFwdINS6_IJSA_SC_SB_EEES9_NS_10bfloat16_tESG_Li384ELb1ELb1ELb0ELb1EEENS1_36VarlenDynamicPersistentTileSchedulerILi192ELi160ELi384ELi128ELb0ELb1ELb1ELb1ELb1ELb1EEEEEEEEEvNT_6ParamsE)
        /*002c*/ 	.word	0x00000010


	//----- nvinfo : EIATTR_REGCOUNT
	.align		4
.L_27:
        /*0030*/ 	.byte	0x04, 0x2f
        /*0032*/ 	.short	(.L_29 - .L_28)
	.align		4
.L_28:
        /*0034*/ 	.word	index@(_ZN7cutlass13device_kernelIN5flash11enable_sm90INS1_16FlashAttnFwdSm90INS1_25CollectiveMainloopFwdSm90ILi2EN4cute5tupleIJNS5_1CILi1EEES8_S8_EEENS6_IJNS7_ILi192EEENS7_ILi160EEENS7_ILi64EEEEEELi64ENS_12float_e4m3_tEfNS_4arch4Sm90ELb1ELb0ELb0ELb0ELb0ELb0ELb0ELb1ELb1ELb1ELb0ELb0EEENS1_21CollectiveEpilogueFwdINS6_IJSA_SC_SB_EEES9_NS_10bfloat16_tESG_Li384ELb0ELb1ELb0ELb1EEENS1_30DynamicPersistentTileSchedulerILi384ELi128ELb0ELb1ELb1EEEEEEEEEvNT_6ParamsE)
        /*0038*/ 	.word	0x00000080


	//----- nvinfo : EIATTR_FRAME_SIZE
	.align		4
.L_29:
        /*003c*/ 	.byte	0x04, 0x11
        /*003e*/ 	.short	(.L_31 - .L_30)
	.align		4
.L_30:
        /*0040*/ 	.word	index@(_ZN7cutlass13device_kernelIN5flash11enable_sm90INS1_16FlashAttnFwdSm90INS1_25CollectiveMainloopFwdSm90ILi2EN4cute5tupleIJNS5_1CILi1EEES8_S8_EEENS6_IJNS7_ILi192EEENS7_ILi160EEENS7_ILi64EEEEEELi64ENS_12float_e4m3_tEfNS_4arch4Sm90ELb1ELb0ELb0ELb0ELb0ELb0ELb0ELb1ELb1ELb1ELb0ELb0EEENS1_21CollectiveEpilogueFwdINS6_IJSA_SC_SB_EEES9_NS_10bfloat16_tESG_Li384ELb0ELb1ELb0ELb1EEENS1_30DynamicPersistentTileSchedulerILi384ELi128ELb0ELb1ELb1EEEEEEEEEvNT_6ParamsE)
        /*0044*/ 	.word	0x00000008


	//----- nvinfo : EIATTR_REGCOUNT
	.align		4
.L_31:
        /*0048*/ 	.byte	0x04, 0x2f
        /*004a*/ 	.short	(.L_33 - .L_32)
	.align		4
.L_32:
        /*004c*/ 	.word	index@(_ZN7cutlass13device_kernelIN5flash11enable_sm90INS1_16FlashAttnFwdSm90INS1_25CollectiveMainloopFwdSm90ILi2EN4cute5tupleIJNS5_1CILi1EEES8_S8_EEENS6_IJNS7_ILi192EEENS7_ILi160EEENS7_ILi64EEEEEELi64ENS_12float_e4m3_tEfNS_4arch4Sm90ELb0ELb1ELb0ELb1ELb0ELb1ELb0ELb1ELb1ELb1ELb0ELb0EEENS1_21CollectiveEpilogueFwdINS6_IJSA_SC_SB_EEES9_NS_10bfloat16_tESG_Li384ELb1ELb1ELb0ELb1EEENS1_36VarlenDynamicPersistentTileSchedulerILi192ELi160ELi384ELi128ELb0ELb1ELb1ELb1ELb0ELb1EEEEEEEEEvNT_6ParamsE)
        /*0050*/ 	.word	0x00000080


	//----- nvinfo : EIATTR_FRAME_SIZE
	.align		4
.L_33:
        /*0054*/ 	.byte	0x04, 0x11
        /*0056*/ 	.short	(.L_35 - .L_34)
	.align		4
.L_34:
        /*0058*/ 	.word	index@(_ZN7cutlass13device_kernelIN5flash11enable_sm90INS1_16FlashAttnFwdSm90INS1_25CollectiveMainloopFwdSm90ILi2EN4cute5tupleIJNS5_1CILi1EEES8_S8_EEENS6_IJNS7_ILi192EEENS7_ILi160EEENS7_ILi64EEEEEELi64ENS_12float_e4m3_tEfNS_4arch4Sm90ELb0ELb1ELb0ELb1ELb0ELb1ELb0ELb1ELb1ELb1ELb0ELb0EEENS1_21CollectiveEpilogueFwdINS6_IJSA_SC_SB_EEES9_NS_10bfloat16_tESG_Li384ELb1ELb1ELb0ELb1EEENS1_36VarlenDynamicPersistentTileSchedulerILi192ELi160ELi384ELi128ELb0ELb1ELb1ELb1ELb0ELb1EEEEEEEEEvNT_6ParamsE)
        /*005c*/ 	.word	0x00000060


	//----- nvinfo : EIATTR_REGCOUNT
	.align		4
.L_35:
        /*0060*/ 	.byte	0x04, 0x2f
        /*0062*/ 	.short	(.L_37 - .L_36)
	.align		4
.L_36:
        /*0064*/ 	.word	index@(_ZN7cutlass13device_kernelIN5flash11enable_sm90INS1_16FlashAttnFwdSm90INS1_25CollectiveMainloopFwdSm90ILi2EN4cute5tupleIJNS5_1CILi1EEES8_S8_EEENS6_IJNS7_ILi192EEENS7_ILi160EEENS7_ILi64EEEEEELi64ENS_12float_e4m3_tEfNS_4arch4Sm90ELb0ELb1ELb0ELb1ELb0ELb0ELb0ELb1ELb1ELb1ELb0ELb0EEENS1_21CollectiveEpilogueFwdINS6_IJSA_SC_SB_EEES9_NS_10bfloat16_tESG_Li384ELb1ELb1ELb0ELb1EEENS1_36VarlenDynamicPersistentTileSchedulerILi192ELi160ELi384ELi128ELb0ELb1ELb1ELb1ELb0ELb1EEEEEEEEEvNT_6ParamsE)
        /*0068*/ 	.word	0x00000080


	//----- nvinfo : EIATTR_FRAME_SIZE
	.align		4
.L_37:
        /*006c*/ 	.byte	0x04, 0x11
        /*006e*/ 	.short	(.L_39 - .L_38)
	.align		4
.L_38:
        /*0070*/ 	.word	index@(_ZN7cutlass13device_kernelIN5flash11enable_sm90INS1_16FlashAttnFwdSm90INS1_25CollectiveMainloopFwdSm90ILi2EN4cute5tupleIJNS5_1CILi1EEES8_S8_EEENS6_IJNS7_ILi192EEENS7_ILi160EEENS7_ILi64EEEEEELi64ENS_12float_e4m3_tEfNS_4arch4Sm90ELb0ELb1ELb0ELb1ELb0ELb0ELb0ELb1ELb1ELb1ELb0ELb0EEENS1_21CollectiveEpilogueFwdINS6_IJSA_SC_SB_EEES9_NS_10bfloat16_tESG_Li384ELb1ELb1ELb0ELb1EEENS1_36VarlenDynamicPersistentTileSchedulerILi192ELi160ELi384ELi128ELb0ELb1ELb1ELb1ELb0ELb1EEEEEEEEEvNT_6ParamsE)
        /*0074*/ 	.word	0x00000008


	//----- nvinfo : EIATTR_REGCOUNT
	.align		4
.L_39:
        /*0078*/ 	.byte	0x04, 0x2f
        /*007a*/ 	.short	(.L_41 - .L_40)
	.align		4
.L_40:
        /*007c*/ 	.word	index@(_ZN7cutlass13device_kernelIN5flash11enable_sm90INS1_16FlashAttnFwdSm90INS1_25CollectiveMainloopFwdSm90ILi2EN4cute5tupleIJNS5_1CILi1EEES8_S8_EEENS6_IJNS7_ILi192EEENS7_ILi160EEENS7_ILi64EEEEEELi64ENS_12float_e4m3_tEfNS_4arch4Sm90ELb0ELb1ELb0ELb0ELb0ELb0ELb0ELb1ELb1ELb1ELb0ELb0EEENS1_21CollectiveEpilogueFwdINS6_IJSA_SC_SB_EEES9_NS_10bfloat16_tESG_Li384ELb0ELb1ELb0ELb1EEENS1_30DynamicPersistentTileSchedulerILi384ELi128ELb0ELb1ELb1EEEEEEEEEvNT_6ParamsE)
        /*0080*/ 	.word	0x00000080


	//----- nvinfo : EIATTR_FRAME_SIZE
	.align		4
.L_41:
        /*0084*/ 	.byte	0x04, 0x11
        /*0086*/ 	.short	(.L_43 - .L_42)
	.align		4
.L_42:
        /*0088*/ 	.word	index@(_ZN7cutlass13device_kernelIN5flash11enable_sm90INS1_16FlashAttnFwdSm90INS1_25CollectiveMainloopFwdSm90ILi2EN4cute5tupleIJNS5_1CILi1EEES8_S8_EEENS6_IJNS7_ILi192EEENS7_ILi160EEENS7_ILi64EEEEEELi64ENS_12float_e4m3_tEfNS_4arch4Sm90ELb0ELb1ELb0ELb0ELb0ELb0ELb0ELb1ELb1ELb1ELb0ELb0EEENS1_21CollectiveEpilogueFwdINS6_IJSA_SC_SB_EEES9_NS_10bfloat16_tESG_Li384ELb0ELb1ELb0ELb1EEENS1_30DynamicPersistentTileSchedulerILi384ELi128ELb0ELb1ELb1EEEEEEEEEvNT_6ParamsE)
        /*008c*/ 	.word	0x00000000


	//----- nvinfo : EIATTR_REGCOUNT
	.align		4
.L_43:
        /*0090*/ 	.byte	0x04, 0x2f
        /*0092*/ 	.short	(.L_45 - .L_44)
	.align		4
.L_44:
        /*0094*/ 	.word	index@(_ZN7cutlass13device_kernelIN5flash11enable_sm90INS1_16FlashAttnFwdSm90INS1_25CollectiveMainloopFwdSm90ILi2EN4cute5tupleIJNS5_1CILi1EEES8_S8_EEENS6_IJNS7_ILi192EEENS7_ILi160EEENS7_ILi64EEEEEELi64ENS_12float_e4m3_tEfNS_4arch4Sm90ELb0ELb0ELb0ELb1ELb0ELb1ELb0ELb1ELb1ELb1ELb0ELb0EEENS1_21CollectiveEpilogueFwdINS6_IJSA_SC_SB_EEES9_NS_10bfloat16_tESG_Li384ELb1ELb1ELb0ELb1EEENS1_36VarlenDynamicPersistentTileSchedulerILi192ELi160ELi384ELi128ELb0ELb1ELb1ELb0ELb1ELb1EEEEEEEEEvNT_6ParamsE)
        /*0098*/ 	.word	0x00000080


	//----- nvinfo : EIATTR_FRAME_SIZE
	.align		4
.L_45:
        /*009c*/ 	.byte	0x04, 0x11
        /*009e*/ 	.short	(.L_47 - .L_46)
	.align		4
.L_46:
        /*00a0*/ 	.word	index@(_ZN7cutlass13device_kernelIN5flash11enable_sm90INS1_16FlashAttnFwdSm90INS1_25CollectiveMainloopFwdSm90ILi2EN4cute5tupleIJNS5_1CILi1EEES8_S8_EEENS6_IJNS7_ILi192EEENS7_ILi160EEENS7_ILi64EEEEEELi64ENS_12float_e4m3_tEfNS_4arch4Sm90ELb0ELb0ELb0ELb1ELb0ELb1ELb0ELb1ELb1ELb1ELb0ELb0EEENS1_21CollectiveEpilogueFwdINS6_IJSA_SC_SB_EEES9_NS_10bfloat16_tESG_Li384ELb1ELb1ELb0ELb1EEENS1_36VarlenDynamicPersistentTileSchedulerILi192ELi160ELi384ELi128ELb0ELb1ELb1ELb0ELb1ELb1EEEEEEEEEvNT_6ParamsE)
        /*00a4*/ 	.word	0x00000080


	//----- nvinfo : EIATTR_REGCOUNT
	.align		4
.L_47:
        /*00a8*/ 	.byte	0x04, 0x2f
        /*00aa*/ 	.short	(.L_49 - .L_48)
	.align		4
.L_48:
        /*00ac*/ 	.word	index@(_ZN7cutlass13device_kernelIN5flash11enable_sm90INS1_16FlashAttnFwdSm90INS1_25CollectiveMainloopFwdSm90ILi2EN4cute5tupleIJNS5_1CILi1EEES8_S8_EEENS6_IJNS7_ILi192EEENS7_ILi160EEENS7_ILi64EEEEEELi64ENS_12float_e4m3_tEfNS_4arch4Sm90ELb0ELb0ELb0ELb1ELb0ELb0ELb0ELb1ELb1ELb1ELb0ELb0EEENS1_21CollectiveEpilogueFwdINS6_IJSA_SC_SB_EEES9_NS_10bfloat16_tESG_Li384ELb1ELb1ELb0ELb1EEENS1_36VarlenDynamicPersistentTileSchedulerILi192ELi160ELi384ELi128ELb0ELb1ELb1ELb0ELb1ELb1EEEEEEEEEvNT_6ParamsE)
        /*00b0*/ 	.word	0x00000080


	//----- nvinfo : EIATTR_FRAME_SIZE
	.align		4
.L_49:
        /*00b4*/ 	.byte	0x04, 0x11
        /*00b6*/ 	.short	(.L_51 - .L_50)
	.align		4
.L_50:
        /*00b8*/ 	.word	index@(_ZN7cutlass13device_kernelIN5flash11enable_sm90INS1_16FlashAttnFwdSm90INS1_25CollectiveMainloopFwdSm90ILi2EN4cute5tupleIJNS5_1CILi1EEES8_S8_EEENS6_IJNS7_ILi192EEENS7_ILi160EEENS7_ILi64EEEEEELi64ENS_12float_e4m3_tEfNS_4arch4Sm90ELb0ELb0ELb0ELb1ELb0ELb0ELb0ELb1ELb1ELb1ELb0ELb0EEENS1_21CollectiveEpilogueFwdINS6_IJSA_SC_SB_EEES9_NS_10bfloat16_tESG_Li384ELb1ELb1ELb0ELb1EEENS1_36VarlenDynamicPersistentTileSchedulerILi192ELi160ELi384ELi128ELb0ELb1ELb1ELb0ELb1ELb1EEEEEEEEEvNT_6ParamsE)
        /*00bc*/ 	.word	0x00000010


	//----- nvinfo : EIATTR_REGCOUNT
	.align		4
.L_51:
        /*00c0*/ 	.byte	0x04, 0x2f
        /*00c2*/ 	.short	(.L_53 - .L_52)
	.align		4
.L_52:
        /*00c4*/ 	.word	index@(_ZN7cutlass13device_kernelIN5flash11enable_sm90INS1_16FlashAttnFwdSm90INS1_25CollectiveMainloopFwdSm90ILi2EN4cute5tupleIJNS5_1CILi1EEES8_S8_EEENS6_IJNS7_ILi192EEENS7_ILi160EEENS7_ILi64EEEEEELi64ENS_12float_e4m3_tEfNS_4arch4Sm90ELb0ELb0ELb0ELb0ELb0ELb0ELb0ELb1ELb1ELb1ELb0ELb0EEENS1_21CollectiveEpilogueFwdINS6_IJSA_SC_SB_EEES9_NS_10bfloat16_tESG_Li384ELb0ELb1ELb0ELb1EEENS1_29StaticPersistentTileSchedulerILb0EEEEEEEEEvNT_6ParamsE)
        /*00c8*/ 	.word	0x00000080


	//----- nvinfo : EIATTR_FRAME_SIZE
	.align		4
.L_53:
        /*00cc*/ 	.byte	0x04, 0x11
        /*00ce*/ 	.short	(.L_55 - .L_54)
	.align		4
.L_54:
        /*00d0*/ 	.word	index@(_ZN7cutlass13device_kernelIN5flash11enable_sm90INS1_16FlashAttnFwdSm90INS1_25CollectiveMainloopFwdSm90ILi2EN4cute5tupleIJNS5_1CILi1EEES8_S8_EEENS6_IJNS7_ILi192EEENS7_ILi160EEENS7_ILi64EEEEEELi64ENS_12float_e4m3_tEfNS_4arch4Sm90ELb0ELb0ELb0ELb0ELb0ELb0ELb0ELb1ELb1ELb1ELb0ELb0EEENS1_21CollectiveEpilogueFwdINS6_IJSA_SC_SB_EEES9_NS_10bfloat16_tESG_Li384ELb0ELb1ELb0ELb1EEENS1_29StaticPersistentTileSchedulerILb0EEEEEEEEEvNT_6ParamsE)
        /*00d4*/ 	.word	0x00000000


	//----- nvinfo : EIATTR_MIN_STACK_SIZE
	.align		4
.L_55:
        /*00d8*/ 	.byte	0x04, 0x12
        /*00da*/ 	.short	(.L_57 - .L_56)
	.align		4
.L_56:
        /*00dc*/ 	.word	index@(_ZN7cutlass13device_kernelIN5flash11enable_sm90INS1_16FlashAttnFwdSm90INS1_25CollectiveMainloopFwdSm90ILi2EN4cute5tupleIJNS5_1CILi1EEES8_S8_EEENS6_IJNS7_ILi192EEENS7_ILi160EEENS7_ILi64EEEEEELi64ENS_12float_e4m3_tEfNS_4arch4Sm90ELb0ELb0ELb0ELb0ELb0ELb0ELb0ELb1ELb1ELb1ELb0ELb0EEENS1_21CollectiveEpilogueFwdINS6_IJSA_SC_SB_EEES9_NS_10bfloat16_tESG_Li384ELb0ELb1ELb0ELb1EEENS1_29StaticPersistentTileSchedulerILb0EEEEEEEEEvNT_6ParamsE)
        /*00e0*/ 	.word	0x00000000


	//----- nvinfo : EIATTR_MIN_STACK_SIZE
	.align		4
.L_57:
        /*00e4*/ 	.byte	0x04, 0x12
        /*00e6*/ 	.short	(.L_59 - .L_58)
	.align		4
.L_58:
        /*00e8*/ 	.word	index@(_ZN7cutlass13device_kernelIN5flash11enable_sm90INS1_16FlashAttnFwdSm90INS1_25CollectiveMainloopFwdSm90ILi2EN4cute5tupleIJNS5_1CILi1EEES8_S8_EEENS6_IJNS7_ILi192EEENS7_ILi160EEENS7_ILi64EEEEEELi64ENS_12float_e4m3_tEfNS_4arch4Sm90ELb0ELb0ELb0ELb1ELb0ELb0ELb0ELb1ELb1ELb1ELb0ELb0EEENS1_21CollectiveEpilogueFwdINS6_IJSA_SC_SB_EEES9_NS_10bfloat16_tESG_Li384ELb1ELb1ELb0ELb1EEENS1_36VarlenDynamicPersistentTileSchedulerILi192ELi160ELi384ELi128ELb0ELb1ELb1ELb0ELb1ELb1EEEEEEEEEvNT_6ParamsE)
        /*00ec*/ 	.word	0x00000010


	//----- nvinfo : EIATTR_MIN_STACK_SIZE
	.align		4
.L_59:
        /*00f0*/ 	.byte	0x04, 0x12
        /*00f2*/ 	.short	(.L_61 - .L_60)
	.align		4
.L_60:
        /*00f4*/ 	.word	index@(_ZN7cutlass13device_kernelIN5flash11enable_sm90INS1_16FlashAttnFwdSm90INS1_25CollectiveMainloopFwdSm90ILi2EN4cute5tupleIJNS5_1CILi1EEES8_S8_EEENS6_IJNS7_ILi192EEENS7_ILi160EEENS7_ILi64EEEEEELi64ENS_12float_e4m3_tEfNS_4arch4Sm90ELb0ELb0ELb0ELb1ELb0ELb1ELb0ELb1ELb1ELb1ELb0ELb0EEENS1_21CollectiveEpilogueFwdINS6_IJSA_SC_SB_EEES9_NS_10bfloat16_tESG_Li384ELb1ELb1ELb0ELb1EEENS1_36VarlenDynamicPersistentTileSchedulerILi192ELi160ELi384ELi128ELb0ELb1ELb1ELb0ELb1ELb1EEEEEEEEEvNT_6ParamsE)
        /*00f8*/ 	.word	0x00000080


	//----- nvinfo : EIATTR_MIN_STACK_SIZE
	.align		4
.L_61:
        /*00fc*/ 	.byte	0x04, 0x12
        /*00fe*/ 	.short	(.L_63 - .L_62)
	.align		4
.L_62:
        /*0100*/ 	.word	index@(_ZN7cutlass13device_kernelIN5flash11enable_sm90INS1_16FlashAttnFwdSm90INS1_25CollectiveMainloopFwdSm90ILi2EN4cute5tupleIJNS5_1CILi1EEES8_S8_EEENS6_IJNS7_ILi192EEENS7_ILi160EEENS7_ILi64EEEEEELi64ENS_12float_e4m3_tEfNS_4arch4Sm90ELb0ELb1ELb0ELb0ELb0ELb0ELb0ELb1ELb1ELb1ELb0ELb0EEENS1_21CollectiveEpilogueFwdINS6_IJSA_SC_SB_EEES9_NS_10bfloat16_tESG_Li384ELb0ELb1ELb0ELb1EEENS1_30DynamicPersistentTileSchedulerILi384ELi128ELb0ELb1ELb1EEEEEEEEEvNT_6ParamsE)
        /*0104*/ 	.word	0x00000000


	//----- nvinfo : EIATTR_MIN_STACK_SIZE
	.align		4
.L_63:
        /*0108*/ 	.byte	0x04, 0x12
        /*010a*/ 	.short	(.L_65 - .L_64)
	.align		4
.L_64:
        /*010c*/ 	.word	index@(_ZN7cutlass13device_kernelIN5flash11enable_sm90INS1_16FlashAttnFwdSm90INS1_25CollectiveMainloopFwdSm90ILi2EN4cute5tupleIJNS5_1CILi1EEES8_S8_EEENS6_IJNS7_ILi192EEENS7_ILi160EEENS7_ILi64EEEEEELi64ENS_12float_e4m3_tEfNS_4arch4Sm90ELb0ELb1ELb0ELb1ELb0ELb0ELb0ELb1ELb1ELb1ELb0ELb0EEENS1_21CollectiveEpilogueFwdINS6_IJSA_SC_SB_EEES9_NS_10bfloat16_tESG_Li384ELb1ELb1ELb0ELb1EEENS1_36VarlenDynamicPersistentTileSchedulerILi192ELi160ELi384ELi128ELb0ELb1ELb1ELb1ELb0ELb1EEEEEEEEEvNT_6ParamsE)
        /*0110*/ 	.word	0x00000008


	//----- nvinfo : EIATTR_MIN_STACK_SIZE
	.align		4
.L_65:
        /*0114*/ 	.byte	0x04, 0x12
        /*0116*/ 	.short	(.L_67 - .L_66)
	.align		4
.L_66:
        /*0118*/ 	.word	index@(_ZN7cutlass13device_kernelIN5flash11enable_sm90INS1_16FlashAttnFwdSm90INS1_25CollectiveMainloopFwdSm90ILi2EN4cute5tupleIJNS5_1CILi1EEES8_S8_EEENS6_IJNS7_ILi192EEENS7_ILi160EEENS7_ILi64EEEEEELi64ENS_12float_e4m3_tEfNS_4arch4Sm90ELb0ELb1ELb0ELb1ELb0ELb1ELb0ELb1ELb1ELb1ELb0ELb0EEENS1_21CollectiveEpilogueFwdINS6_IJSA_SC_SB_EEES9_NS_10bfloat16_tESG_Li384ELb1ELb1ELb0ELb1EEENS1_36VarlenDynamicPersistentTileSchedulerILi192ELi160ELi384ELi128ELb0ELb1ELb1ELb1ELb0ELb1EEEEEEEEEvNT_6ParamsE)
        /*011c*/ 	.word	0x00000060


	//----- nvinfo : EIATTR_MIN_STACK_SIZE
	.align		4
.L_67:
        /*0120*/ 	.byte	0x04, 0x12
        /*0122*/ 	.short	(.L_69 - .L_68)
	.align		4
.L_68:
        /*0124*/ 	.word	index@(_ZN7cutlass13device_kernelIN5flash11enable_sm90INS1_16FlashAttnFwdSm90INS1_25CollectiveMainloopFwdSm90ILi2EN4cute5tupleIJNS5_1CILi1EEES8_S8_EEENS6_IJNS7_ILi192EEENS7_ILi160EEENS7_ILi64EEEEEELi64ENS_12float_e4m3_tEfNS_4arch4Sm90ELb1ELb0ELb0ELb0ELb0ELb0ELb0ELb1ELb1ELb1ELb0ELb0EEENS1_21CollectiveEpilogueFwdINS6_IJSA_SC_SB_EEES9_NS_10bfloat16_tESG_Li384ELb0ELb1ELb0ELb1EEENS1_30DynamicPersistentTileSchedulerILi384ELi128ELb0ELb1ELb1EEEEEEEEEvNT_6ParamsE)
        /*0128*/ 	.word	0x00000008


	//----- nvinfo : EIATTR_MIN_STACK_SIZE
	.align		4
.L_69:
        /*012c*/ 	.byte	0x04, 0x12
        /*012e*/ 	.short	(.L_71 - .L_70)
	.align		4
.L_70:
        /*0130*/ 	.word	index@(_ZN7cutlass13device_kernelIN5flash11enable_sm90INS1_16FlashAttnFwdSm90INS1_25CollectiveMainloopFwdSm90ILi2EN4cute5tupleIJNS5_1CILi1EEES8_S8_EEENS6_IJNS7_ILi192EEENS7_ILi160EEENS7_ILi64EEEEEELi64ENS_12float_e4m3_tEfNS_4arch4Sm90ELb1ELb0ELb0ELb1ELb0ELb0ELb0ELb1ELb1ELb1ELb0ELb0EEENS1_21CollectiveEpilogueFwdINS6_IJSA_SC_SB_EEES9_NS_10bfloat16_tESG_Li384ELb1ELb1ELb0ELb1EEENS1_36VarlenDynamicPersistentTileSchedulerILi192ELi160ELi384ELi128ELb0ELb1ELb1ELb1ELb1ELb1EEEEEEEEEvNT_6ParamsE)
        /*0134*/ 	.word	0x00000010


	//----- nvinfo : EIATTR_MIN_STACK_SIZE
	.align		4
.L_71:
        /*0138*/ 	.byte	0x04, 0x12
        /*013a*/ 	.short	(.L_73 - .L_72)
	.align		4
.L_72:
        /*013c*/ 	.word	index@(_ZN7cutlass13device_kernelIN5flash11enable_sm90INS1_16FlashAttnFwdSm90INS1_25CollectiveMainloopFwdSm90ILi2EN4cute5tupleIJNS5_1CILi1EEES8_S8_EEENS6_IJNS7_ILi192EEENS7_ILi160EEENS7_ILi64EEEEEELi64ENS_12float_e4m3_tEfNS_4arch4Sm90ELb1ELb0ELb0ELb1ELb0ELb1ELb0ELb1ELb1ELb1ELb0ELb0EEENS1_21CollectiveEpilogueFwdINS6_IJSA_SC_SB_EEES9_NS_10bfloat16_tESG_Li384ELb1ELb1ELb0ELb1EEENS1_36VarlenDynamicPersistentTileSchedulerILi192ELi160ELi384ELi128ELb0ELb1ELb1ELb1ELb1ELb1EEEEEEEEEvNT_6ParamsE)
        /*0140*/ 	.word	0x00000090
.L_73:


//--------------------- .nv.compat                --------------------------
	.section	.nv.compat,"",@"SHT_CUDA_COMPAT_INFO"
	.align	4
        /*0000*/ 	.byte	0x02, 0x09, 0x01, 0x00, 0x02, 0x02, 0x04, 0x00, 0x02, 0x05, 0x05, 0x00, 0x03, 0x07, 0x01, 0x01
        /*0010*/ 	.byte	0x02, 0x03, 0x01, 0x00, 0x02, 0x06, 0x01, 0x00, 0x04, 0x0b, 0x08, 0x00, 0x00, 0x00, 0x00, 0x00
        /*0020*/ 	.byte	0x00, 0x00, 0x00, 0x00


//--------------------- .nv.info._ZN7cutlass13device_kernelIN5flash11enable_sm90INS1_16FlashAttnFwdSm90INS1_25CollectiveMainloopFwdSm90ILi2EN4cute5tupleIJNS5_1CILi1EEES8_S8_EEENS6_IJNS7_ILi192EEENS7_ILi160EEENS7_ILi64EEEEEELi64ENS_12float_e4m3_tEfNS_4arch4Sm90ELb0ELb0ELb0ELb0ELb0ELb0ELb0ELb1ELb1ELb1ELb0ELb0EEENS1_21CollectiveEpilogueFwdINS6_IJSA_SC_SB_EEES9_NS_10bfloat16_tESG_Li384ELb0ELb1ELb0ELb1EEENS1_29StaticPersistentTileSchedulerILb0EEEEEEEEEvNT_6ParamsE --------------------------
	.section	.nv.info._ZN7cutlass13device_kernelIN5flash11enable_sm90INS1_16FlashAttnFwdSm90INS1_25CollectiveMainloopFwdSm90ILi2EN4cute5tupleIJNS5_1CILi1EEES8_S8_EEENS6_IJNS7_ILi192EEENS7_ILi160EEENS7_ILi64EEEEEELi64ENS_12float_e4m3_tEfNS_4arch4Sm90ELb0ELb0ELb0ELb0ELb0ELb0ELb0ELb1ELb1ELb1ELb0ELb0EEENS1_21CollectiveEpilogueFwdINS6_IJSA_SC_SB_EEES9_NS_10bfloat16_tESG_Li384ELb0ELb1ELb0ELb1EEENS1_29StaticPersistentTileSchedulerILb0EEEEEEEEEvNT_6ParamsE,"",@"SHT_CUDA_INFO"
	.sectionflags	@""
	.align	4


	//----- nvinfo : EIATTR_CUDA_API_VERSION
	.align		4
        /*0000*/ 	.byte	0x04, 0x37
        /*0002*/ 	.short	(.L_75 - .L_74)
.L_74:
        /*0004*/ 	.word	0x00000082


	//----- nvinfo : EIATTR_KPARAM_INFO
	.align		4
.L_75:
        /*0008*/ 	.byte	0x04, 0x17
        /*000a*/ 	.short	(.L_77 - .L_76)
.L_76:
        /*000c*/ 	.word	0x00000000
        /*0010*/ 	.short	0x0000
        /*0012*/ 	.short	0x0070
        /*0014*/ 	.byte	0x00, 0xf0, 0x01, 0x28


	//----- nvinfo : EIATTR_SPARSE_MMA_MASK
	.align		4
.L_77:
        /*0018*/ 	.byte	0x03, 0x50
        /*001a*/ 	.short	0x0000


	//----- nvinfo : EIATTR_MAXREG_COUNT
	.align		4
        /*001c*/ 	.byte	0x03, 0x1b
        /*001e*/ 	.short	0x0080


	//----- nvinfo : EIATTR_NUM_BARRIERS
	.align		4
        /*0020*/ 	.byte	0x02, 0x4c
        /*0022*/ 	.byte	0x09
	.zero		1


	//----- nvinfo : EIATTR_EXTERNS
	.align		4
        /*0024*/ 	.byte	0x04, 0x0f
        /*0026*/ 	.short	(.L_79 - .L_78)


	//   ....[0]....
	.align		4
.L_78:
        /*0028*/ 	.word	index@(__assertfail)


	//----- nvinfo : EIATTR_MERCURY_ISA_VERSION
	.align		4
.L_79:
        /*002c*/ 	.byte	0x03, 0x5f
        /*002e*/ 	.short	0x0101


	//----- nvinfo : EIATTR_INT_WARP_WIDE_INSTR_OFFSETS
	.align		4
        /*0030*/ 	.byte	0x04, 0x31
        /*0032*/ 	.short	(.L_81 - .L_80)


	//   ....[0]....
.L_80:
        /*0034*/ 	.word	0x00000120


	//   ....[1]....
        /*0038*/ 	.word	0x00000160


	//   ....[2]....
        /*003c*/ 	.word	0x000001d0


	//----- nvinfo : EIATTR_COOP_GROUP_MASK_REGIDS
	.align		4
.L_81:
        /*0040*/ 	.byte	0x04, 0x29
        /*0042*/ 	.short	(.L_83 - .L_82)


	//   ....[0]....
.L_82:
        /*0044*/ 	.word	0xffffffff


	//   ....[1]....
        /*0048*/ 	.word	0xffffffff


	//   ....[2]....
        /*004c*/ 	.word	0xffffffff


	//   ....[3]....
        /*0050*/ 	.word	0xffffffff


	//   ....[4]....
        /*0054*/ 	.word	0xffffffff


	//   ....[5]....
        /*0058*/ 	.word	0xffffffff


	//   ....[6]....
        /*005c*/ 	.word	0xffffffff


	//   ....[7]....
        /*0060*/ 	.word	0xffffffff


	//   ....[8]....
        /*0064*/ 	.word	0xffffffff


	//   ....[9]....
        /*0068*/ 	.word	0xffffffff


	//   ....[10]....
        /*006c*/ 	.word	0xffffffff


	//   ....[11]....
        /*0070*/ 	.word	0xffffffff


	//   ....[12]....
        /*0074*/ 	.word	0xffffffff


	//   ....[13]....
        /*0078*/ 	.word	0xffffffff


	//   ....[14]....
        /*007c*/ 	.word	0xffffffff


	//   ....[15]....
        /*0080*/ 	.word	0xffffffff


	//   ....[16]....
        /*0084*/ 	.word	0xffffffff


	//   ....[17]....
        /*0088*/ 	.word	0xffffffff


	//   ....[18]....
        /*008c*/ 	.word	0xffffffff


	//   ....[19]....
        /*0090*/ 	.word	0xffffffff


	//   ....[20]....
        /*0094*/ 	.word	0xffffffff


	//   ....[21]....
        /*0098*/ 	.word	0xffffffff


	//   ....[22]....
        /*009c*/ 	.word	0xffffffff


	//   ....[23]....
        /*00a0*/ 	.word	0xffffffff


	//   ....[24]....
        /*00a4*/ 	.word	0xffffffff


	//   ....[25]....
        /*00a8*/ 	.word	0xffffffff


	//   ....[26]....
        /*00ac*/ 	.word	0xffffffff


	//   ....[27]....
        /*00b0*/ 	.word	0xffffffff


	//   ....[28]....
        /*00b4*/ 	.word	0xffffffff


	//   ....[29]....
        /*00b8*/ 	.word	0xffffffff


	//   ....[30]....
        /*00bc*/ 	.word	0xffffffff


	//   ....[31]....
        /*00c0*/ 	.word	0xffffffff


	//   ....[32]....
        /*00c4*/ 	.word	0xffffffff


	//   ....[33]....
        /*00c8*/ 	.word	0xffffffff


	//   ....[34]....
        /*00cc*/ 	.word	0xffffffff


	//   ....[35]....
        /*00d0*/ 	.word	0xffffffff


	//   ....[36]....
        /*00d4*/ 	.word	0xffffffff


	//   ....[37]....
        /*00d8*/ 	.word	0xffffffff


	//   ....[38]....
        /*00dc*/ 	.word	0xffffffff


	//   ....[39]....
        /*00e0*/ 	.word	0xffffffff


	//   ....[40]....
        /*00e4*/ 	.word	0xffffffff


	//   ....[41]....
        /*00e8*/ 	.word	0xffffffff


	//   ....[42]....
        /*00ec*/ 	.word	0xffffffff


	//   ....[43]....
        /*00f0*/ 	.word	0xffffffff


	//   ....[44]....
        /*00f4*/ 	.word	0xffffffff


	//   ....[45]....
        /*00f8*/ 	.word	0xffffffff


	//   ....[46]....
        /*00fc*/ 	.word	0xffffffff


	//   ....[47]....
        /*0100*/ 	.word	0xffffffff


	//   ....[48]....
        /*0104*/ 	.word	0xffffffff


	//   ....[49]....
        /*0108*/ 	.word	0xffffffff


	//   ....[50]....
        /*010c*/ 	.word	0xffffffff


	//   ....[51]....
        /*0110*/ 	.word	0xffffffff


	//   ....[52]....
        /*0114*/ 	.word	0xffffffff


	//   ....[53]....
        /*0118*/ 	.word	0xffffffff


	//   ....[54]....
        /*011c*/ 	.word	0xffffffff


	//   ....[55]....
        /*0120*/ 	.word	0xffffffff


	//   ....[56]....
        /*0124*/ 	.word	0xffffffff


	//   ....[57]....
        /*0128*/ 	.word	0xffffffff


	//   ....[58]....
        /*012c*/ 	.word	0xffffffff


	//   ....[59]....
        /*0130*/ 	.word	0xffffffff


	//   ....[60]....
        /*0134*/ 	.word	0xffffffff


	//   ....[61]....
        /*0138*/ 	.word	0xffffffff


	//   ....[62]....
        /*013c*/ 	.word	0x0500000f


	//   ....[63]....
        /*0140*/ 	.word	0x0500000f


	//   ....[64]....
        /*0144*/ 	.word	0x0500000f


	//   ....[65]....
        /*0148*/ 	.word	0x0500000f


	//   ....[66]....
        /*014c*/ 	.word	0x0500000f


	//   ....[67]....
        /*0150*/ 	.word	0x0500000f


	//   ....[68]....
        /*0154*/ 	.word	0x0500000f


	//   ....[69]....
        /*0158*/ 	.word	0x0500000f


	//   ....[70]....
        /*015c*/ 	.word	0x0500000f


	//   ....[71]....
        /*0160*/ 	.word	0x0500000f


	//   ....[72]....
        /*0164*/ 	.word	0x0500000f


	//   ....[73]....
        /*0168*/ 	.word	0x0500000f


	//   ....[74]....
        /*016c*/ 	.word	0x0500000f


	//----- nvinfo : EIATTR_COOP_GROUP_INSTR_OFFSETS
	.align		4
.L_83:
        /*0170*/ 	.byte	0x04, 0x28
        /*0172*/ 	.short	(.L_85 - .L_84)


	//   ....[0]....
.L_84:
        /*0174*/ 	.word	0x00000050


	//   ....[1]....
        /*0178*/ 	.word	0x00000130


	//   ....[2]....
        /*017c*/ 	.word	0x00000180


	//   ....[3]....
        /*0180*/ 	.word	0x000003b0


	//   ....[4]....
        /*0184*/ 	.word	0x00000510


	//   ....[5]....
        /*0188*/ 	.word	0x00000630


	//   ....[6]....
        /*018c*/ 	.word	0x00000790


	//   ....[7]....
        /*0190*/ 	.word	0x00000ec0


	//   ....[8]....
        /*0194*/ 	.word	0x00002500


	//   ....[9]....
        /*0198*/ 	.word	0x000025f0


	//   ....[10]....
        /*019c*/ 	.word	0x000028b0


	//   ....[11]....
        /*01a0*/ 	.word	0x00002a70


	//   ....[12]....
        /*01a4*/ 	.word	0x000048c0


	//   ....[13]....
        /*01a8*/ 	.word	0x000048d0


	//   ....[14]....
        /*01ac*/ 	.word	0x00004900


	//   ....[15]....
        /*01b0*/ 	.word	0x00004930


	//   ....[16]....
        /*01b4*/ 	.word	0x000062f0


	//   ....[17]....
        /*01b8*/ 	.word	0x00006300


	//   ....[18]....
        /*01bc*/ 	.word	0x00006380


	//   ....[19]....
        /*01c0*/ 	.word	0x00006390


	//   ....[20]....
        /*01c4*/ 	.word	0x00007070


	//   ....[21]....
        /*01c8*/ 	.word	0x00007080


	//   ....[22]....
        /*01cc*/ 	.word	0x00007090


	//   ....[23]....
        /*01d0*/ 	.word	0x000070a0


	//   ....[24]....
        /*01d4*/ 	.word	0x000070b0


	//   ....[25]....
        /*01d8*/ 	.word	0x000070c0


	//   ....[26]....
        /*01dc*/ 	.word	0x000070d0


	//   ....[27]....
        /*01e0*/ 	.word	0x000070e0


	//   ....[28]....
        /*01e4*/ 	.word	0x000070f0


	//   ....[29]....
        /*01e8*/ 	.word	0x00007110


	//   ....[30]....
        /*01ec*/ 	.word	0x00007130


	//   ....[31]....
        /*01f0*/ 	.word	0x00007140


	//   ....[32]....
        /*01f4*/ 	.word	0x00007150


	//   ....[33]....
        /*01f8*/ 	.word	0x00007180


	//   ....[34]....
        /*01fc*/ 	.word	0x00007190


	//   ....[35]....
        /*0200*/ 	.word	0x000071c0


	//   ....[36]....
        /*0204*/ 	.word	0x000071e0


	//   ....[37]....
        /*0208*/ 	.word	0x00007200


	//   ....[38]....
        /*020c*/ 	.word	0x00007290


	//   ....[39]....
        /*0210*/ 	.word	0x000072c0


	//   ....[40]....
        /*0214*/ 	.word	0x000076e0


	//   ....[41]....
        /*0218*/ 	.word	0x00007710


	//   ....[42]....
        /*021c*/ 	.word	0x00007740


	//   ....[43]....
        /*0220*/ 	.word	0x00007780


	//   ....[44]....
        /*0224*/ 	.word	0x000077c0


	//   ....[45]....
        /*0228*/ 	.word	0x000077e0


	//   ....[46]....
        /*022c*/ 	.word	0x000077f0


	//   ....[47]....
        /*0230*/ 	.word	0x00007800


	//   ....[48]....
        /*0234*/ 	.word	0x00008390


	//   ....[49]....
        /*0238*/ 	.word	0x00008ea0


	//   ....[50]....
        /*023c*/ 	.word	0x00008ed0


	//   ....[51]....
        /*0240*/ 	.word	0x00008f00


	//   ....[52]....
        /*0244*/ 	.word	0x00008f30


	//   ....[53]....
        /*0248*/ 	.word	0x00008f80


	//   ....[54]....
        /*024c*/ 	.word	0x00008fc0


	//   ....[55]....
        /*0250*/ 	.word	0x00008fd0


	//   ....[56]....
        /*0254*/ 	.word	0x00009000


	//   ....[57]....
        /*0258*/ 	.word	0x00009030


	//   ....[58]....
        /*025c*/ 	.word	0x00009090


	//   ....[59]....
        /*0260*/ 	.word	0x000090a0


	//   ....[60]....
        /*0264*/ 	.word	0x000090c0


	//   ....[61]....
        /*0268*/ 	.word	0x0000a2f0


	//   ....[62]....
        /*026c*/ 	.word	0x0000a7e0


	//   ....[63]....
        /*0270*/ 	.word	0x0000a990


	//   ....[64]....
        /*0274*/ 	.word	0x0000a9e0


	//   ....[65]....
        /*0278*/ 	.word	0x0000aaa0


	//   ....[66]....
        /*027c*/ 	.word	0x0000ab60


	//   ....[67]....
        /*0280*/ 	.word	0x0000abc0


	//   ....[68]....
        /*0284*/ 	.word	0x0000ac70


	//   ....[69]....
        /*0288*/ 	.word	0x0000acd0


	//   ....[70]....
        /*028c*/ 	.word	0x0000ad90


	//   ....[71]....
        /*0290*/ 	.word	0x0000adf0


	//   ....[72]....
        /*0294*/ 	.word	0x0000aeb0


	//   ....[73]....
        /*0298*/ 	.word	0x0000af10


	//   ....[74]....
        /*029c*/ 	.word	0x0000afc0


	//----- nvinfo : EIATTR_REG_RECONFIG
	.align		4
.L_85:
        /*02a0*/ 	.byte	0x01, 0x54
	.zero		2


	//----- nvinfo : EIATTR_SYSCALL_OFFSETS
	.align		4
        /*02a4*/ 	.byte	0x04, 0x46
        /*02a6*/ 	.short	(.L_87 - .L_86)


	//   ....[0]....
.L_86:
        /*02a8*/ 	.word	0x000013e0


	//   ....[1]....
        /*02ac*/ 	.word	0x00007e80


	//   ....[2]....
        /*02b0*/ 	.word	0x00007fc0


	//   ....[3]....
        /*02b4*/ 	.word	0x00008100


	//   ....[4]....
        /*02b8*/ 	.word	0x00008220


	//   ....[5]....
        /*02bc*/ 	.word	0x00008a80


	//----- nvinfo : EIATTR_MBARRIER_INSTR_OFFSETS
	.align		4
.L_87:
        /*02c0*/ 	.byte	0x04, 0x39
        /*02c2*/ 	.short	(.L_89 - .L_88)


	//   ....[0]....
.L_88:
        /*02c4*/ 	.word	0x00000260
        /*02c8*/ 	.word	0x000000ff
        /*02cc*/ 	.word	0x00013200
        /*02d0*/ 	.short	0x0100
        /*02d2*/ 	.byte	0x08
	.zero		1


	//   ....[1]....
        /*02d4*/ 	.word	0x00000270
        /*02d8*/ 	.word	0x000000ff
        /*02dc*/ 	.word	0x00013220
        /*02e0*/ 	.short	0x0100
        /*02e2*/ 	.byte	0x08
	.zero		1


	//   ....[2]....
        /*02e4*/ 	.word	0x00000360
        /*02e8*/ 	.word	0x000000ff
        /*02ec*/ 	.word	0x00013230
        /*02f0*/ 	.short	0x0100
        /*02f2*/ 	.byte	0x08
	.zero		1


	//   ....[3]....
        /*02f4*/ 	.word	0x00000370
        /*02f8*/ 	.word	0x000000ff
        /*02fc*/ 	.word	0x00013240
        /*0300*/ 	.short	0x0100
        /*0302*/ 	.byte	0x08
	.zero		1


	//   ....[4]....
        /*0304*/ 	.word	0x00000380
        /*0308*/ 	.word	0x000000ff
        /*030c*/ 	.word	0x00013238
        /*0310*/ 	.short	0x0100
        /*0312*/ 	.byte	0x08
	.zero		1


	//   ....[5]....
        /*0314*/ 	.word	0x00000390
        /*0318*/ 	.word	0x000000ff
        /*031c*/ 	.word	0x00013248
        /*0320*/ 	.short	0x0100
        /*0322*/ 	.byte	0x08
	.zero		1


	//   ....[6]....
        /*0324*/ 	.word	0x000004c0
        /*0328*/ 	.word	0x000000ff
        /*032c*/ 	.word	0x00013250
        /*0330*/ 	.short	0x0100
        /*0332*/ 	.byte	0x08
	.zero		1


	//   ....[7]....
        /*0334*/ 	.word	0x000004d0
        /*0338*/ 	.word	0x000000ff
        /*033c*/ 	.word	0x00013260
        /*0340*/ 	.short	0x0100
        /*0342*/ 	.byte	0x08
	.zero		1


	//   ....[8]....
        /*0344*/ 	.word	0x000004e0
        /*0348*/ 	.word	0x000000ff
        /*034c*/ 	.word	0x00013258
        /*0350*/ 	.short	0x0100
        /*0352*/ 	.byte	0x08
	.zero		1


	//   ....[9]....
        /*0354*/ 	.word	0x000004f0
        /*0358*/ 	.word	0x000000ff
        /*035c*/ 	.word	0x00013268
        /*0360*/ 	.short	0x0100
        /*0362*/ 	.byte	0x08
	.zero		1


	//   ....[10]....
        /*0364*/ 	.word	0x000005e0
        /*0368*/ 	.word	0x000000ff
        /*036c*/ 	.word	0x00013270
        /*0370*/ 	.short	0x0100
        /*0372*/ 	.byte	0x06
	.zero		1


	//   ....[11]....
        /*0374*/ 	.word	0x000005f0
        /*0378*/ 	.word	0x000000ff
        /*037c*/ 	.word	0x00013280
        /*0380*/ 	.short	0x0100
        /*0382*/ 	.byte	0x06
	.zero		1


	//   ....[12]....
        /*0384*/ 	.word	0x00000600
        /*0388*/ 	.word	0x000000ff
        /*038c*/ 	.word	0x00013278
        /*0390*/ 	.short	0x0100
        /*0392*/ 	.byte	0x06
	.zero		1


	//   ....[13]....
        /*0394*/ 	.word	0x00000610
        /*0398*/ 	.word	0x000000ff
        /*039c*/ 	.word	0x00013288
        /*03a0*/ 	.short	0x0100
        /*03a2*/ 	.byte	0x06
	.zero		1


	//   ....[14]....
        /*03a4*/ 	.word	0x00000740
        /*03a8*/ 	.word	0x000000ff
        /*03ac*/ 	.word	0x00013290
        /*03b0*/ 	.short	0x0100
        /*03b2*/ 	.byte	0x08
	.zero		1


	//   ....[15]....
        /*03b4*/ 	.word	0x00000750
        /*03b8*/ 	.word	0x000000ff
        /*03bc*/ 	.word	0x000132a0
        /*03c0*/ 	.short	0x0100
        /*03c2*/ 	.byte	0x08
	.zero		1


	//   ....[16]....
        /*03c4*/ 	.word	0x00000760
        /*03c8*/ 	.word	0x000000ff
        /*03cc*/ 	.word	0x00013298
        /*03d0*/ 	.short	0x0100
        /*03d2*/ 	.byte	0x08
	.zero		1


	//   ....[17]....
        /*03d4*/ 	.word	0x00000770
        /*03d8*/ 	.word	0x000000ff
        /*03dc*/ 	.word	0x000132a8
        /*03e0*/ 	.short	0x0100
        /*03e2*/ 	.byte	0x08
	.zero		1


	//   ....[18]....
        /*03e4*/ 	.word	0x000008a0
        /*03e8*/ 	.word	0x000000ff
        /*03ec*/ 	.word	0x000132b0
        /*03f0*/ 	.short	0x0100
        /*03f2*/ 	.byte	0x08
	.zero		1


	//   ....[19]....
        /*03f4*/ 	.word	0x000008b0
        /*03f8*/ 	.word	0x000000ff
        /*03fc*/ 	.word	0x000132c0
        /*0400*/ 	.short	0x0100
        /*0402*/ 	.byte	0x08
	.zero		1


	//   ....[20]....
        /*0404*/ 	.word	0x000008c0
        /*0408*/ 	.word	0x000000ff
        /*040c*/ 	.word	0x000132b8
        /*0410*/ 	.short	0x0100
        /*0412*/ 	.byte	0x08
	.zero		1


	//   ....[21]....
        /*0414*/ 	.word	0x000008d0
        /*0418*/ 	.word	0x000000ff
        /*041c*/ 	.word	0x000132c8
        /*0420*/ 	.short	0x0100
        /*0422*/ 	.byte	0x08
	.zero		1


	//   ....[22]....
        /*0424*/ 	.word	0x00001440
        /*0428*/ 	.word	0x000000ff
        /*042c*/ 	.word	0x00013200
        /*0430*/ 	.short	0x010a
        /*0432*/ 	.byte	0x2c
	.zero		1


	//   ....[23]....
        /*0434*/ 	.word	0x000014c0
        /*0438*/ 	.word	0x00000004
        /*043c*/ 	.word	0x00013230
        /*0440*/ 	.short	0x010a
        /*0442*/ 	.byte	0x3f
	.zero		1


	//   ....[24]....
        /*0444*/ 	.word	0x00001500
        /*0448*/ 	.word	0x00000004
        /*044c*/ 	.word	0x00013230
        /*0450*/ 	.short	0x010a
        /*0452*/ 	.byte	0x3f
	.zero		1


	//   ....[25]....
        /*0454*/ 	.word	0x00002e20
        /*0458*/ 	.word	0x0000003a
        /*045c*/ 	.word	0x00000000
        /*0460*/ 	.short	0x0101
        /*0462*/ 	.byte	0x3f
	.zero		1


	//   ....[26]....
        /*0464*/ 	.word	0x00003db0
        /*0468*/ 	.word	0x000000ff
        /*046c*/ 	.word	0x00013230
        /*0470*/ 	.short	0x010a
        /*0472*/ 	.byte	0x14
	.zero		1


	//   ....[27]....
        /*0474*/ 	.word	0x00003df0
        /*0478*/ 	.word	0x000000ff
        /*047c*/ 	.word	0x00013230
        /*0480*/ 	.short	0x010a
        /*0482*/ 	.byte	0x14
	.zero		1


	//   ....[28]....
        /*0484*/ 	.word	0x00004240
        /*0488*/ 	.word	0x000000ff
        /*048c*/ 	.word	0x00013250
        /*0490*/ 	.short	0x010a
        /*0492*/ 	.byte	0x0b
	.zero		1


	//   ....[29]....
        /*0494*/ 	.word	0x00004280
        /*0498*/ 	.word	0x000000ff
        /*049c*/ 	.word	0x00013250
        /*04a0*/ 	.short	0x010a
        /*04a2*/ 	.byte	0x0b
	.zero		1


	//   ....[30]....
        /*04a4*/ 	.word	0x00005810
        /*04a8*/ 	.word	0x00000004
        /*04ac*/ 	.word	0x00000000
        /*04b0*/ 	.short	0x0101
        /*04b2*/ 	.byte	0x3f
	.zero		1


	//   ....[31]....
        /*04b4*/ 	.word	0x00005b00
        /*04b8*/ 	.word	0x000000ff
        /*04bc*/ 	.word	0x00000000
        /*04c0*/ 	.short	0x0101
        /*04c2*/ 	.byte	0x06
	.zero		1


	//   ....[32]....
        /*04c4*/ 	.word	0x00005fb0
        /*04c8*/ 	.word	0x000000ff
        /*04cc*/ 	.word	0x00013250
        /*04d0*/ 	.short	0x010a
        /*04d2*/ 	.byte	0x04
	.zero		1


	//   ....[33]....
        /*04d4*/ 	.word	0x00005ff0
        /*04d8*/ 	.word	0x000000ff
        /*04dc*/ 	.word	0x00013250
        /*04e0*/ 	.short	0x010a
        /*04e2*/ 	.byte	0x04
	.zero		1


	//   ....[34]....
        /*04e4*/ 	.word	0x00006cf0
        /*04e8*/ 	.word	0x000000ff
        /*04ec*/ 	.word	0x00000000
        /*04f0*/ 	.short	0x0101
        /*04f2*/ 	.byte	0x04
	.zero		1


	//   ....[35]....
        /*04f4*/ 	.word	0x00007620
        /*04f8*/ 	.word	0x000000ff
        /*04fc*/ 	.word	0x00000000
        /*0500*/ 	.short	0x0101
        /*0502*/ 	.byte	0x2c
	.zero		1


	//   ....[36]....
        /*0504*/ 	.word	0x000085c0
        /*0508*/ 	.word	0x00000003
        /*050c*/ 	.word	0x00013280
        /*0510*/ 	.short	0x010a
        /*0512*/ 	.byte	0x3f
	.zero		1


	//   ....[37]....
        /*0514*/ 	.word	0x00008730
        /*0518*/ 	.word	0x00000003
        /*051c*/ 	.word	0x00013240
        /*0520*/ 	.short	0x010a
        /*0522*/ 	.byte	0x3f
	.zero		1


	//   ....[38]....
        /*0524*/ 	.word	0x000091a0
        /*0528*/ 	.word	0x000000ff
        /*052c*/ 	.word	0x00013200
        /*0530*/ 	.short	0x0107
        /*0532*/ 	.byte	0x29
	.zero		1


	//   ....[39]....
        /*0534*/ 	.word	0x000091f0
        /*0538*/ 	.word	0x000000ff
        /*053c*/ 	.word	0x00013200
        /*0540*/ 	.short	0x0101
        /*0542*/ 	.byte	0x29
	.zero		1


	//   ....[40]....
        /*0544*/ 	.word	0x00009220
        /*0548*/ 	.word	0x000000ff
        /*054c*/ 	.word	0x00013220
        /*0550*/ 	.short	0x010a
        /*0552*/ 	.byte	0x29
	.zero		1


	//   ....[41]....
        /*0554*/ 	.word	0x000094b0
        /*0558*/ 	.word	0x00000006
        /*055c*/ 	.word	0x00013280
        /*0560*/ 	.short	0x010a
        /*0562*/ 	.byte	0x3f
	.zero		1


	//   ....[42]....
        /*0564*/ 	.word	0x000096e0
        /*0568*/ 	.word	0x00000006
        /*056c*/ 	.word	0x00013240
        /*0570*/ 	.short	0x010a
        /*0572*/ 	.byte	0x3f
	.zero		1


	//   ....[43]....
        /*0574*/ 	.word	0x00009990
        /*0578*/ 	.word	0x00000003
        /*057c*/ 	.word	0x00013270
        /*0580*/ 	.short	0x010a
        /*0582*/ 	.byte	0x3f
	.zero		1


	//   ....[44]....
        /*0584*/ 	.word	0x00009a00
        /*0588*/ 	.word	0x00000003
        /*058c*/ 	.word	0x00013260
        /*0590*/ 	.short	0x010a
        /*0592*/ 	.byte	0x3f
	.zero		1


	//   ....[45]....
        /*0594*/ 	.word	0x00009cc0
        /*0598*/ 	.word	0x00000003
        /*059c*/ 	.word	0x00013250
        /*05a0*/ 	.short	0x0101
        /*05a2*/ 	.byte	0x3f
	.zero		1


	//   ....[46]....
        /*05a4*/ 	.word	0x00009d30
        /*05a8*/ 	.word	0x00000002
        /*05ac*/ 	.word	0x00000000
        /*05b0*/ 	.short	0x0101
        /*05b2*/ 	.byte	0x3f
	.zero		1


	//   ....[47]....
        /*05b4*/ 	.word	0x00009e10
        /*05b8*/ 	.word	0x00000002
        /*05bc*/ 	.word	0x00013270
        /*05c0*/ 	.short	0x010a
        /*05c2*/ 	.byte	0x3f
	.zero		1


	//   ....[48]....
        /*05c4*/ 	.word	0x00009e80
        /*05c8*/ 	.word	0x00000002
        /*05cc*/ 	.word	0x00013260
        /*05d0*/ 	.short	0x010a
        /*05d2*/ 	.byte	0x3f
	.zero		1


	//   ....[49]....
        /*05d4*/ 	.word	0x0000a190
        /*05d8*/ 	.word	0x00000002
        /*05dc*/ 	.word	0x00013250
        /*05e0*/ 	.short	0x0101
        /*05e2*/ 	.byte	0x3f
	.zero		1


	//   ....[50]....
        /*05e4*/ 	.word	0x0000a1e0
        /*05e8*/ 	.word	0x00000000
        /*05ec*/ 	.word	0x00000000
        /*05f0*/ 	.short	0x0101
        /*05f2*/ 	.byte	0x3f
	.zero		1


	//   ....[51]....
        /*05f4*/ 	.word	0x0000a2a0
        /*05f8*/ 	.word	0x00000007
        /*05fc*/ 	.word	0x00013220
        /*0600*/ 	.short	0x010a
        /*0602*/ 	.byte	0x3f
	.zero		1


	//   ....[52]....
        /*0604*/ 	.word	0x0000a3f0
        /*0608*/ 	.word	0x00000005
        /*060c*/ 	.word	0x00000000
        /*0610*/ 	.short	0x010a
        /*0612*/ 	.byte	0x3f
	.zero		1


	//   ....[53]....
        /*0614*/ 	.word	0x0000a460
        /*0618*/ 	.word	0x00000003
        /*061c*/ 	.word	0x00000000
        /*0620*/ 	.short	0x010a
        /*0622*/ 	.byte	0x3f
	.zero		1


	//   ....[54]....
        /*0624*/ 	.word	0x0000a4b0
        /*0628*/ 	.word	0x00000003
        /*062c*/ 	.word	0x00013260
        /*0630*/ 	.short	0x010a
        /*0632*/ 	.byte	0x3f
	.zero		1


	//   ....[55]....
        /*0634*/ 	.word	0x0000a500
        /*0638*/ 	.word	0x00000005
        /*063c*/ 	.word	0x00013260
        /*0640*/ 	.short	0x010a
        /*0642*/ 	.byte	0x3f
	.zero		1


	//   ....[56]....
        /*0644*/ 	.word	0x0000a540
        /*0648*/ 	.word	0x00000003
        /*064c*/ 	.word	0x00013280
        /*0650*/ 	.short	0x010a
        /*0652*/ 	.byte	0x3f
	.zero		1


	//   ....[57]....
        /*0654*/ 	.word	0x0000a560
        /*0658*/ 	.word	0x00000005
        /*065c*/ 	.word	0x00013280
        /*0660*/ 	.short	0x010a
        /*0662*/ 	.byte	0x3f
	.zero		1


	//   ....[58]....
        /*0664*/ 	.word	0x0000a5d0
        /*0668*/ 	.word	0x00000003
        /*066c*/ 	.word	0x00013200
        /*0670*/ 	.short	0x010a
        /*0672*/ 	.byte	0x3f
	.zero		1


	//   ....[59]....
        /*0674*/ 	.word	0x0000a620
        /*0678*/ 	.word	0x00000004
        /*067c*/ 	.word	0x00013230
        /*0680*/ 	.short	0x010a
        /*0682*/ 	.byte	0x3f
	.zero		1


	//   ....[60]....
        /*0684*/ 	.word	0x0000a680
        /*0688*/ 	.word	0x00000006
        /*068c*/ 	.word	0x00013230
        /*0690*/ 	.short	0x010a
        /*0692*/ 	.byte	0x3f
	.zero		1


	//   ....[61]....
        /*0694*/ 	.word	0x0000a6e0
        /*0698*/ 	.word	0x00000006
        /*069c*/ 	.word	0x00013250
        /*06a0*/ 	.short	0x010a
        /*06a2*/ 	.byte	0x3f
	.zero		1


	//   ....[62]....
        /*06a4*/ 	.word	0x0000a740
        /*06a8*/ 	.word	0x00000007
        /*06ac*/ 	.word	0x00013250
        /*06b0*/ 	.short	0x010a
        /*06b2*/ 	.byte	0x3f
	.zero		1


	//   ....[63]....
        /*06b4*/ 	.word	0x0000a890
        /*06b8*/ 	.word	0x00000003
        /*06bc*/ 	.word	0x00013280
        /*06c0*/ 	.short	0x010a
        /*06c2*/ 	.byte	0x3f
	.zero		1


	//   ....[64]....
        /*06c4*/ 	.word	0x0000a8e0
        /*06c8*/ 	.word	0x00000003
        /*06cc*/ 	.word	0x00013240
        /*06d0*/ 	.short	0x010a
        /*06d2*/ 	.byte	0x3f
	.zero		1


	//   ....[65]....
        /*06d4*/ 	.word	0x0000b000
        /*06d8*/ 	.word	0x00000003
        /*06dc*/ 	.word	0x00013220
        /*06e0*/ 	.short	0x010a
        /*06e2*/ 	.byte	0x3f
	.zero		1


	//   ....[66]....
        /*06e4*/ 	.word	0x0000b050
        /*06e8*/ 	.word	0x00000006
        /*06ec*/ 	.word	0x00013280
        /*06f0*/ 	.short	0x010a
        /*06f2*/ 	.byte	0x3f
	.zero		1


	//   ....[67]....
        /*06f4*/ 	.word	0x0000b0a0
        /*06f8*/ 	.word	0x00000006
        /*06fc*/ 	.word	0x00013240
        /*0700*/ 	.short	0x010a
        /*0702*/ 	.byte	0x3f
	.zero		1


	//   ....[68]....
        /*0704*/ 	.word	0x0000b0f0
        /*0708*/ 	.word	0x00000003
        /*070c*/ 	.word	0x00013270
        /*0710*/ 	.short	0x010a
        /*0712*/ 	.byte	0x3f
	.zero		1


	//   ....[69]....
        /*0714*/ 	.word	0x0000b140
        /*0718*/ 	.word	0x00000003
        /*071c*/ 	.word	0x00013260
        /*0720*/ 	.short	0x010a
        /*0722*/ 	.byte	0x3f
	.zero		1


	//   ....[70]....
        /*0724*/ 	.word	0x0000b190
        /*0728*/ 	.word	0x00000002
        /*072c*/ 	.word	0x00013270
        /*0730*/ 	.short	0x010a
        /*0732*/ 	.byte	0x3f
	.zero		1


	//   ....[71]....
        /*0734*/ 	.word	0x0000b1e0
        /*0738*/ 	.word	0x00000002
        /*073c*/ 	.word	0x00013260
        /*0740*/ 	.short	0x010a
        /*0742*/ 	.byte	0x3f
	.zero		1


	//   ....[72]....
        /*0744*/ 	.word	0x0000b230
        /*0748*/ 	.word	0x00000007
        /*074c*/ 	.word	0x00013220
        /*0750*/ 	.short	0x010a
        /*0752*/ 	.byte	0x3f
	.zero		1


	//   ....[73]....
        /*0754*/ 	.word	0x0000b280
        /*0758*/ 	.word	0x00000005
        /*075c*/ 	.word	0x00000000
        /*0760*/ 	.short	0x010a
        /*0762*/ 	.byte	0x3f
	.zero		1


	//   ....[74]....
        /*0764*/ 	.word	0x0000b2d0
        /*0768*/ 	.word	0x00000003
        /*076c*/ 	.word	0x00000000
        /*0770*/ 	.short	0x010a
        /*0772*/ 	.byte	0x3f
	.zero		1


	//   ....[75]....
        /*0774*/ 	.word	0x0000b320
        /*0778*/ 	.word	0x00000003
        /*077c*/ 	.word	0x00013260
        /*0780*/ 	.short	0x010a
        /*0782*/ 	.byte	0x3f
	.zero		1


	//   ....[76]....
        /*0784*/ 	.word	0x0000b370
        /*0788*/ 	.word	0x00000005
        /*078c*/ 	.word	0x00013260
        /*0790*/ 	.short	0x010a
        /*0792*/ 	.byte	0x3f
	.zero		1


	//   ....[77]....
        /*0794*/ 	.word	0x0000b3c0
        /*0798*/ 	.word	0x00000003
        /*079c*/ 	.word	0x00013280
        /*07a0*/ 	.short	0x010a
        /*07a2*/ 	.byte	0x3f
	.zero		1


	//----- nvinfo : EIATTR_NUM_MBARRIERS
	.align		4
.L_89:
        /*07a4*/ 	.byte	0x03, 0x38
        /*07a6*/ 	.short	0x0016


	//----- nvinfo : EIATTR_EXIT_INSTR_OFFSETS
	.align		4
        /*07a8*/ 	.byte	0x04, 0x1c
        /*07aa*/ 	.short	(.L_91 - .L_90)


	//   ....[0]....
.L_90:
        /*07ac*/ 	.word	0x000009f0


	//   ....[1]....
        /*07b0*/ 	.word	0x000078b0


	//   ....[2]....
        /*07b4*/ 	.word	0x0000a310


	//   ....[3]....
        /*07b8*/ 	.word	0x0000a5b0


	//----- nvinfo : EIATTR_MAX_THREADS
	.align		4
.L_91:
        /*07bc*/ 	.byte	0x04, 0x05
        /*07be*/ 	.short	(.L_93 - .L_92)
.L_92:
        /*07c0*/ 	.word	0x00000200
        /*07c4*/ 	.word	0x00000001
        /*07c8*/ 	.word	0x00000001


	//----- nvinfo : EIATTR_CRS_STACK_SIZE
	.align		4
.L_93:
        /*07cc*/ 	.byte	0x04, 0x1e
        /*07ce*/ 	.short	(.L_95 - .L_94)
.L_94:
        /*07d0*/ 	.word	0x00000000


	//----- nvinfo : EIATTR_CBANK_PARAM_SIZE
	.align		4
.L_95:
        /*07d4*/ 	.byte	0x03, 0x19
        /*07d6*/ 	.short	0x0a70


	//----- nvinfo : EIATTR_PARAM_CBANK
	.align		4
        /*07d8*/ 	.byte	0x04, 0x0a
        /*07da*/ 	.short	(.L_97 - .L_96)
	.align		4
.L_96:
        /*07dc*/ 	.word	index@(.nv.constant0._ZN7cutlass13device_kernelIN5flash11enable_sm90INS1_16FlashAttnFwdSm90INS1_25CollectiveMainloopFwdSm90ILi2EN4cute5tupleIJNS5_1CILi1EEES8_S8_EEENS6_IJNS7_ILi192EEENS7_ILi160EEENS7_ILi64EEEEEELi64ENS_12float_e4m3_tEfNS_4arch4Sm90ELb0ELb0ELb0ELb0ELb0ELb0ELb0ELb1ELb1ELb1ELb0ELb0EEENS1_21CollectiveEpilogueFwdINS6_IJSA_SC_SB_EEES9_NS_10bfloat16_tESG_Li384ELb0ELb1ELb0ELb1EEENS1_29StaticPersistentTileSchedulerILb0EEEEEEEEEvNT_6ParamsE)
        /*07e0*/ 	.short	0x0210
        /*07e2*/ 	.short	0x0a70


	//----- nvinfo : EIATTR_SW_WAR
	.align		4
.L_97:
        /*07e4*/ 	.byte	0x04, 0x36
        /*07e6*/ 	.short	(.L_99 - .L_98)
.L_98:
        /*07e8*/ 	.word	0x00000008
.L_99:


//--------------------- .nv.info._ZN7cutlass13device_kernelIN5flash11enable_sm90INS1_16FlashAttnFwdSm90INS1_25CollectiveMainloopFwdSm90ILi2EN4cute5tupleIJNS5_1CILi1EEES8_S8_EEENS6_IJNS7_ILi192EEENS7_ILi160EEENS7_ILi64EEEEEELi64ENS_12float_e4m3_tEfNS_4arch4Sm90ELb0ELb0ELb0ELb1ELb0ELb0ELb0ELb1ELb1ELb1ELb0ELb0EEENS1_21CollectiveEpilogueFwdINS6_IJSA_SC_SB_EEES9_NS_10bfloat16_tESG_Li384ELb1ELb1ELb0ELb1EEENS1_36VarlenDynamicPersistentTileSchedulerILi192ELi160ELi384ELi128ELb0ELb1ELb1ELb0ELb1ELb1EEEEEEEEEvNT_6ParamsE --------------------------
	.section	.nv.info._ZN7cutlass13device_kernelIN5flash11enable_sm90INS1_16FlashAttnFwdSm90INS1_25CollectiveMainloopFwdSm90ILi2EN4cute5tupleIJNS5_1CILi1EEES8_S8_EEENS6_IJNS7_ILi192EEENS7_ILi160EEENS7_ILi64EEEEEELi64ENS_12float_e4m3_tEfNS_4arch4Sm90ELb0ELb0ELb0ELb1ELb0ELb0ELb0ELb1ELb1ELb1ELb0ELb0EEENS1_21CollectiveEpilogueFwdINS6_IJSA_SC_SB_EEES9_NS_10bfloat16_tESG_Li384ELb1ELb1ELb0ELb1EEENS1_36VarlenDynamicPersistentTileSchedulerILi192ELi160ELi384ELi128ELb0ELb1ELb1ELb0ELb1ELb1EEEEEEEEEvNT_6ParamsE,"",@"SHT_CUDA_INFO"
	.sectionflags	@""
	.align	4


	//----- nvinfo : EIATTR_CUDA_API_VERSION
	.align		4
        /*0000*/ 	.byte	0x04, 0x37
        /*0002*/ 	.short	(.L_101 - .L_100)
.L_100:
        /*0004*/ 	.word	0x00000082


	//----- nvinfo : EIATTR_KPARAM_INFO
	.align		4
.L_101:
        /*0008*/ 	.byte	0x04, 0x17
        /*000a*/ 	.short	(.L_103 - .L_102)
.L_102:
        /*000c*/ 	.word	0x00000000
        /*0010*/ 	.short	0x0000
        /*0012*/ 	.short	0x0070
        /*0014*/ 	.byte	0x00, 0xf0, 0x01, 0x2a


	//----- nvinfo : EIATTR_SPARSE_MMA_MASK
	.align		4
.L_103:
        /*0018*/ 	.byte	0x03, 0x50
        /*001a*/ 	.short	0x0000


	//----- nvinfo : EIATTR_MAXREG_COUNT
	.align		4
        /*001c*/ 	.byte	0x03, 0x1b
        /*001e*/ 	.short	0x0080


	//----- nvinfo : EIATTR_NUM_BARRIERS
	.align		4
        /*0020*/ 	.byte	0x02, 0x4c
        /*0022*/ 	.byte	0x09
	.zero		1


	//----- nvinfo : EIATTR_EXTERNS
	.align		4
        /*0024*/ 	.byte	0x04, 0x0f
        /*0026*/ 	.short	(.L_105 - .L_104)


	//   ....[0]....
	.align		4
.L_104:
        /*0028*/ 	.word	index@(__assertfail)


	//----- nvinfo : EIATTR_ANNOTATIONS
	.align		4
.L_105:
        /*002c*/ 	.byte	0x04, 0x55
        /*002e*/ 	.short	(.L_107 - .L_106)


	//   ....[0]....
.L_106:
        /*0030*/ 	.word	0x00000001
        /*0034*/ 	.byte	0xb0, 0x0c, 0x00, 0x00, 0x01, 0x00, 0x00, 0x00, 0xe0, 0x18, 0x00, 0x00, 0x01, 0x00, 0x00, 0x00
        /* <DEDUP_REMOVED lines=8> */
        /*00c4*/ 	.byte	0x10, 0xc7, 0x00, 0x00, 0x01, 0x00, 0x00, 0x00, 0xb0, 0xd0, 0x00, 0x00


	//----- nvinfo : EIATTR_MERCURY_ISA_VERSION
	.align		4
.L_107:
        /*00d0*/ 	.byte	0x03, 0x5f
        /*00d2*/ 	.short	0x0101


	//----- nvinfo : EIATTR_UNUSED_LOAD_BYTE_OFFSET
	.align		4
        /*00d4*/ 	.byte	0x04, 0x44
        /*00d6*/ 	.short	(.L_109 - .L_108)


	//   ....[0]....
.L_108:
        /*00d8*/ 	.word	0x00000a00
        /*00dc*/ 	.word	0x0000fff0


	//   ....[1]....
        /*00e0*/ 	.word	0x00006da0
        /*00e4*/ 	.word	0x0000fff0


	//----- nvinfo : EIATTR_INT_WARP_WIDE_INSTR_OFFSETS
	.align		4
.L_109:
        /*00e8*/ 	.byte	0x04, 0x31
        /*00ea*/ 	.short	(.L_111 - .L_110)


	//   ....[0]....
.L_110:
        /*00ec*/ 	.word	0x00000130


	//   ....[1]....
        /*00f0*/ 	.word	0x00000170


	//   ....[2]....
        /*00f4*/ 	.word	0x000001e0


	//   ....[3]....
        /*00f8*/ 	.word	0x00009d30


	//   ....[4]....
        /*00fc*/ 	.word	0x00009dc0


	//   ....[5]....
        /*0100*/ 	.word	0x0000c1c0


	//   ....[6]....
        /*0104*/ 	.word	0x0000c250


	//----- nvinfo : EIATTR_COOP_GROUP_MASK_REGIDS
	.align		4
.L_111:
        /*0108*/ 	.byte	0x04, 0x29
        /*010a*/ 	.short	(.L_113 - .L_112)


	//   ....[0]....
.L_112:
        /*010c*/ 	.word	0xffffffff


	//   ....[1]....
        /*0110*/ 	.word	0xffffffff


	//   ....[2]....
        /*0114*/ 	.word	0xffffffff


	//   ....[3]....
        /*0118*/ 	.word	0xffffffff


	//   ....[4]....
        /*011c*/ 	.word	0xffffffff


	//   ....[5]....
        /*0120*/ 	.word	0xffffffff


	//   ....[6]....
        /*0124*/ 	.word	0xffffffff


	//   ....[7]....
        /*0128*/ 	.word	0xffffffff


	//   ....[8]....
        /*012c*/ 	.word	0xffffffff


	//   ....[9]....
        /*0130*/ 	.word	0xffffffff


	//   ....[10]....
        /*0134*/ 	.word	0xffffffff


	//   ....[11]....
        /*0138*/ 	.word	0xffffffff


	//   ....[12]....
        /*013c*/ 	.word	0xffffffff


	//   ....[13]....
        /*0140*/ 	.word	0xffffffff


	//   ....[14]....
        /*0144*/ 	.word	0xffffffff


	//   ....[15]....
        /*0148*/ 	.word	0xffffffff


	//   ....[16]....
        /*014c*/ 	.word	0xffffffff


	//   ....[17]....
        /*0150*/ 	.word	0xffffffff


	//   ....[18]....
        /*0154*/ 	.word	0xffffffff


	//   ....[19]....
        /*0158*/ 	.word	0xffffffff


	//   ....[20]....
        /*015c*/ 	.word	0xffffffff


	//   ....[21]....
        /*0160*/ 	.word	0xffffffff


	//   ....[22]....
        /*0164*/ 	.word	0xffffffff


	//   ....[23]....
        /*0168*/ 	.word	0xffffffff


	//   ....[24]....
        /*016c*/ 	.word	0xffffffff


	//   ....[25]....
        /*0170*/ 	.word	0xffffffff


	//   ....[26]....
        /*0174*/ 	.word	0xffffffff


	//   ....[27]....
        /*0178*/ 	.word	0xffffffff


	//   ....[28]....
        /*017c*/ 	.word	0xffffffff


	//   ....[29]....
        /*0180*/ 	.word	0xffffffff


	//   ....[30]....
        /*0184*/ 	.word	0xffffffff


	//   ....[31]....
        /*0188*/ 	.word	0xffffffff


	//   ....[32]....
        /*018c*/ 	.word	0xffffffff


	//   ....[33]....
        /*0190*/ 	.word	0xffffffff


	//   ....[34]....
        /*0194*/ 	.word	0xffffffff


	//   ....[35]....
        /*0198*/ 	.word	0xffffffff


	//   ....[36]....
        /*019c*/ 	.word	0xffffffff


	//   ....[37]....
        /*01a0*/ 	.word	0xffffffff


	//   ....[38]....
        /*01a4*/ 	.word	0xffffffff


	//   ....[39]....
        /*01a8*/ 	.word	0xffffffff


	//   ....[40]....
        /*01ac*/ 	.word	0xffffffff


	//   ....[41]....
        /*01b0*/ 	.word	0xffffffff


	//   ....[42]....
        /*01b4*/ 	.word	0xffffffff


	//   ....[43]....
        /*01b8*/ 	.word	0xffffffff


	//   ....[44]....
        /*01bc*/ 	.word	0xffffffff


	//   ....[45]....
        /*01c0*/ 	.word	0xffffffff


	//   ....[46]....
        /*01c4*/ 	.word	0xffffffff


	//   ....[47]....
        /*01c8*/ 	.word	0xffffffff


	//   ....[48]....
        /*01cc*/ 	.word	0xffffffff


	//   ....[49]....
        /*01d0*/ 	.word	0xffffffff


	//   ....[50]....
        /*01d4*/ 	.word	0xffffffff


	//   ....[51]....
        /*01d8*/ 	.word	0xffffffff


	//   ....[52]....
        /*01dc*/ 	.word	0xffffffff


	//   ....[53]....
        /*01e0*/ 	.word	0xffffffff


	//   ....[54]....
        /*01e4*/ 	.word	0xffffffff


	//   ....[55]....
        /*01e8*/ 	.word	0xffffffff


	//   ....[56]....
        /*01ec*/ 	.word	0xffffffff


	//   ....[57]....
        /*01f0*/ 	.word	0xffffffff


	//   ....[58]....
        /*01f4*/ 	.word	0xffffffff


	//   ....[59]....
        /*01f8*/ 	.word	0xffffffff


	//   ....[60]....
        /*01fc*/ 	.word	0xffffffff


	//   ....[61]....
        /*0200*/ 	.word	0xffffffff


	//   ....[62]....
        /*0204*/ 	.word	0xffffffff


	//   ....[63]....
        /*0208*/ 	.word	0xffffffff


	//   ....[64]....
        /*020c*/ 	.word	0xffffffff


	//   ....[65]....
        /*0210*/ 	.word	0xffffffff


	//   ....[66]....
        /*0214*/ 	.word	0xffffffff


	//   ....[67]....
        /*0218*/ 	.word	0xffffffff


	//   ....[68]....
        /*021c*/ 	.word	0xffffffff


	//   ....[69]....
        /*0220*/ 	.word	0xffffffff


	//   ....[70]....
        /*0224*/ 	.word	0xffffffff


	//   ....[71]....
        /*0228*/ 	.word	0xffffffff


	//   ....[72]....
        /*022c*/ 	.word	0xffffffff


	//   ....[73]....
        /*0230*/ 	.word	0xffffffff


	//   ....[74]....
        /*0234*/ 	.word	0xffffffff


	//   ....[75]....
        /*0238*/ 	.word	0xffffffff


	//   ....[76]....
        /*023c*/ 	.word	0xffffffff


	//   ....[77]....
        /*0240*/ 	.word	0xffffffff


	//   ....[78]....
        /*0244*/ 	.word	0xffffffff


	//   ....[79]....
        /*0248*/ 	.word	0xffffffff


	//   ....[80]....
        /*024c*/ 	.word	0xffffffff


	//   ....[81]....
        /*0250*/ 	.word	0xffffffff


	//   ....[82]....
        /*0254*/ 	.word	0xffffffff


	//   ....[83]....
        /*0258*/ 	.word	0xffffffff


	//   ....[84]....
        /*025c*/ 	.word	0xffffffff


	//   ....[85]....
        /*0260*/ 	.word	0xffffffff


	//   ....[86]....
        /*0264*/ 	.word	0xffffffff


	//   ....[87]....
        /*0268*/ 	.word	0xffffffff


	//   ....[88]....
        /*026c*/ 	.word	0xffffffff


	//   ....[89]....
        /*0270*/ 	.word	0xffffffff


	//   ....[90]....
        /*0274*/ 	.word	0xffffffff


	//   ....[91]....
        /*0278*/ 	.word	0xffffffff


	//   ....[92]....
        /*027c*/ 	.word	0xffffffff


	//   ....[93]....
        /*0280*/ 	.word	0xffffffff


	//   ....[94]....
        /*0284*/ 	.word	0xffffffff


	//   ....[95]....
        /*0288*/ 	.word	0xffffffff


	//   ....[96]....
        /*028c*/ 	.word	0xffffffff


	//   ....[97]....
        /*0290*/ 	.word	0xffffffff


	//   ....[98]....
        /*0294*/ 	.word	0xffffffff


	//   ....[99]....
        /*0298*/ 	.word	0xffffffff


	//   ....[100]....
        /*029c*/ 	.word	0xffffffff


	//   ....[101]....
        /*02a0*/ 	.word	0xffffffff


	//   ....[102]....
        /*02a4*/ 	.word	0xffffffff


	//   ....[103]....
        /*02a8*/ 	.word	0x0500000f


	//   ....[104]....
        /*02ac*/ 	.word	0x0500000f


	//   ....[105]....
        /*02b0*/ 	.word	0x0500000f


	//   ....[106]....
        /*02b4*/ 	.word	0x0500000f


	//   ....[107]....
        /*02b8*/ 	.word	0x0500000f


	//   ....[108]....
        /*02bc*/ 	.word	0x0500000f


	//   ....[109]....
        /*02c0*/ 	.word	0x0500000f


	//   ....[110]....
        /*02c4*/ 	.word	0x0500000f


	//   ....[111]....
        /*02c8*/ 	.word	0x0500000f


	//   ....[112]....
        /*02cc*/ 	.word	0x0500000f


	//   ....[113]....
        /*02d0*/ 	.word	0x0500000f


	//   ....[114]....
        /*02d4*/ 	.word	0x0500000f


	//   ....[115]....
        /*02d8*/ 	.word	0x0500000f


	//   ....[116]....
        /*02dc*/ 	.word	0x0500000f


	//----- nvinfo : EIATTR_COOP_GROUP_INSTR_OFFSETS
	.align		4
.L_113:
        /*02e0*/ 	.byte	0x04, 0x28
        /*02e2*/ 	.short	(.L_115 - .L_114)


	//   ....[0]....
.L_114:
        /*02e4*/ 	.word	0x00000060


	//   ....[1]....
        /*02e8*/ 	.word	0x00000140


	//   ....[2]....
        /*02ec*/ 	.word	0x00000190


	//   ....[3]....
        /*02f0*/ 	.word	0x000003c0


	//   ....[4]....
        /*02f4*/ 	.word	0x00000520


	//   ....[5]....
        /*02f8*/ 	.word	0x00000640


	//   ....[6]....
        /*02fc*/ 	.word	0x000007a0


	//   ....[7]....
        /*0300*/ 	.word	0x00001590


	//   ....[8]....
        /*0304*/ 	.word	0x000028a0


	//   ....[9]....
        /*0308*/ 	.word	0x000029a0


	//   ....[10]....
        /*030c*/ 	.word	0x00002ce0


	//   ....[11]....
        /*0310*/ 	.word	0x00002e80


	//   ....[12]....
        /*0314*/ 	.word	0x00004d60


	//   ....[13]....
        /*0318*/ 	.word	0x00004d70


	//   ....[14]....
        /*031c*/ 	.word	0x00004da0


	//   ....[15]....
        /*0320*/ 	.word	0x00004db0


	//   ....[16]....
        /*0324*/ 	.word	0x000067e0


	//   ....[17]....
        /*0328*/ 	.word	0x000067f0


	//   ....[18]....
        /*032c*/ 	.word	0x00006890


	//   ....[19]....
        /*0330*/ 	.word	0x000068a0


	//   ....[20]....
        /*0334*/ 	.word	0x00007320


	//   ....[21]....
        /*0338*/ 	.word	0x00007330


	//   ....[22]....
        /*033c*/ 	.word	0x00007340


	//   ....[23]....
        /*0340*/ 	.word	0x00007350


	//   ....[24]....
        /*0344*/ 	.word	0x00007360


	//   ....[25]....
        /*0348*/ 	.word	0x00007370


	//   ....[26]....
        /*034c*/ 	.word	0x00007380


	//   ....[27]....
        /*0350*/ 	.word	0x00007390


	//   ....[28]....
        /*0354*/ 	.word	0x000073a0


	//   ....[29]....
        /*0358*/ 	.word	0x000073b0


	//   ....[30]....
        /*035c*/ 	.word	0x000073d0


	//   ....[31]....
        /*0360*/ 	.word	0x000073f0


	//   ....[32]....
        /*0364*/ 	.word	0x00007400


	//   ....[33]....
        /*0368*/ 	.word	0x00007420


	//   ....[34]....
        /*036c*/ 	.word	0x00007430


	//   ....[35]....
        /*0370*/ 	.word	0x00007460


	//   ....[36]....
        /*0374*/ 	.word	0x000078f0


	//   ....[37]....
        /*0378*/ 	.word	0x00007930


	//   ....[38]....
        /*037c*/ 	.word	0x00007970


	//   ....[39]....
        /*0380*/ 	.word	0x000079a0


	//   ....[40]....
        /*0384*/ 	.word	0x00007e60


	//   ....[41]....
        /*0388*/ 	.word	0x00007ea0


	//   ....[42]....
        /*038c*/ 	.word	0x00007ed0


	//   ....[43]....
        /*0390*/ 	.word	0x00007f00


	//   ....[44]....
        /*0394*/ 	.word	0x00007f30


	//   ....[45]....
        /*0398*/ 	.word	0x00007f50


	//   ....[46]....
        /*039c*/ 	.word	0x00007f70


	//   ....[47]....
        /*03a0*/ 	.word	0x00007f90


	//   ....[48]....
        /*03a4*/ 	.word	0x00008890


	//   ....[49]....
        /*03a8*/ 	.word	0x000088c0


	//   ....[50]....
        /*03ac*/ 	.word	0x00008900


	//   ....[51]....
        /*03b0*/ 	.word	0x00008930


	//   ....[52]....
        /*03b4*/ 	.word	0x00008960


	//   ....[53]....
        /*03b8*/ 	.word	0x00008970


	//   ....[54]....
        /*03bc*/ 	.word	0x00008980


	//   ....[55]....
        /*03c0*/ 	.word	0x000089a0


	//   ....[56]....
        /*03c4*/ 	.word	0x00008af0


	//   ....[57]....
        /*03c8*/ 	.word	0x00008cf0


	//   ....[58]....
        /*03cc*/ 	.word	0x00008d20


	//   ....[59]....
        /*03d0*/ 	.word	0x00008d50


	//   ....[60]....
        /*03d4*/ 	.word	0x00008d80


	//   ....[61]....
        /*03d8*/ 	.word	0x00008db0


	//   ....[62]....
        /*03dc*/ 	.word	0x00008df0


	//   ....[63]....
        /*03e0*/ 	.word	0x00008f70


	//   ....[64]....
        /*03e4*/ 	.word	0x00008fa0


	//   ....[65]....
        /*03e8*/ 	.word	0x00008fd0


	//   ....[66]....
        /*03ec*/ 	.word	0x00009000


	//   ....[67]....
        /*03f0*/ 	.word	0x00009030


	//   ....[68]....
        /*03f4*/ 	.word	0x00009070


	//   ....[69]....
        /*03f8*/ 	.word	0x000090f0


	//   ....[70]....
        /*03fc*/ 	.word	0x00009130


	//   ....[71]....
        /*0400*/ 	.word	0x000091c0


	//   ....[72]....
        /*0404*/ 	.word	0x0000a4b0


	//   ....[73]....
        /*0408*/ 	.word	0x0000b110


	//   ....[74]....
        /*040c*/ 	.word	0x0000b140


	//   ....[75]....
        /*0410*/ 	.word	0x0000b1b0


	//   ....[76]....
        /*0414*/ 	.word	0x0000b1f0


	//   ....[77]....
        /*0418*/ 	.word	0x0000b230


	//   ....[78]....
        /*041c*/ 	.word	0x0000b260


	//   ....[79]....
        /*0420*/ 	.word	0x0000b270


	//   ....[80]....
        /*0424*/ 	.word	0x0000b280


	//   ....[81]....
        /*0428*/ 	.word	0x0000b290


	//   ....[82]....
        /*042c*/ 	.word	0x0000b2f0


	//   ....[83]....
        /*0430*/ 	.word	0x0000b360


	//   ....[84]....
        /*0434*/ 	.word	0x0000b380


	//   ....[85]....
        /*0438*/ 	.word	0x0000c8e0


	//   ....[86]....
        /*043c*/ 	.word	0x0000c910


	//   ....[87]....
        /*0440*/ 	.word	0x0000c940


	//   ....[88]....
        /*0444*/ 	.word	0x0000c950


	//   ....[89]....
        /*0448*/ 	.word	0x0000c980


	//   ....[90]....
        /*044c*/ 	.word	0x0000c990


	//   ....[91]....
        /*0450*/ 	.word	0x0000c9c0


	//   ....[92]....
        /*0454*/ 	.word	0x0000ca00


	//   ....[93]....
        /*0458*/ 	.word	0x0000cb40


	//   ....[94]....
        /*045c*/ 	.word	0x0000cb70


	//   ....[95]....
        /*0460*/ 	.word	0x0000cba0


	//   ....[96]....
        /*0464*/ 	.word	0x0000cbd0


	//   ....[97]....
        /*0468*/ 	.word	0x0000cc00


	//   ....[98]....
        /*046c*/ 	.word	0x0000cc40


	//   ....[99]....
        /*0470*/ 	.word	0x0000ccd0


	//   ....[100]....
        /*0474*/ 	.word	0x0000cd10


	//   ....[101]....
        /*0478*/ 	.word	0x0000cda0


	//   ....[102]....
        /*047c*/ 	.word	0x0000d1d0


	//   ....[103]....
        /*0480*/ 	.word	0x0000d6b0


	//   ....[104]....
        /*0484*/ 	.word	0x0000d870


	//   ....[105]....
        /*0488*/ 	.word	0x0000d8e0


	//   ....[106]....
        /*048c*/ 	.word	0x0000d960


	//   ....[107]....
        /*0490*/ 	.word	0x0000da10


	//   ....[108]....
        /*0494*/ 	.word	0x0000da90


	//   ....[109]....
        /*0498*/ 	.word	0x0000db30


	//   ....[110]....
        /*049c*/ 	.word	0x0000dbb0


	//   ....[111]....
        /*04a0*/ 	.word	0x0000dc60


	//   ....[112]....
        /*04a4*/ 	.word	0x0000dcc0


	//   ....[113]....
        /*04a8*/ 	.word	0x0000dd70


	//   ....[114]....
        /*04ac*/ 	.word	0x0000ddf0


	//   ....[115]....
        /*04b0*/ 	.word	0x0000de90


	//   ....[116]....
        /*04b4*/ 	.word	0x0000e1d0


	//----- nvinfo : EIATTR_REG_RECONFIG
	.align		4
.L_115:
        /*04b8*/ 	.byte	0x01, 0x54
	.zero		2


	//----- nvinfo : EIATTR_SYSCALL_OFFSETS
	.align		4
        /*04bc*/ 	.byte	0x04, 0x46
        /*04be*/ 	.short	(.L_117 - .L_116)


	//   ....[0]....
.L_116:
        /*04c0*/ 	.word	0x00001770


	//   ....[1]....
        /*04c4*/ 	.word	0x00009f20


	//   ....[2]....
        /*04c8*/ 	.word	0x0000a0b0


	//   ....[3]....
        /*04cc*/ 	.word	0x0000a200


	//   ....[4]....
        /*04d0*/ 	.word	0x0000a350


	//   ....[5]....
        /*04d4*/ 	.word	0x0000ac90


	//----- nvinfo : EIATTR_MBARRIER_INSTR_OFFSETS
	.align		4
.L_117:
        /*04d8*/ 	.byte	0x04, 0x39
        /*04da*/ 	.short	(.L_119 - .L_118)


	//   ....[0]....
.L_118:
        /*04dc*/ 	.word	0x00000270
        /*04e0*/ 	.word	0x000000ff
        /*04e4*/ 	.word	0x00013200
        /*04e8*/ 	.short	0x0100
        /*04ea*/ 	.byte	0x08
	.zero		1


	//   ....[1]....
        /*04ec*/ 	.word	0x00000280
        /*04f0*/ 	.word	0x000000ff
        /*04f4*/ 	.word	0x00013220
        /*04f8*/ 	.short	0x0100
        /*04fa*/ 	.byte	0x08
	.zero		1


	//   ....[2]....
        /*04fc*/ 	.word	0x00000370
        /*0500*/ 	.word	0x000000ff
        /*0504*/ 	.word	0x00013230
        /*0508*/ 	.short	0x0100
        /*050a*/ 	.byte	0x08
	.zero		1


	//   ....[3]....
        /*050c*/ 	.word	0x00000380
        /*0510*/ 	.word	0x000000ff
        /*0514*/ 	.word	0x00013240
        /*0518*/ 	.short	0x0100
        /*051a*/ 	.byte	0x08
	.zero		1


	//   ....[4]....
        /*051c*/ 	.word	0x00000390
        /*0520*/ 	.word	0x000000ff
        /*0524*/ 	.word	0x00013238
        /*0528*/ 	.short	0x0100
        /*052a*/ 	.byte	0x08
	.zero		1


	//   ....[5]....
        /*052c*/ 	.word	0x000003a0
        /*0530*/ 	.word	0x000000ff
        /*0534*/ 	.word	0x00013248
        /*0538*/ 	.short	0x0100
        /*053a*/ 	.byte	0x08
	.zero		1


	//   ....[6]....
        /*053c*/ 	.word	0x000004d0
        /*0540*/ 	.word	0x000000ff
        /*0544*/ 	.word	0x00013250
        /*0548*/ 	.short	0x0100
        /*054a*/ 	.byte	0x08
	.zero		1


	//   ....[7]....
        /*054c*/ 	.word	0x000004e0
        /*0550*/ 	.word	0x000000ff
        /*0554*/ 	.word	0x00013260
        /*0558*/ 	.short	0x0100
        /*055a*/ 	.byte	0x08
	.zero		1


	//   ....[8]....
        /*055c*/ 	.word	0x000004f0
        /*0560*/ 	.word	0x000000ff
        /*0564*/ 	.word	0x00013258
        /*0568*/ 	.short	0x0100
        /*056a*/ 	.byte	0x08
	.zero		1


	//   ....[9]....
        /*056c*/ 	.word	0x00000500
        /*0570*/ 	.word	0x000000ff
        /*0574*/ 	.word	0x00013268
        /*0578*/ 	.short	0x0100
        /*057a*/ 	.byte	0x08
	.zero		1


	//   ....[10]....
        /*057c*/ 	.word	0x000005f0
        /*0580*/ 	.word	0x000000ff
        /*0584*/ 	.word	0x00013270
        /*0588*/ 	.short	0x0100
        /*058a*/ 	.byte	0x06
	.zero		1


	//   ....[11]....
        /*058c*/ 	.word	0x00000600
        /*0590*/ 	.word	0x000000ff
        /*0594*/ 	.word	0x00013280
        /*0598*/ 	.short	0x0100
        /*059a*/ 	.byte	0x06
	.zero		1


	//   ....[12]....
        /*059c*/ 	.word	0x00000610
        /*05a0*/ 	.word	0x000000ff
        /*05a4*/ 	.word	0x00013278
        /*05a8*/ 	.short	0x0100
        /*05aa*/ 	.byte	0x06
	.zero		1


	//   ....[13]....
        /*05ac*/ 	.word	0x00000620
        /*05b0*/ 	.word	0x000000ff
        /*05b4*/ 	.word	0x00013288
        /*05b8*/ 	.short	0x0100
        /*05ba*/ 	.byte	0x06
	.zero		1


	//   ....[14]....
        /*05bc*/ 	.word	0x00000750
        /*05c0*/ 	.word	0x000000ff
        /*05c4*/ 	.word	0x00013290
        /*05c8*/ 	.short	0x0100
        /*05ca*/ 	.byte	0x08
	.zero		1


	//   ....[15]....
        /*05cc*/ 	.word	0x00000760
        /*05d0*/ 	.word	0x000000ff
        /*05d4*/ 	.word	0x000132a0
        /*05d8*/ 	.short	0x0100
        /*05da*/ 	.byte	0x08
	.zero		1


	//   ....[16]....
        /*05dc*/ 	.word	0x00000770
        /*05e0*/ 	.word	0x000000ff
        /*05e4*/ 	.word	0x00013298
        /*05e8*/ 	.short	0x0100
        /*05ea*/ 	.byte	0x08
	.zero		1


	//   ....[17]....
        /*05ec*/ 	.word	0x00000780
        /*05f0*/ 	.word	0x000000ff
        /*05f4*/ 	.word	0x000132a8
        /*05f8*/ 	.short	0x0100
        /*05fa*/ 	.byte	0x08
	.zero		1


	//   ....[18]....
        /*05fc*/ 	.word	0x000008b0
        /*0600*/ 	.word	0x000000ff
        /*0604*/ 	.word	0x000132b0
        /*0608*/ 	.short	0x0100
        /*060a*/ 	.byte	0x08
	.zero		1


	//   ....[19]....
        /*060c*/ 	.word	0x000008c0
        /*0610*/ 	.word	0x000000ff
        /*0614*/ 	.word	0x000132c0
        /*0618*/ 	.short	0x0100
        /*061a*/ 	.byte	0x08
	.zero		1


	//   ....[20]....
        /*061c*/ 	.word	0x000008d0
        /*0620*/ 	.word	0x000000ff
        /*0624*/ 	.word	0x000132b8
        /*0628*/ 	.short	0x0100
        /*062a*/ 	.byte	0x08
	.zero		1


	//   ....[21]....
        /*062c*/ 	.word	0x000008e0
        /*0630*/ 	.word	0x000000ff
        /*0634*/ 	.word	0x000132c8
        /*0638*/ 	.short	0x0100
        /*063a*/ 	.byte	0x08
	.zero		1


	//   ....[22]....
        /*063c*/ 	.word	0x00001820
        /*0640*/ 	.word	0x00000000
        /*0644*/ 	.word	0x00013200
        /*0648*/ 	.short	0x010a
        /*064a*/ 	.byte	0x3f
	.zero		1


	//   ....[23]....
        /*064c*/ 	.word	0x000018b0
        /*0650*/ 	.word	0x00000005
        /*0654*/ 	.word	0x00013230
        /*0658*/ 	.short	0x010a
        /*065a*/ 	.byte	0x3f
	.zero		1


	//   ....[24]....
        /*065c*/ 	.word	0x00001980
        /*0660*/ 	.word	0x00000005
        /*0664*/ 	.word	0x00013230
        /*0668*/ 	.short	0x010a
        /*066a*/ 	.byte	0x3f
	.zero		1


	//   ....[25]....
        /*066c*/ 	.word	0x000032c0
        /*0670*/ 	.word	0x0000003a
        /*0674*/ 	.word	0x00000000
        /*0678*/ 	.short	0x0101
        /*067a*/ 	.byte	0x3f
	.zero		1


	//   ....[26]....
        /*067c*/ 	.word	0x00004210
        /*0680*/ 	.word	0x00000005
        /*0684*/ 	.word	0x00013230
        /*0688*/ 	.short	0x010a
        /*068a*/ 	.byte	0x3f
	.zero		1


	//   ....[27]....
        /*068c*/ 	.word	0x00004250
        /*0690*/ 	.word	0x00000005
        /*0694*/ 	.word	0x00013230
        /*0698*/ 	.short	0x010a
        /*069a*/ 	.byte	0x3f
	.zero		1


	//   ....[28]....
        /*069c*/ 	.word	0x000046b0
        /*06a0*/ 	.word	0x000000ff
        /*06a4*/ 	.word	0x00013250
        /*06a8*/ 	.short	0x010a
        /*06aa*/ 	.byte	0x0c
	.zero		1


	//   ....[29]....
        /*06ac*/ 	.word	0x000046f0
        /*06b0*/ 	.word	0x000000ff
        /*06b4*/ 	.word	0x00013250
        /*06b8*/ 	.short	0x010a
        /*06ba*/ 	.byte	0x0c
	.zero		1


	//   ....[30]....
        /*06bc*/ 	.word	0x00005c70
        /*06c0*/ 	.word	0x00000006
        /*06c4*/ 	.word	0x00000000
        /*06c8*/ 	.short	0x0101
        /*06ca*/ 	.byte	0x3f
	.zero		1


	//   ....[31]....
        /*06cc*/ 	.word	0x00006000
        /*06d0*/ 	.word	0x000000ff
        /*06d4*/ 	.word	0x00000000
        /*06d8*/ 	.short	0x0101
        /*06da*/ 	.byte	0x06
	.zero		1


	//   ....[32]....
        /*06dc*/ 	.word	0x00006440
        /*06e0*/ 	.word	0x00000014
        /*06e4*/ 	.word	0x00013250
        /*06e8*/ 	.short	0x010a
        /*06ea*/ 	.byte	0x3f
	.zero		1


	//   ....[33]....
        /*06ec*/ 	.word	0x00006490
        /*06f0*/ 	.word	0x00000014
        /*06f4*/ 	.word	0x00013250
        /*06f8*/ 	.short	0x010a
        /*06fa*/ 	.byte	0x3f
	.zero		1


	//   ....[34]....
        /*06fc*/ 	.word	0x00006b40
        /*0700*/ 	.word	0x00000005
        /*0704*/ 	.word	0x00000000
        /*0708*/ 	.short	0x0101
        /*070a*/ 	.byte	0x3f
	.zero		1


	//   ....[35]....
        /*070c*/ 	.word	0x00007f60
        /*0710*/ 	.word	0x00000000
        /*0714*/ 	.word	0x00000000
        /*0718*/ 	.short	0x0101
        /*071a*/ 	.byte	0x3f
	.zero		1


	//   ....[36]....
        /*071c*/ 	.word	0x0000a720
        /*0720*/ 	.word	0x00000005
        /*0724*/ 	.word	0x00013280
        /*0728*/ 	.short	0x010a
        /*072a*/ 	.byte	0x3f
	.zero		1


	//   ....[37]....
        /*072c*/ 	.word	0x0000a8b0
        /*0730*/ 	.word	0x00000005
        /*0734*/ 	.word	0x00013240
        /*0738*/ 	.short	0x010a
        /*073a*/ 	.byte	0x3f
	.zero		1


	//   ....[38]....
        /*073c*/ 	.word	0x0000b430
        /*0740*/ 	.word	0x00000010
        /*0744*/ 	.word	0x00013200
        /*0748*/ 	.short	0x0107
        /*074a*/ 	.byte	0x3f
	.zero		1


	//   ....[39]....
        /*074c*/ 	.word	0x0000b520
        /*0750*/ 	.word	0x00000010
        /*0754*/ 	.word	0x00013200
        /*0758*/ 	.short	0x0101
        /*075a*/ 	.byte	0x3f
	.zero		1


	//   ....[40]....
        /*075c*/ 	.word	0x0000b540
        /*0760*/ 	.word	0x00000010
        /*0764*/ 	.word	0x00013220
        /*0768*/ 	.short	0x010a
        /*076a*/ 	.byte	0x3f
	.zero		1


	//   ....[41]....
        /*076c*/ 	.word	0x0000b830
        /*0770*/ 	.word	0x00000004
        /*0774*/ 	.word	0x00013280
        /*0778*/ 	.short	0x010a
        /*077a*/ 	.byte	0x3f
	.zero		1


	//   ....[42]....
        /*077c*/ 	.word	0x0000ba80
        /*0780*/ 	.word	0x00000004
        /*0784*/ 	.word	0x00013240
        /*0788*/ 	.short	0x010a
        /*078a*/ 	.byte	0x3f
	.zero		1


	//   ....[43]....
        /*078c*/ 	.word	0x0000bd40
        /*0790*/ 	.word	0x00000003
        /*0794*/ 	.word	0x00013270
        /*0798*/ 	.short	0x010a
        /*079a*/ 	.byte	0x3f
	.zero		1


	//   ....[44]....
        /*079c*/ 	.word	0x0000bdc0
        /*07a0*/ 	.word	0x00000003
        /*07a4*/ 	.word	0x00013260
        /*07a8*/ 	.short	0x010a
        /*07aa*/ 	.byte	0x3f
	.zero		1


	//   ....[45]....
        /*07ac*/ 	.word	0x0000c0a0
        /*07b0*/ 	.word	0x00000003
        /*07b4*/ 	.word	0x00013250
        /*07b8*/ 	.short	0x0101
        /*07ba*/ 	.byte	0x3f
	.zero		1


	//   ....[46]....
        /*07bc*/ 	.word	0x0000c120
        /*07c0*/ 	.word	0x00000002
        /*07c4*/ 	.word	0x00000000
        /*07c8*/ 	.short	0x0101
        /*07ca*/ 	.byte	0x3f
	.zero		1


	//   ....[47]....
        /*07cc*/ 	.word	0x0000c310
        /*07d0*/ 	.word	0x00000002
        /*07d4*/ 	.word	0x00013270
        /*07d8*/ 	.short	0x010a
        /*07da*/ 	.byte	0x3f
	.zero		1


	//   ....[48]....
        /*07dc*/ 	.word	0x0000c390
        /*07e0*/ 	.word	0x00000002
        /*07e4*/ 	.word	0x00013260
        /*07e8*/ 	.short	0x010a
        /*07ea*/ 	.byte	0x3f
	.zero		1


	//   ....[49]....
        /*07ec*/ 	.word	0x0000c660
        /*07f0*/ 	.word	0x00000002
        /*07f4*/ 	.word	0x00013250
        /*07f8*/ 	.short	0x0101
        /*07fa*/ 	.byte	0x3f
	.zero		1


	//   ....[50]....
        /*07fc*/ 	.word	0x0000c6b0
        /*0800*/ 	.word	0x00000000
        /*0804*/ 	.word	0x00000000
        /*0808*/ 	.short	0x0101
        /*080a*/ 	.byte	0x3f
	.zero		1


	//   ....[51]....
        /*080c*/ 	.word	0x0000d150
        /*0810*/ 	.word	0x00000007
        /*0814*/ 	.word	0x00013220
        /*0818*/ 	.short	0x010a
        /*081a*/ 	.byte	0x3f
	.zero		1


	//   ....[52]....
        /*081c*/ 	.word	0x0000d2f0
        /*0820*/ 	.word	0x00000005
        /*0824*/ 	.word	0x00000000
        /*0828*/ 	.short	0x010a
        /*082a*/ 	.byte	0x3f
	.zero		1


	//   ....[53]....
        /*082c*/ 	.word	0x0000d360
        /*0830*/ 	.word	0x00000003
        /*0834*/ 	.word	0x00000000
        /*0838*/ 	.short	0x010a
        /*083a*/ 	.byte	0x3f
	.zero		1


	//   ....[54]....
        /*083c*/ 	.word	0x0000d3b0
        /*0840*/ 	.word	0x00000003
        /*0844*/ 	.word	0x00013260
        /*0848*/ 	.short	0x010a
        /*084a*/ 	.byte	0x3f
	.zero		1


	//   ....[55]....
        /*084c*/ 	.word	0x0000d400
        /*0850*/ 	.word	0x00000005
        /*0854*/ 	.word	0x00013260
        /*0858*/ 	.short	0x010a
        /*085a*/ 	.byte	0x3f
	.zero		1


	//   ....[56]....
        /*085c*/ 	.word	0x0000d440
        /*0860*/ 	.word	0x00000003
        /*0864*/ 	.word	0x00013280
        /*0868*/ 	.short	0x010a
        /*086a*/ 	.byte	0x3f
	.zero		1


	//   ....[57]....
        /*086c*/ 	.word	0x0000d460
        /*0870*/ 	.word	0x00000005
        /*0874*/ 	.word	0x00013280
        /*0878*/ 	.short	0x010a
        /*087a*/ 	.byte	0x3f
	.zero		1


	//   ....[58]....
        /*087c*/ 	.word	0x0000d4c0
        /*0880*/ 	.word	0x00000000
        /*0884*/ 	.word	0x00013200
        /*0888*/ 	.short	0x010a
        /*088a*/ 	.byte	0x3f
	.zero		1


	//   ....[59]....
        /*088c*/ 	.word	0x0000d510
        /*0890*/ 	.word	0x00000005
        /*0894*/ 	.word	0x00013230
        /*0898*/ 	.short	0x010a
        /*089a*/ 	.byte	0x3f
	.zero		1


	//   ....[60]....
        /*089c*/ 	.word	0x0000d560
        /*08a0*/ 	.word	0x00000005
        /*08a4*/ 	.word	0x00013230
        /*08a8*/ 	.short	0x010a
        /*08aa*/ 	.byte	0x3f
	.zero		1


	//   ....[61]....
        /*08ac*/ 	.word	0x0000d5c0
        /*08b0*/ 	.word	0x0000000d
        /*08b4*/ 	.word	0x00013250
        /*08b8*/ 	.short	0x010a
        /*08ba*/ 	.byte	0x3f
	.zero		1


	//   ....[62]....
        /*08bc*/ 	.word	0x0000d610
        /*08c0*/ 	.word	0x00000014
        /*08c4*/ 	.word	0x00013250
        /*08c8*/ 	.short	0x010a
        /*08ca*/ 	.byte	0x3f
	.zero		1


	//   ....[63]....
        /*08cc*/ 	.word	0x0000d760
        /*08d0*/ 	.word	0x00000005
        /*08d4*/ 	.word	0x00013280
        /*08d8*/ 	.short	0x010a
        /*08da*/ 	.byte	0x3f
	.zero		1


	//   ....[64]....
        /*08dc*/ 	.word	0x0000d7b0
        /*08e0*/ 	.word	0x00000005
        /*08e4*/ 	.word	0x00013240
        /*08e8*/ 	.short	0x010a
        /*08ea*/ 	.byte	0x3f
	.zero		1


	//   ....[65]....
        /*08ec*/ 	.word	0x0000dec0
        /*08f0*/ 	.word	0x00000010
        /*08f4*/ 	.word	0x00013220
        /*08f8*/ 	.short	0x010a
        /*08fa*/ 	.byte	0x3f
	.zero		1


	//   ....[66]....
        /*08fc*/ 	.word	0x0000df10
        /*0900*/ 	.word	0x00000004
        /*0904*/ 	.word	0x00013280
        /*0908*/ 	.short	0x010a
        /*090a*/ 	.byte	0x3f
	.zero		1


	//   ....[67]....
        /*090c*/ 	.word	0x0000df60
        /*0910*/ 	.word	0x00000004
        /*0914*/ 	.word	0x00013240
        /*0918*/ 	.short	0x010a
        /*091a*/ 	.byte	0x3f
	.zero		1


	//   ....[68]....
        /*091c*/ 	.word	0x0000dfb0
        /*0920*/ 	.word	0x00000003
        /*0924*/ 	.word	0x00013270
        /*0928*/ 	.short	0x010a
        /*092a*/ 	.byte	0x3f
	.zero		1


	//   ....[69]....
        /*092c*/ 	.word	0x0000e000
        /*0930*/ 	.word	0x00000003
        /*0934*/ 	.word	0x00013260
        /*0938*/ 	.short	0x010a
        /*093a*/ 	.byte	0x3f
	.zero		1


	//   ....[70]....
        /*093c*/ 	.word	0x0000e050
        /*0940*/ 	.word	0x00000002
        /*0944*/ 	.word	0x00013270
        /*0948*/ 	.short	0x010a
        /*094a*/ 	.byte	0x3f
	.zero		1


	//   ....[71]....
        /*094c*/ 	.word	0x0000e0a0
        /*0950*/ 	.word	0x00000002
        /*0954*/ 	.word	0x00013260
        /*0958*/ 	.short	0x010a
        /*095a*/ 	.byte	0x3f
	.zero		1


	//   ....[72]....
        /*095c*/ 	.word	0x0000e0f0
        /*0960*/ 	.word	0x00000007
        /*0964*/ 	.word	0x00013220
        /*0968*/ 	.short	0x010a
        /*096a*/ 	.byte	0x3f
	.zero		1


	//   ....[73]....
        /*096c*/ 	.word	0x0000e290
        /*0970*/ 	.word	0x00000005
        /*0974*/ 	.word	0x00000000
        /*0978*/ 	.short	0x010a
        /*097a*/ 	.byte	0x3f
	.zero		1


	//   ....[74]....
        /*097c*/ 	.word	0x0000e2e0
        /*0980*/ 	.word	0x00000003
        /*0984*/ 	.word	0x00000000
        /*0988*/ 	.short	0x010a
        /*098a*/ 	.byte	0x3f
	.zero		1


	//   ....[75]....
        /*098c*/ 	.word	0x0000e330
        /*0990*/ 	.word	0x00000003
        /*0994*/ 	.word	0x00013260
        /*0998*/ 	.short	0x010a
        /*099a*/ 	.byte	0x3f
	.zero		1


	//   ....[76]....
        /*099c*/ 	.word	0x0000e380
        /*09a0*/ 	.word	0x00000005
        /*09a4*/ 	.word	0x00013260
        /*09a8*/ 	.short	0x010a
        /*09aa*/ 	.byte	0x3f
	.zero		1


	//   ....[77]....
        /*09ac*/ 	.word	0x0000e3d0
        /*09b0*/ 	.word	0x00000003
        /*09b4*/ 	.word	0x00013280
        /*09b8*/ 	.short	0x010a
        /*09ba*/ 	.byte	0x3f
	.zero		1


	//----- nvinfo : EIATTR_NUM_MBARRIERS
	.align		4
.L_119:
        /*09bc*/ 	.byte	0x03, 0x38
        /*09be*/ 	.short	0x0016


	//----- nvinfo : EIATTR_EXIT_INSTR_OFFSETS
	.align		4
        /*09c0*/ 	.byte	0x04, 0x1c
        /*09c2*/ 	.short	(.L_121 - .L_120)


	//   ....[0]....
.L_120:
        /*09c4*/ 	.word	0x00000a40


	//   ....[1]....
        /*09c8*/ 	.word	0x00008aa0


	//   ....[2]....
        /*09cc*/ 	.word	0x0000d4b0


	//----- nvinfo : EIATTR_MAX_THREADS
	.align		4
.L_121:
        /*09d0*/ 	.byte	0x04, 0x05
        /*09d2*/ 	.short	(.L_123 - .L_122)
.L_122:
        /*09d4*/ 	.word	0x00000200
        /*09d8*/ 	.word	0x00000001
        /*09dc*/ 	.word	0x00000001


	//----- nvinfo : EIATTR_CRS_STACK_SIZE
	.align		4
.L_123:
        /*09e0*/ 	.byte	0x04, 0x1e
        /*09e2*/ 	.short	(.L_125 - .L_124)
.L_124:
        /*09e4*/ 	.word	0x00000000


	//----- nvinfo : EIATTR_CBANK_PARAM_SIZE
	.align		4
.L_125:
        /*09e8*/ 	.byte	0x03, 0x19
        /*09ea*/ 	.short	0x0af0


	//----- nvinfo : EIATTR_PARAM_CBANK
	.align		4
        /*09ec*/ 	.byte	0x04, 0x0a
        /*09ee*/ 	.short	(.L_127 - .L_126)
	.align		4
.L_126:
        /*09f0*/ 	.word	index@(.nv.constant0._ZN7cutlass13device_kernelIN5flash11enable_sm90INS1_16FlashAttnFwdSm90INS1_25CollectiveMainloopFwdSm90ILi2EN4cute5tupleIJNS5_1CILi1EEES8_S8_EEENS6_IJNS7_ILi192EEENS7_ILi160EEENS7_ILi64EEEEEELi64ENS_12float_e4m3_tEfNS_4arch4Sm90ELb0ELb0ELb0ELb1ELb0ELb0ELb0ELb1ELb1ELb1ELb0ELb0EEENS1_21CollectiveEpilogueFwdINS6_IJSA_SC_SB_EEES9_NS_10bfloat16_tESG_Li384ELb1ELb1ELb0ELb1EEENS1_36VarlenDynamicPersistentTileSchedulerILi192ELi160ELi384ELi128ELb0ELb1ELb1ELb0ELb1ELb1EEEEEEEEEvNT_6ParamsE)
        /*09f4*/ 	.short	0x0210
        /*09f6*/ 	.short	0x0af0


	//----- nvinfo : EIATTR_SW_WAR
	.align		4
.L_127:
        /*09f8*/ 	.byte	0x04, 0x36
        /*09fa*/ 	.short	(.L_129 - .L_128)
.L_128:
        /*09fc*/ 	.word	0x00000008
.L_129:


//--------------------- .nv.info._ZN7cutlass13device_kernelIN5flash11enable_sm90INS1_16FlashAttnFwdSm90INS1_25CollectiveMainloopFwdSm90ILi2EN4cute5tupleIJNS5_1CILi1EEES8_S8_EEENS6_IJNS7_ILi192EEENS7_ILi160EEENS7_ILi64EEEEEELi64ENS_12float_e4m3_tEfNS_4arch4Sm90ELb0ELb0ELb0ELb1ELb0ELb1ELb0ELb1ELb1ELb1ELb0ELb0EEENS1_21CollectiveEpilogueFwdINS6_IJSA_SC_SB_EEES9_NS_10bfloat16_tESG_Li384ELb1ELb1ELb0ELb1EEENS1_36VarlenDynamicPersistentTileSchedulerILi192ELi160ELi384ELi128ELb0ELb1ELb1ELb0ELb1ELb1EEEEEEEEEvNT_6ParamsE --------------------------
	.section	.nv.info._ZN7cutlass13device_kernelIN5flash11enable_sm90INS1_16FlashAttnFwdSm90INS1_25CollectiveMainloopFwdSm90ILi2EN4cute5tupleIJNS5_1CILi1EEES8_S8_EEENS6_IJNS7_ILi192EEENS7_ILi160EEENS7_ILi64EEEEEELi64ENS_12float_e4m3_tEfNS_4arch4Sm90ELb0ELb0ELb0ELb1ELb0ELb1ELb0ELb1ELb1ELb1ELb0ELb0EEENS1_21CollectiveEpilogueFwdINS6_IJSA_SC_SB_EEES9_NS_10bfloat16_tESG_Li384ELb1ELb1ELb0ELb1EEENS1_36VarlenDynamicPersistentTileSchedulerILi192ELi160ELi384ELi128ELb0ELb1ELb1ELb0ELb1ELb1EEEEEEEEEvNT_6ParamsE,"",@"SHT_CUDA_INFO"
	.sectionflags	@""
	.align	4


	//----- nvinfo : EIATTR_CUDA_API_VERSION
	.align		4
        /*0000*/ 	.byte	0x04, 0x37
        /*0002*/ 	.short	(.L_131 - .L_130)
.L_130:
        /*0004*/ 	.word	0x00000082


	//----- nvinfo : EIATTR_KPARAM_INFO
	.align		4
.L_131:
        /*0008*/ 	.byte	0x04, 0x17
        /*000a*/ 	.short	(.L_133 - .L_132)
.L_132:
        /*000c*/ 	.word	0x00000000
        /*0010*/ 	.short	0x0000
        /*0012*/ 	.short	0x0070
        /*0014*/ 	.byte	0x00, 0xf0, 0x01, 0x2a


	//----- nvinfo : EIATTR_SPARSE_MMA_MASK
	.align		4
.L_133:
        /*0018*/ 	.byte	0x03, 0x50
        /*001a*/ 	.short	0x0000


	//----- nvinfo : EIATTR_MAXREG_COUNT
	.align		4
        /*001c*/ 	.byte	0x03, 0x1b
        /*001e*/ 	.short	0x0080


	//----- nvinfo : EIATTR_NUM_BARRIERS
	.align		4
        /*0020*/ 	.byte	0x02, 0x4c
        /*0022*/ 	.byte	0x10
	.zero		1


	//----- nvinfo : EIATTR_EXTERNS
	.align		4
        /*0024*/ 	.byte	0x04, 0x0f
        /*0026*/ 	.short	(.L_135 - .L_134)


	//   ....[0]....
	.align		4
.L_134:
        /*0028*/ 	.word	index@(__assertfail)


	//----- nvinfo : EIATTR_ANNOTATIONS
	.align		4
.L_135:
        /*002c*/ 	.byte	0x04, 0x55
        /*002e*/ 	.short	(.L_137 - .L_136)


	//   ....[0]....
.L_136:
        /* <DEDUP_REMOVED lines=92> */
        /*05e4*/ 	.byte	0xb0, 0x57, 0x01, 0x00


	//----- nvinfo : EIATTR_MERCURY_ISA_VERSION
	.align		4
.L_137:
        /*05e8*/ 	.byte	0x03, 0x5f
        /*05ea*/ 	.short	0x0101


	//----- nvinfo : EIATTR_UNUSED_LOAD_BYTE_OFFSET
	.align		4
        /*05ec*/ 	.byte	0x04, 0x44
        /*05ee*/ 	.short	(.L_139 - .L_138)


	//   ....[0]....
.L_138:
        /*05f0*/ 	.word	0x00000a90
        /*05f4*/ 	.word	0x0000fff0


	//   ....[1]....
        /*05f8*/ 	.word	0x0000d5b0
        /*05fc*/ 	.word	0x0000fff0


	//----- nvinfo : EIATTR_INT_WARP_WIDE_INSTR_OFFSETS
	.align		4
.L_139:
        /*0600*/ 	.byte	0x04, 0x31
        /*0602*/ 	.short	(.L_141 - .L_140)


	//   ....[0]....
.L_140:
        /*0604*/ 	.word	0x00000180


	//   ....[1]....
        /*0608*/ 	.word	0x00000220


	//   ....[2]....
        /*060c*/ 	.word	0x00000290


	//   ....[3]....
        /*0610*/ 	.word	0x00011330


	//   ....[4]....
        /*0614*/ 	.word	0x000113c0


	//   ....[5]....
        /*0618*/ 	.word	0x00013900


	//   ....[6]....
        /*061c*/ 	.word	0x00013990


	//----- nvinfo : EIATTR_COOP_GROUP_MASK_REGIDS
	.align		4
.L_141:
        /*0620*/ 	.byte	0x04, 0x29
        /*0622*/ 	.short	(.L_143 - .L_142)


	//   ....[0]....
.L_142:
        /*0624*/ 	.word	0xffffffff


	//   ....[1]....
        /*0628*/ 	.word	0xffffffff


	//   ....[2]....
        /*062c*/ 	.word	0xffffffff


	//   ....[3]....
        /*0630*/ 	.word	0xffffffff


	//   ....[4]....
        /*0634*/ 	.word	0xffffffff


	//   ....[5]....
        /*0638*/ 	.word	0xffffffff


	//   ....[6]....
        /*063c*/ 	.word	0xffffffff


	//   ....[7]....
        /*0640*/ 	.word	0xffffffff


	//   ....[8]....
        /*0644*/ 	.word	0xffffffff


	//   ....[9]....
        /*0648*/ 	.word	0xffffffff


	//   ....[10]....
        /*064c*/ 	.word	0xffffffff


	//   ....[11]....
        /*0650*/ 	.word	0xffffffff


	//   ....[12]....
        /*0654*/ 	.word	0xffffffff


	//   ....[13]....
        /*0658*/ 	.word	0xffffffff


	//   ....[14]....
        /*065c*/ 	.word	0xffffffff


	//   ....[15]....
        /*0660*/ 	.word	0xffffffff


	//   ....[16]....
        /*0664*/ 	.word	0xffffffff


	//   ....[17]....
        /*0668*/ 	.word	0xffffffff


	//   ....[18]....
        /*066c*/ 	.word	0xffffffff


	//   ....[19]....
        /*0670*/ 	.word	0xffffffff


	//   ....[20]....
        /*0674*/ 	.word	0xffffffff


	//   ....[21]....
        /*0678*/ 	.word	0xffffffff


	//   ....[22]....
        /*067c*/ 	.word	0xffffffff


	//   ....[23]....
        /*0680*/ 	.word	0xffffffff


	//   ....[24]....
        /*0684*/ 	.word	0xffffffff


	//   ....[25]....
        /*0688*/ 	.word	0xffffffff


	//   ....[26]....
        /*068c*/ 	.word	0xffffffff


	//   ....[27]....
        /*0690*/ 	.word	0xffffffff


	//   ....[28]....
        /*0694*/ 	.word	0xffffffff


	//   ....[29]....
        /*0698*/ 	.word	0xffffffff


	//   ....[30]....
        /*069c*/ 	.word	0xffffffff


	//   ....[31]....
        /*06a0*/ 	.word	0xffffffff


	//   ....[32]....
        /*06a4*/ 	.word	0xffffffff


	//   ....[33]....
        /*06a8*/ 	.word	0xffffffff


	//   ....[34]....
        /*06ac*/ 	.word	0xffffffff


	//   ....[35]....
        /*06b0*/ 	.word	0xffffffff


	//   ....[36]....
        /*06b4*/ 	.word	0xffffffff


	//   ....[37]....
        /*06b8*/ 	.word	0xffffffff


	//   ....[38]....
        /*06bc*/ 	.word	0xffffffff


	//   ....[39]....
        /*06c0*/ 	.word	0xffffffff


	//   ....[40]....
        /*06c4*/ 	.word	0xffffffff


	//   ....[41]....
        /*06c8*/ 	.word	0xffffffff


	//   ....[42]....
        /*06cc*/ 	.word	0xffffffff


	//   ....[43]....
        /*06d0*/ 	.word	0xffffffff


	//   ....[44]....
        /*06d4*/ 	.word	0xffffffff


	//   ....[45]....
        /*06d8*/ 	.word	0xffffffff


	//   ....[46]....
        /*06dc*/ 	.word	0xffffffff


	//   ....[47]....
        /*06e0*/ 	.word	0xffffffff


	//   ....[48]....
        /*06e4*/ 	.word	0xffffffff


	//   ....[49]....
        /*06e8*/ 	.word	0xffffffff


	//   ....[50]....
        /*06ec*/ 	.word	0xffffffff


	//   ....[51]....
        /*06f0*/ 	.word	0xffffffff


	//   ....[52]....
        /*06f4*/ 	.word	0xffffffff


	//   ....[53]....
        /*06f8*/ 	.word	0xffffffff


	//   ....[54]....
        /*06fc*/ 	.word	0xffffffff


	//   ....[55]....
        /*0700*/ 	.word	0xffffffff


	//   ....[56]....
        /*0704*/ 	.word	0xffffffff


	//   ....[57]....
        /*0708*/ 	.word	0xffffffff


	//   ....[58]....
        /*070c*/ 	.word	0xffffffff


	//   ....[59]....
        /*0710*/ 	.word	0xffffffff


	//   ....[60]....
        /*0714*/ 	.word	0xffffffff


	//   ....[61]....
        /*0718*/ 	.word	0xffffffff


	//   ....[62]....
        /*071c*/ 	.word	0xffffffff


	//   ....[63]....
        /*0720*/ 	.word	0xffffffff


	//   ....[64]....
        /*0724*/ 	.word	0xffffffff


	//   ....[65]....
        /*0728*/ 	.word	0xffffffff


	//   ....[66]....
        /*072c*/ 	.word	0xffffffff


	//   ....[67]....
        /*0730*/ 	.word	0xffffffff


	//   ....[68]....
        /*0734*/ 	.word	0xffffffff


	//   ....[69]....
        /*0738*/ 	.word	0xffffffff


	//   ....[70]....
        /*073c*/ 	.word	0xffffffff


	//   ....[71]....
        /*0740*/ 	.word	0xffffffff


	//   ....[72]....
        /*0744*/ 	.word	0xffffffff


	//   ....[73]....
        /*0748*/ 	.word	0xffffffff


	//   ....[74]....
        /*074c*/ 	.word	0xffffffff


	//   ....[75]....
        /*0750*/ 	.word	0xffffffff


	//   ....[76]....
        /*0754*/ 	.word	0xffffffff


	//   ....[77]....
        /*0758*/ 	.word	0xffffffff


	//   ....[78]....
        /*075c*/ 	.word	0xffffffff


	//   ....[79]....
        /*0760*/ 	.word	0xffffffff


	//   ....[80]....
        /*0764*/ 	.word	0xffffffff


	//   ....[81]....
        /*0768*/ 	.word	0xffffffff


	//   ....[82]....
        /*076c*/ 	.word	0xffffffff


	//   ....[83]....
        /*0770*/ 	.word	0xffffffff


	//   ....[84]....
        /*0774*/ 	.word	0xffffffff


	//   ....[85]....
        /*0778*/ 	.word	0xffffffff


	//   ....[86]....
        /*077c*/ 	.word	0xffffffff


	//   ....[87]....
        /*0780*/ 	.word	0xffffffff


	//   ....[88]....
        /*0784*/ 	.word	0xffffffff


	//   ....[89]....
        /*0788*/ 	.word	0xffffffff


	//   ....[90]....
        /*078c*/ 	.word	0xffffffff


	//   ....[91]....
        /*0790*/ 	.word	0xffffffff


	//   ....[92]....
        /*0794*/ 	.word	0xffffffff


	//   ....[93]....
        /*0798*/ 	.word	0xffffffff


	//   ....[94]....
        /*079c*/ 	.word	0xffffffff


	//   ....[95]....
        /*07a0*/ 	.word	0xffffffff


	//   ....[96]....
        /*07a4*/ 	.word	0xffffffff


	//   ....[97]....
        /*07a8*/ 	.word	0xffffffff


	//   ....[98]....
        /*07ac*/ 	.word	0xffffffff


	//   ....[99]....
        /*07b0*/ 	.word	0xffffffff


	//   ....[100]....
        /*07b4*/ 	.word	0xffffffff


	//   ....[101]....
        /*07b8*/ 	.word	0xffffffff


	//   ....[102]....
        /*07bc*/ 	.word	0xffffffff


	//   ....[103]....
        /*07c0*/ 	.word	0xffffffff


	//   ....[104]....
        /*07c4*/ 	.word	0xffffffff


	//   ....[105]....
        /*07c8*/ 	.word	0xffffffff


	//   ....[106]....
        /*07cc*/ 	.word	0xffffffff


	//   ....[107]....
        /*07d0*/ 	.word	0xffffffff


	//   ....[108]....
        /*07d4*/ 	.word	0xffffffff


	//   ....[109]....
        /*07d8*/ 	.word	0xffffffff


	//   ....[110]....
        /*07dc*/ 	.word	0xffffffff


	//   ....[111]....
        /*07e0*/ 	.word	0xffffffff


	//   ....[112]....
        /*07e4*/ 	.word	0x0500000f


	//   ....[113]....
        /*07e8*/ 	.word	0x0500000f


	//   ....[114]....
        /*07ec*/ 	.word	0x0500000f


	//   ....[115]....
        /*07f0*/ 	.word	0x0500000f


	//   ....[116]....
        /*07f4*/ 	.word	0x0500000f


	//   ....[117]....
        /*07f8*/ 	.word	0x0500000f


	//   ....[118]....
        /*07fc*/ 	.word	0x0500000f


	//   ....[119]....
        /*0800*/ 	.word	0x0500000f


	//   ....[120]....
        /*0804*/ 	.word	0x0500000f


	//   ....[121]....
        /*0808*/ 	.word	0x0500000f


	//   ....[122]....
        /*080c*/ 	.word	0x0500000f


	//   ....[123]....
        /*0810*/ 	.word	0x0500000f


	//   ....[124]....
        /*0814*/ 	.word	0x0500000f


	//   ....[125]....
        /*0818*/ 	.word	0x0500000f


	//   ....[126]....
        /*081c*/ 	.word	0x0500000f


	//   ....[127]....
        /*0820*/ 	.word	0x0500000f


	//   ....[128]....
        /*0824*/ 	.word	0x0500000f


	//   ....[129]....
        /*0828*/ 	.word	0x0500000f


	//   ....[130]....
        /*082c*/ 	.word	0x0500000f


	//   ....[131]....
        /*0830*/ 	.word	0x0500000f


	//   ....[132]....
        /*0834*/ 	.word	0x0500000f


	//   ....[133]....
        /*0838*/ 	.word	0x0500000f


	//   ....[134]....
        /*083c*/ 	.word	0x0500000f


	//   ....[135]....
        /*0840*/ 	.word	0x0500000f


	//   ....[136]....
        /*0844*/ 	.word	0x0500000f


	//   ....[137]....
        /*0848*/ 	.word	0x0500000f


	//   ....[138]....
        /*084c*/ 	.word	0x0500000f


	//   ....[139]....
        /*0850*/ 	.word	0x0500000f


	//   ....[140]....
        /*0854*/ 	.word	0x0500000f


	//   ....[141]....
        /*0858*/ 	.word	0x0500000f


	//   ....[142]....
        /*085c*/ 	.word	0x0500000f


	//   ....[143]....
        /*0860*/ 	.word	0x0500000f


	//   ....[144]....
        /*0864*/ 	.word	0x0500000f


	//   ....[145]....
        /*0868*/ 	.word	0x0500000f


	//   ....[146]....
        /*086c*/ 	.word	0x0500000f


	//   ....[147]....
        /*0870*/ 	.word	0x0500000f


	//   ....[148]....
        /*0874*/ 	.word	0x0500000f


	//   ....[149]....
        /*0878*/ 	.word	0x0500000f


	//   ....[150]....
        /*087c*/ 	.word	0x0500000f


	//   ....[151]....
        /*0880*/ 	.word	0x0500000f


	//----- nvinfo : EIATTR_COOP_GROUP_INSTR_OFFSETS
	.align		4
.L_143:
        /*0884*/ 	.byte	0x04, 0x28
        /*0886*/ 	.short	(.L_145 - .L_144)


	//   ....[0]....
.L_144:
        /*0888*/ 	.word	0x00000060


	//   ....[1]....
        /*088c*/ 	.word	0x00000190


	//   ....[2]....
        /*0890*/ 	.word	0x00000240


	//   ....[3]....
        /*0894*/ 	.word	0x00000400


	//   ....[4]....
        /*0898*/ 	.word	0x00000560


	//   ....[5]....
        /*089c*/ 	.word	0x00000680


	//   ....[6]....
        /*08a0*/ 	.word	0x000007e0


	//   ....[7]....
        /*08a4*/ 	.word	0x00005090


	//   ....[8]....
        /*08a8*/ 	.word	0x000055e0


	//   ....[9]....
        /*08ac*/ 	.word	0x000055f0


	//   ....[10]....
        /*08b0*/ 	.word	0x00005600


	//   ....[11]....
        /*08b4*/ 	.word	0x00005610


	//   ....[12]....
        /*08b8*/ 	.word	0x00006910


	//   ....[13]....
        /*08bc*/ 	.word	0x00006920


	//   ....[14]....
        /*08c0*/ 	.word	0x00006930


	//   ....[15]....
        /*08c4*/ 	.word	0x00006940


	//   ....[16]....
        /*08c8*/ 	.word	0x00008d20


	//   ....[17]....
        /*08cc*/ 	.word	0x00008e20


	//   ....[18]....
        /*08d0*/ 	.word	0x000094c0


	//   ....[19]....
        /*08d4*/ 	.word	0x00009550


	//   ....[20]....
        /*08d8*/ 	.word	0x0000b530


	//   ....[21]....
        /*08dc*/ 	.word	0x0000b560


	//   ....[22]....
        /*08e0*/ 	.word	0x0000b5b0


	//   ....[23]....
        /*08e4*/ 	.word	0x0000b5c0


	//   ....[24]....
        /*08e8*/ 	.word	0x0000cf90


	//   ....[25]....
        /*08ec*/ 	.word	0x0000cfa0


	//   ....[26]....
        /*08f0*/ 	.word	0x0000d040


	//   ....[27]....
        /*08f4*/ 	.word	0x0000d050


	//   ....[28]....
        /*08f8*/ 	.word	0x0000db30


	//   ....[29]....
        /*08fc*/ 	.word	0x0000db40


	//   ....[30]....
        /*0900*/ 	.word	0x0000db50


	//   ....[31]....
        /*0904*/ 	.word	0x0000db60


	//   ....[32]....
        /*0908*/ 	.word	0x0000db70


	//   ....[33]....
        /*090c*/ 	.word	0x0000db80


	//   ....[34]....
        /*0910*/ 	.word	0x0000db90


	//   ....[35]....
        /*0914*/ 	.word	0x0000dba0


	//   ....[36]....
        /*0918*/ 	.word	0x0000dbb0


	//   ....[37]....
        /*091c*/ 	.word	0x0000dbc0


	//   ....[38]....
        /*0920*/ 	.word	0x0000dbd0


	//   ....[39]....
        /*0924*/ 	.word	0x0000dbe0


	//   ....[40]....
        /*0928*/ 	.word	0x0000dbf0


	//   ....[41]....
        /*092c*/ 	.word	0x0000dc00


	//   ....[42]....
        /*0930*/ 	.word	0x0000dc10


	//   ....[43]....
        /*0934*/ 	.word	0x0000dc20


	//   ....[44]....
        /*0938*/ 	.word	0x0000e180


	//   ....[45]....
        /*093c*/ 	.word	0x0000e1a0


	//   ....[46]....
        /*0940*/ 	.word	0x0000e1c0


	//   ....[47]....
        /*0944*/ 	.word	0x0000e1e0


	//   ....[48]....
        /*0948*/ 	.word	0x0000e720


	//   ....[49]....
        /*094c*/ 	.word	0x0000e730


	//   ....[50]....
        /*0950*/ 	.word	0x0000e740


	//   ....[51]....
        /*0954*/ 	.word	0x0000e760


	//   ....[52]....
        /*0958*/ 	.word	0x0000e780


	//   ....[53]....
        /*095c*/ 	.word	0x0000e7a0


	//   ....[54]....
        /*0960*/ 	.word	0x0000e860


	//   ....[55]....
        /*0964*/ 	.word	0x0000e870


	//   ....[56]....
        /*0968*/ 	.word	0x0000f130


	//   ....[57]....
        /*096c*/ 	.word	0x0000f160


	//   ....[58]....
        /*0970*/ 	.word	0x0000f180


	//   ....[59]....
        /*0974*/ 	.word	0x0000f190


	//   ....[60]....
        /*0978*/ 	.word	0x0000f1a0


	//   ....[61]....
        /*097c*/ 	.word	0x0000f1b0


	//   ....[62]....
        /*0980*/ 	.word	0x0000f1c0


	//   ....[63]....
        /*0984*/ 	.word	0x0000f1d0


	//   ....[64]....
        /*0988*/ 	.word	0x0000f390


	//   ....[65]....
        /*098c*/ 	.word	0x0000f580


	//   ....[66]....
        /*0990*/ 	.word	0x0000f5b0


	//   ....[67]....
        /*0994*/ 	.word	0x0000f5e0


	//   ....[68]....
        /*0998*/ 	.word	0x0000f610


	//   ....[69]....
        /*099c*/ 	.word	0x0000f640


	//   ....[70]....
        /*09a0*/ 	.word	0x0000f670


	//   ....[71]....
        /*09a4*/ 	.word	0x0000f7e0


	//   ....[72]....
        /*09a8*/ 	.word	0x0000f810


	//   ....[73]....
        /*09ac*/ 	.word	0x0000f840


	//   ....[74]....
        /*09b0*/ 	.word	0x0000f870


	//   ....[75]....
        /*09b4*/ 	.word	0x0000f8a0


	//   ....[76]....
        /*09b8*/ 	.word	0x0000f8d0


	//   ....[77]....
        /*09bc*/ 	.word	0x0000f960


	//   ....[78]....
        /*09c0*/ 	.word	0x0000f990


	//   ....[79]....
        /*09c4*/ 	.word	0x0000fa10


	//   ....[80]....
        /*09c8*/ 	.word	0x000106a0


	//   ....[81]....
        /*09cc*/ 	.word	0x00011a80


	//   ....[82]....
        /*09d0*/ 	.word	0x000127d0


	//   ....[83]....
        /*09d4*/ 	.word	0x000127e0


	//   ....[84]....
        /*09d8*/ 	.word	0x000127f0


	//   ....[85]....
        /*09dc*/ 	.word	0x00012810


	//   ....[86]....
        /*09e0*/ 	.word	0x00012870


	//   ....[87]....
        /*09e4*/ 	.word	0x00012890


	//   ....[88]....
        /*09e8*/ 	.word	0x00012910


	//   ....[89]....
        /*09ec*/ 	.word	0x00012930


	//   ....[90]....
        /*09f0*/ 	.word	0x00012940


	//   ....[91]....
        /*09f4*/ 	.word	0x000129b0


	//   ....[92]....
        /*09f8*/ 	.word	0x00012a00


	//   ....[93]....
        /*09fc*/ 	.word	0x00012a10


	//   ....[94]....
        /*0a00*/ 	.word	0x00013fd0


	//   ....[95]....
        /*0a04*/ 	.word	0x00014000


	//   ....[96]....
        /*0a08*/ 	.word	0x00014040


	//   ....[97]....
        /*0a0c*/ 	.word	0x00014070


	//   ....[98]....
        /*0a10*/ 	.word	0x000140a0


	//   ....[99]....
        /*0a14*/ 	.word	0x000140d0


	//   ....[100]....
        /*0a18*/ 	.word	0x00014100


	//   ....[101]....
        /*0a1c*/ 	.word	0x00014130


	//   ....[102]....
        /*0a20*/ 	.word	0x000142b0


	//   ....[103]....
        /*0a24*/ 	.word	0x000142e0


	//   ....[104]....
        /*0a28*/ 	.word	0x00014310


	//   ....[105]....
        /*0a2c*/ 	.word	0x00014340


	//   ....[106]....
        /*0a30*/ 	.word	0x00014370


	//   ....[107]....
        /*0a34*/ 	.word	0x000143a0


	//   ....[108]....
        /*0a38*/ 	.word	0x00014460


	//   ....[109]....
        /*0a3c*/ 	.word	0x00014480


	//   ....[110]....
        /*0a40*/ 	.word	0x000144f0


	//   ....[111]....
        /*0a44*/ 	.word	0x00014960


	//   ....[112]....
        /*0a48*/ 	.word	0x00014de0


	//   ....[113]....
        /*0a4c*/ 	.word	0x00014e70


	//   ....[114]....
        /*0a50*/ 	.word	0x00014ec0


	//   ....[115]....
        /*0a54*/ 	.word	0x00014f10


	//   ....[116]....
        /*0a58*/ 	.word	0x00014ff0


	//   ....[117]....
        /*0a5c*/ 	.word	0x00015080


	//   ....[118]....
        /*0a60*/ 	.word	0x000150d0


	//   ....[119]....
        /*0a64*/ 	.word	0x00015120


	//   ....[120]....
        /*0a68*/ 	.word	0x00015370


	//   ....[121]....
        /*0a6c*/ 	.word	0x00015650


	//   ....[122]....
        /*0a70*/ 	.word	0x00015850


	//   ....[123]....
        /*0a74*/ 	.word	0x000158a0


	//   ....[124]....
        /*0a78*/ 	.word	0x00015900


	//   ....[125]....
        /*0a7c*/ 	.word	0x000159c0


	//   ....[126]....
        /*0a80*/ 	.word	0x00015a20


	//   ....[127]....
        /*0a84*/ 	.word	0x00015b20


	//   ....[128]....
        /*0a88*/ 	.word	0x00015b80


	//   ....[129]....
        /*0a8c*/ 	.word	0x00015c30


	//   ....[130]....
        /*0a90*/ 	.word	0x00015ce0


	//   ....[131]....
        /*0a94*/ 	.word	0x00015dc0


	//   ....[132]....
        /*0a98*/ 	.word	0x00015e20


	//   ....[133]....
        /*0a9c*/ 	.word	0x00015ef0


	//   ....[134]....
        /*0aa0*/ 	.word	0x000161c0


	//   ....[135]....
        /*0aa4*/ 	.word	0x00016260


	//   ....[136]....
        /*0aa8*/ 	.word	0x00016380


	//   ....[137]....
        /*0aac*/ 	.word	0x000163f0


	//   ....[138]....
        /*0ab0*/ 	.word	0x00016460


	//   ....[139]....
        /*0ab4*/ 	.word	0x000164d0


	//   ....[140]....
        /*0ab8*/ 	.word	0x00016540


	//   ....[141]....
        /*0abc*/ 	.word	0x000165c0


	//   ....[142]....
        /*0ac0*/ 	.word	0x00016650


	//   ....[143]....
        /*0ac4*/ 	.word	0x000166e0


	//   ....[144]....
        /*0ac8*/ 	.word	0x00016750


	//   ....[145]....
        /*0acc*/ 	.word	0x000167c0


	//   ....[146]....
        /*0ad0*/ 	.word	0x00016830


	//   ....[147]....
        /*0ad4*/ 	.word	0x000168b0


	//   ....[148]....
        /*0ad8*/ 	.word	0x00016920


	//   ....[149]....
        /*0adc*/ 	.word	0x000169c0


	//   ....[150]....
        /*0ae0*/ 	.word	0x00016a50


	//   ....[151]....
        /*0ae4*/ 	.word	0x00016b70


	//----- nvinfo : EIATTR_REG_RECONFIG
	.align		4
.L_145:
        /*0ae8*/ 	.byte	0x01, 0x54
	.zero		2


	//----- nvinfo : EIATTR_SYSCALL_OFFSETS
	.align		4
        /*0aec*/ 	.byte	0x04, 0x46
        /*0aee*/ 	.short	(.L_147 - .L_146)


	//   ....[0]....
.L_146:
        /*0af0*/ 	.word	0x00001910


	//   ....[1]....
        /*0af4*/ 	.word	0x00001a60


	//   ....[2]....
        /*0af8*/ 	.word	0x00005200


	//   ....[3]....
        /*0afc*/ 	.word	0x00005540


	//   ....[4]....
        /*0b00*/ 	.word	0x00011520


	//   ....[5]....
        /*0b04*/ 	.word	0x000116b0


	//   ....[6]....
        /*0b08*/ 	.word	0x00011800


	//   ....[7]....
        /*0b0c*/ 	.word	0x00011950


	//   ....[8]....
        /*0b10*/ 	.word	0x000122f0


	//----- nvinfo : EIATTR_MBARRIER_INSTR_OFFSETS
	.align		4
.L_147:
        /*0b14*/ 	.byte	0x04, 0x39
        /*0b16*/ 	.short	(.L_149 - .L_148)


	//   ....[0]....
.L_148:
        /*0b18*/ 	.word	0x000002b0
        /*0b1c*/ 	.word	0x000000ff
        /*0b20*/ 	.word	0x00013200
        /*0b24*/ 	.short	0x0100
        /*0b26*/ 	.byte	0x08
	.zero		1


	//   ....[1]....
        /*0b28*/ 	.word	0x000002c0
        /*0b2c*/ 	.word	0x000000ff
        /*0b30*/ 	.word	0x00013220
        /*0b34*/ 	.short	0x0100
        /*0b36*/ 	.byte	0x08
	.zero		1


	//   ....[2]....
        /*0b38*/ 	.word	0x000003b0
        /*0b3c*/ 	.word	0x000000ff
        /*0b40*/ 	.word	0x00013230
        /*0b44*/ 	.short	0x0100
        /*0b46*/ 	.byte	0x08
	.zero		1


	//   ....[3]....
        /*0b48*/ 	.word	0x000003c0
        /*0b4c*/ 	.word	0x000000ff
        /*0b50*/ 	.word	0x00013240
        /*0b54*/ 	.short	0x0100
        /*0b56*/ 	.byte	0x08
	.zero		1


	//   ....[4]....
        /*0b58*/ 	.word	0x000003d0
        /*0b5c*/ 	.word	0x000000ff
        /*0b60*/ 	.word	0x00013238
        /*0b64*/ 	.short	0x0100
        /*0b66*/ 	.byte	0x08
	.zero		1


	//   ....[5]....
        /*0b68*/ 	.word	0x000003e0
        /*0b6c*/ 	.word	0x000000ff
        /*0b70*/ 	.word	0x00013248
        /*0b74*/ 	.short	0x0100
        /*0b76*/ 	.byte	0x08
	.zero		1


	//   ....[6]....
        /*0b78*/ 	.word	0x00000510
        /*0b7c*/ 	.word	0x000000ff
        /*0b80*/ 	.word	0x00013250
        /*0b84*/ 	.short	0x0100
        /*0b86*/ 	.byte	0x08
	.zero		1


	//   ....[7]....
        /*0b88*/ 	.word	0x00000520
        /*0b8c*/ 	.word	0x000000ff
        /*0b90*/ 	.word	0x00013260
        /*0b94*/ 	.short	0x0100
        /*0b96*/ 	.byte	0x08
	.zero		1


	//   ....[8]....
        /*0b98*/ 	.word	0x00000530
        /*0b9c*/ 	.word	0x000000ff
        /*0ba0*/ 	.word	0x00013258
        /*0ba4*/ 	.short	0x0100
        /*0ba6*/ 	.byte	0x08
	.zero		1


	//   ....[9]....
        /*0ba8*/ 	.word	0x00000540
        /*0bac*/ 	.word	0x000000ff
        /*0bb0*/ 	.word	0x00013268
        /*0bb4*/ 	.short	0x0100
        /*0bb6*/ 	.byte	0x08
	.zero		1


	//   ....[10]....
        /*0bb8*/ 	.word	0x00000630
        /*0bbc*/ 	.word	0x000000ff
        /*0bc0*/ 	.word	0x00013270
        /*0bc4*/ 	.short	0x0100
        /*0bc6*/ 	.byte	0x06
	.zero		1


	//   ....[11]....
        /*0bc8*/ 	.word	0x00000640
        /*0bcc*/ 	.word	0x000000ff
        /*0bd0*/ 	.word	0x00013280
        /*0bd4*/ 	.short	0x0100
        /*0bd6*/ 	.byte	0x06
	.zero		1


	//   ....[12]....
        /*0bd8*/ 	.word	0x00000650
        /*0bdc*/ 	.word	0x000000ff
        /*0be0*/ 	.word	0x00013278
        /*0be4*/ 	.short	0x0100
        /*0be6*/ 	.byte	0x06
	.zero		1


	//   ....[13]....
        /*0be8*/ 	.word	0x00000660
        /*0bec*/ 	.word	0x000000ff
        /*0bf0*/ 	.word	0x00013288
        /*0bf4*/ 	.short	0x0100
        /*0bf6*/ 	.byte	0x06
	.zero		1


	//   ....[14]....
        /*0bf8*/ 	.word	0x00000790
        /*0bfc*/ 	.word	0x000000ff
        /*0c00*/ 	.word	0x00013290
        /*0c04*/ 	.short	0x0100
        /*0c06*/ 	.byte	0x08
	.zero		1


	//   ....[15]....
        /*0c08*/ 	.word	0x000007a0
        /*0c0c*/ 	.word	0x000000ff
        /*0c10*/ 	.word	0x000132a0
        /*0c14*/ 	.short	0x0100
        /*0c16*/ 	.byte	0x08
	.zero		1


	//   ....[16]....
        /*0c18*/ 	.word	0x000007b0
        /*0c1c*/ 	.word	0x000000ff
        /*0c20*/ 	.word	0x00013298
        /*0c24*/ 	.short	0x0100
        /*0c26*/ 	.byte	0x08
	.zero		1


	//   ....[17]....
        /*0c28*/ 	.word	0x000007c0
        /*0c2c*/ 	.word	0x000000ff
        /*0c30*/ 	.word	0x000132a8
        /*0c34*/ 	.short	0x0100
        /*0c36*/ 	.byte	0x08
	.zero		1


	//   ....[18]....
        /*0c38*/ 	.word	0x000008f0
        /*0c3c*/ 	.word	0x000000ff
        /*0c40*/ 	.word	0x000132b0
        /*0c44*/ 	.short	0x0100
        /*0c46*/ 	.byte	0x08
	.zero		1


	//   ....[19]....
        /*0c48*/ 	.word	0x00000900
        /*0c4c*/ 	.word	0x000000ff
        /*0c50*/ 	.word	0x000132c0
        /*0c54*/ 	.short	0x0100
        /*0c56*/ 	.byte	0x08
	.zero		1


	//   ....[20]....
        /*0c58*/ 	.word	0x00000910
        /*0c5c*/ 	.word	0x000000ff
        /*0c60*/ 	.word	0x000132b8
        /*0c64*/ 	.short	0x0100
        /*0c66*/ 	.byte	0x08
	.zero		1


	//   ....[21]....
        /*0c68*/ 	.word	0x00000920
        /*0c6c*/ 	.word	0x000000ff
        /*0c70*/ 	.word	0x000132c8
        /*0c74*/ 	.short	0x0100
        /*0c76*/ 	.byte	0x08
	.zero		1


	//   ....[22]....
        /*0c78*/ 	.word	0x00002620
        /*0c7c*/ 	.word	0x0000004a
        /*0c80*/ 	.word	0x00013290
        /*0c84*/ 	.short	0x010a
        /*0c86*/ 	.byte	0x3f
	.zero		1


	//   ....[23]....
        /*0c88*/ 	.word	0x000036d0
        /*0c8c*/ 	.word	0x0000004a
        /*0c90*/ 	.word	0x00013290
        /*0c94*/ 	.short	0x010a
        /*0c96*/ 	.byte	0x3f
	.zero		1


	//   ....[24]....
        /*0c98*/ 	.word	0x00004740
        /*0c9c*/ 	.word	0x0000004a
        /*0ca0*/ 	.word	0x00013290
        /*0ca4*/ 	.short	0x010a
        /*0ca6*/ 	.byte	0x3f
	.zero		1


	//   ....[25]....
        /*0ca8*/ 	.word	0x000048d0
        /*0cac*/ 	.word	0x00000004
        /*0cb0*/ 	.word	0x00000000
        /*0cb4*/ 	.short	0x0101
        /*0cb6*/ 	.byte	0x3f
	.zero		1


	//   ....[26]....
        /*0cb8*/ 	.word	0x00004910
        /*0cbc*/ 	.word	0x0000004a
        /*0cc0*/ 	.word	0x000132b0
        /*0cc4*/ 	.short	0x010a
        /*0cc6*/ 	.byte	0x3f
	.zero		1


	//   ....[27]....
        /*0cc8*/ 	.word	0x00004b70
        /*0ccc*/ 	.word	0x0000004a
        /*0cd0*/ 	.word	0x00000000
        /*0cd4*/ 	.short	0x0101
        /*0cd6*/ 	.byte	0x3f
	.zero		1


	//   ....[28]....
        /*0cd8*/ 	.word	0x000052a0
        /*0cdc*/ 	.word	0x00000010
        /*0ce0*/ 	.word	0x00013200
        /*0ce4*/ 	.short	0x010a
        /*0ce6*/ 	.byte	0x3f
	.zero		1


	//   ....[29]....
        /*0ce8*/ 	.word	0x000052f0
        /*0cec*/ 	.word	0x00000010
        /*0cf0*/ 	.word	0x00013200
        /*0cf4*/ 	.short	0x010a
        /*0cf6*/ 	.byte	0x3f
	.zero		1


	//   ....[30]....
        /*0cf8*/ 	.word	0x00005870
        /*0cfc*/ 	.word	0x00000010
        /*0d00*/ 	.word	0x00013200
        /*0d04*/ 	.short	0x010a
        /*0d06*/ 	.byte	0x3f
	.zero		1


	//   ....[31]....
        /*0d08*/ 	.word	0x00006b10
        /*0d0c*/ 	.word	0x00000010
        /*0d10*/ 	.word	0x00013200
        /*0d14*/ 	.short	0x010a
        /*0d16*/ 	.byte	0x3f
	.zero		1


	//   ....[32]....
        /*0d18*/ 	.word	0x00007c70
        /*0d1c*/ 	.word	0x00000003
        /*0d20*/ 	.word	0x00013230
        /*0d24*/ 	.short	0x010a
        /*0d26*/ 	.byte	0x3f
	.zero		1


	//   ....[33]....
        /*0d28*/ 	.word	0x00007d20
        /*0d2c*/ 	.word	0x00000003
        /*0d30*/ 	.word	0x00013230
        /*0d34*/ 	.short	0x010a
        /*0d36*/ 	.byte	0x3f
	.zero		1


	//   ....[34]....
        /*0d38*/ 	.word	0x00009790
        /*0d3c*/ 	.word	0x00000047
        /*0d40*/ 	.word	0x00000000
        /*0d44*/ 	.short	0x0101
        /*0d46*/ 	.byte	0x3f
	.zero		1


	//   ....[35]....
        /*0d48*/ 	.word	0x0000a770
        /*0d4c*/ 	.word	0x0000000b
        /*0d50*/ 	.word	0x00013230
        /*0d54*/ 	.short	0x010a
        /*0d56*/ 	.byte	0x3f
	.zero		1


	//   ....[36]....
        /*0d58*/ 	.word	0x0000a800
        /*0d5c*/ 	.word	0x0000000b
        /*0d60*/ 	.word	0x00013230
        /*0d64*/ 	.short	0x010a
        /*0d66*/ 	.byte	0x3f
	.zero		1


	//   ....[37]....
        /*0d68*/ 	.word	0x0000adc0
        /*0d6c*/ 	.word	0x0000000e
        /*0d70*/ 	.word	0x00013250
        /*0d74*/ 	.short	0x010a
        /*0d76*/ 	.byte	0x3f
	.zero		1


	//   ....[38]....
        /*0d78*/ 	.word	0x0000ae10
        /*0d7c*/ 	.word	0x0000000e
        /*0d80*/ 	.word	0x00013250
        /*0d84*/ 	.short	0x010a
        /*0d86*/ 	.byte	0x3f
	.zero		1


	//   ....[39]....
        /*0d88*/ 	.word	0x0000bdc0
        /*0d8c*/ 	.word	0x0000000b
        /*0d90*/ 	.word	0x00000000
        /*0d94*/ 	.short	0x0101
        /*0d96*/ 	.byte	0x3f
	.zero		1


	//   ....[40]....
        /*0d98*/ 	.word	0x0000cb50
        /*0d9c*/ 	.word	0x0000000e
        /*0da0*/ 	.word	0x00000000
        /*0da4*/ 	.short	0x0101
        /*0da6*/ 	.byte	0x3f
	.zero		1


	//   ....[41]....
        /*0da8*/ 	.word	0x0000cbf0
        /*0dac*/ 	.word	0x00000008
        /*0db0*/ 	.word	0x00013250
        /*0db4*/ 	.short	0x010a
        /*0db6*/ 	.byte	0x3f
	.zero		1


	//   ....[42]....
        /*0db8*/ 	.word	0x0000cc40
        /*0dbc*/ 	.word	0x00000008
        /*0dc0*/ 	.word	0x00013250
        /*0dc4*/ 	.short	0x010a
        /*0dc6*/ 	.byte	0x3f
	.zero		1


	//   ....[43]....
        /*0dc8*/ 	.word	0x0000d4a0
        /*0dcc*/ 	.word	0x00000008
        /*0dd0*/ 	.word	0x00000000
        /*0dd4*/ 	.short	0x0101
        /*0dd6*/ 	.byte	0x3f
	.zero		1


	//   ....[44]....
        /*0dd8*/ 	.word	0x0000e830
        /*0ddc*/ 	.word	0x00000000
        /*0de0*/ 	.word	0x00000000
        /*0de4*/ 	.short	0x0101
        /*0de6*/ 	.byte	0x3f
	.zero		1


	//   ....[45]....
        /*0de8*/ 	.word	0x00010780
        /*0dec*/ 	.word	0x00000016
        /*0df0*/ 	.word	0x00013220
        /*0df4*/ 	.short	0x010a
        /*0df6*/ 	.byte	0x3f
	.zero		1


	//   ....[46]....
        /*0df8*/ 	.word	0x00010830
        /*0dfc*/ 	.word	0x00000005
        /*0e00*/ 	.word	0x000132a0
        /*0e04*/ 	.short	0x010a
        /*0e06*/ 	.byte	0x3f
	.zero		1


	//   ....[47]....
        /*0e08*/ 	.word	0x00010a60
        /*0e0c*/ 	.word	0x00000005
        /*0e10*/ 	.word	0x000132c0
        /*0e14*/ 	.short	0x010a
        /*0e16*/ 	.byte	0x3f
	.zero		1


	//   ....[48]....
        /*0e18*/ 	.word	0x00010db0
        /*0e1c*/ 	.word	0x00000005
        /*0e20*/ 	.word	0x000132a0
        /*0e24*/ 	.short	0x010a
        /*0e26*/ 	.byte	0x3f
	.zero		1


	//   ....[49]....
        /*0e28*/ 	.word	0x00010fd0
        /*0e2c*/ 	.word	0x00000005
        /*0e30*/ 	.word	0x000132c0
        /*0e34*/ 	.short	0x010a
        /*0e36*/ 	.byte	0x3f
	.zero		1


	//   ....[50]....
        /*0e38*/ 	.word	0x00011cd0
        /*0e3c*/ 	.word	0x00000004
        /*0e40*/ 	.word	0x00013280
        /*0e44*/ 	.short	0x010a
        /*0e46*/ 	.byte	0x3f
	.zero		1


	//   ....[51]....
        /*0e48*/ 	.word	0x00011e90
        /*0e4c*/ 	.word	0x00000004
        /*0e50*/ 	.word	0x00013240
        /*0e54*/ 	.short	0x010a
        /*0e56*/ 	.byte	0x3f
	.zero		1


	//   ....[52]....
        /*0e58*/ 	.word	0x00012b40
        /*0e5c*/ 	.word	0x00000016
        /*0e60*/ 	.word	0x00013200
        /*0e64*/ 	.short	0x0107
        /*0e66*/ 	.byte	0x3f
	.zero		1


	//   ....[53]....
        /*0e68*/ 	.word	0x00012c30
        /*0e6c*/ 	.word	0x00000016
        /*0e70*/ 	.word	0x00013200
        /*0e74*/ 	.short	0x0101
        /*0e76*/ 	.byte	0x3f
	.zero		1


	//   ....[54]....
        /*0e78*/ 	.word	0x00012c50
        /*0e7c*/ 	.word	0x00000016
        /*0e80*/ 	.word	0x00013220
        /*0e84*/ 	.short	0x010a
        /*0e86*/ 	.byte	0x3f
	.zero		1


	//   ....[55]....
        /*0e88*/ 	.word	0x00012f30
        /*0e8c*/ 	.word	0x00000004
        /*0e90*/ 	.word	0x00013280
        /*0e94*/ 	.short	0x010a
        /*0e96*/ 	.byte	0x3f
	.zero		1


	//   ....[56]....
        /*0e98*/ 	.word	0x00013180
        /*0e9c*/ 	.word	0x00000004
        /*0ea0*/ 	.word	0x00013240
        /*0ea4*/ 	.short	0x010a
        /*0ea6*/ 	.byte	0x3f
	.zero		1


	//   ....[57]....
        /*0ea8*/ 	.word	0x00013440
        /*0eac*/ 	.word	0x00000003
        /*0eb0*/ 	.word	0x00013270
        /*0eb4*/ 	.short	0x010a
        /*0eb6*/ 	.byte	0x3f
	.zero		1


	//   ....[58]....
        /*0eb8*/ 	.word	0x000134c0
        /*0ebc*/ 	.word	0x00000003
        /*0ec0*/ 	.word	0x00013260
        /*0ec4*/ 	.short	0x010a
        /*0ec6*/ 	.byte	0x3f
	.zero		1


	//   ....[59]....
        /*0ec8*/ 	.word	0x000137c0
        /*0ecc*/ 	.word	0x00000003
        /*0ed0*/ 	.word	0x00013250
        /*0ed4*/ 	.short	0x0101
        /*0ed6*/ 	.byte	0x3f
	.zero		1


	//   ....[60]....
        /*0ed8*/ 	.word	0x00013840
        /*0edc*/ 	.word	0x00000003
        /*0ee0*/ 	.word	0x00000000
        /*0ee4*/ 	.short	0x0101
        /*0ee6*/ 	.byte	0x3f
	.zero		1


	//   ....[61]....
        /*0ee8*/ 	.word	0x00013a30
        /*0eec*/ 	.word	0x00000003
        /*0ef0*/ 	.word	0x00013270
        /*0ef4*/ 	.short	0x010a
        /*0ef6*/ 	.byte	0x3f
	.zero		1


	//   ....[62]....
        /*0ef8*/ 	.word	0x00013aa0
        /*0efc*/ 	.word	0x00000003
        /*0f00*/ 	.word	0x00013260
        /*0f04*/ 	.short	0x010a
        /*0f06*/ 	.byte	0x3f
	.zero		1


	//   ....[63]....
        /*0f08*/ 	.word	0x00013da0
        /*0f0c*/ 	.word	0x00000003
        /*0f10*/ 	.word	0x00013250
        /*0f14*/ 	.short	0x0101
        /*0f16*/ 	.byte	0x3f
	.zero		1


	//   ....[64]....
        /*0f18*/ 	.word	0x00013df0
        /*0f1c*/ 	.word	0x00000000
        /*0f20*/ 	.word	0x00000000
        /*0f24*/ 	.short	0x0101
        /*0f26*/ 	.byte	0x3f
	.zero		1


	//   ....[65]....
        /*0f28*/ 	.word	0x000148e0
        /*0f2c*/ 	.word	0x00000009
        /*0f30*/ 	.word	0x00013220
        /*0f34*/ 	.short	0x010a
        /*0f36*/ 	.byte	0x3f
	.zero		1


	//   ....[66]....
        /*0f38*/ 	.word	0x00014a70
        /*0f3c*/ 	.word	0x00000007
        /*0f40*/ 	.word	0x00000000
        /*0f44*/ 	.short	0x010a
        /*0f46*/ 	.byte	0x3f
	.zero		1


	//   ....[67]....
        /*0f48*/ 	.word	0x00014ae0
        /*0f4c*/ 	.word	0x00000003
        /*0f50*/ 	.word	0x00000000
        /*0f54*/ 	.short	0x010a
        /*0f56*/ 	.byte	0x3f
	.zero		1


	//   ....[68]....
        /*0f58*/ 	.word	0x00014b30
        /*0f5c*/ 	.word	0x00000003
        /*0f60*/ 	.word	0x00013260
        /*0f64*/ 	.short	0x010a
        /*0f66*/ 	.byte	0x3f
	.zero		1


	//   ....[69]....
        /*0f68*/ 	.word	0x00014b80
        /*0f6c*/ 	.word	0x00000005
        /*0f70*/ 	.word	0x00013260
        /*0f74*/ 	.short	0x010a
        /*0f76*/ 	.byte	0x3f
	.zero		1


	//   ....[70]....
        /*0f78*/ 	.word	0x00014bc0
        /*0f7c*/ 	.word	0x00000003
        /*0f80*/ 	.word	0x00013280
        /*0f84*/ 	.short	0x010a
        /*0f86*/ 	.byte	0x3f
	.zero		1


	//   ....[71]....
        /*0f88*/ 	.word	0x00014be0
        /*0f8c*/ 	.word	0x00000005
        /*0f90*/ 	.word	0x00013280
        /*0f94*/ 	.short	0x010a
        /*0f96*/ 	.byte	0x3f
	.zero		1


	//   ....[72]....
        /*0f98*/ 	.word	0x00014c40
        /*0f9c*/ 	.word	0x0000004a
        /*0fa0*/ 	.word	0x00013290
        /*0fa4*/ 	.short	0x010a
        /*0fa6*/ 	.byte	0x3f
	.zero		1


	//   ....[73]....
        /*0fa8*/ 	.word	0x00014c90
        /*0fac*/ 	.word	0x0000004a
        /*0fb0*/ 	.word	0x00013290
        /*0fb4*/ 	.short	0x010a
        /*0fb6*/ 	.byte	0x3f
	.zero		1


	//   ....[74]....
        /*0fb8*/ 	.word	0x00014ce0
        /*0fbc*/ 	.word	0x0000004a
        /*0fc0*/ 	.word	0x00013290
        /*0fc4*/ 	.short	0x010a
        /*0fc6*/ 	.byte	0x3f
	.zero		1


	//   ....[75]....
        /*0fc8*/ 	.word	0x00014d30
        /*0fcc*/ 	.word	0x0000004a
        /*0fd0*/ 	.word	0x000132b0
        /*0fd4*/ 	.short	0x010a
        /*0fd6*/ 	.byte	0x3f
	.zero		1


	//   ....[76]....
        /*0fd8*/ 	.word	0x00014f40
        /*0fdc*/ 	.word	0x00000010
        /*0fe0*/ 	.word	0x00013200
        /*0fe4*/ 	.short	0x010a
        /*0fe6*/ 	.byte	0x3f
	.zero		1


	//   ....[77]....
        /*0fe8*/ 	.word	0x00015150
        /*0fec*/ 	.word	0x00000010
        /*0ff0*/ 	.word	0x00013200
        /*0ff4*/ 	.short	0x010a
        /*0ff6*/ 	.byte	0x3f
	.zero		1


	//   ....[78]....
        /*0ff8*/ 	.word	0x000151a0
        /*0ffc*/ 	.word	0x00000003
        /*1000*/ 	.word	0x00013230
        /*1004*/ 	.short	0x010a
        /*1006*/ 	.byte	0x3f
	.zero		1


	//   ....[79]....
        /*1008*/ 	.word	0x000151f0
        /*100c*/ 	.word	0x0000000b
        /*1010*/ 	.word	0x00013230
        /*1014*/ 	.short	0x010a
        /*1016*/ 	.byte	0x3f
	.zero		1


	//   ....[80]....
        /*1018*/ 	.word	0x00015240
        /*101c*/ 	.word	0x0000000e
        /*1020*/ 	.word	0x00013250
        /*1024*/ 	.short	0x010a
        /*1026*/ 	.byte	0x3f
	.zero		1


	//   ....[81]....
        /*1028*/ 	.word	0x00015290
        /*102c*/ 	.word	0x00000008
        /*1030*/ 	.word	0x00013250
        /*1034*/ 	.short	0x010a
        /*1036*/ 	.byte	0x3f
	.zero		1


	//   ....[82]....
        /*1038*/ 	.word	0x00015430
        /*103c*/ 	.word	0x00000016
        /*1040*/ 	.word	0x00013220
        /*1044*/ 	.short	0x010a
        /*1046*/ 	.byte	0x3f
	.zero		1


	//   ....[83]....
        /*1048*/ 	.word	0x00015480
        /*104c*/ 	.word	0x00000005
        /*1050*/ 	.word	0x000132a0
        /*1054*/ 	.short	0x010a
        /*1056*/ 	.byte	0x3f
	.zero		1


	//   ....[84]....
        /*1058*/ 	.word	0x000154d0
        /*105c*/ 	.word	0x00000005
        /*1060*/ 	.word	0x000132c0
        /*1064*/ 	.short	0x010a
        /*1066*/ 	.byte	0x3f
	.zero		1


	//   ....[85]....
        /*1068*/ 	.word	0x00015520
        /*106c*/ 	.word	0x00000005
        /*1070*/ 	.word	0x000132a0
        /*1074*/ 	.short	0x010a
        /*1076*/ 	.byte	0x3f
	.zero		1


	//   ....[86]....
        /*1078*/ 	.word	0x00015570
        /*107c*/ 	.word	0x00000005
        /*1080*/ 	.word	0x000132c0
        /*1084*/ 	.short	0x010a
        /*1086*/ 	.byte	0x3f
	.zero		1


	//   ....[87]....
        /*1088*/ 	.word	0x00015710
        /*108c*/ 	.word	0x00000004
        /*1090*/ 	.word	0x00013280
        /*1094*/ 	.short	0x010a
        /*1096*/ 	.byte	0x3f
	.zero		1


	//   ....[88]....
        /*1098*/ 	.word	0x00015760
        /*109c*/ 	.word	0x00000004
        /*10a0*/ 	.word	0x00013240
        /*10a4*/ 	.short	0x010a
        /*10a6*/ 	.byte	0x3f
	.zero		1


	//   ....[89]....
        /*10a8*/ 	.word	0x00015f30
        /*10ac*/ 	.word	0x00000016
        /*10b0*/ 	.word	0x00013220
        /*10b4*/ 	.short	0x010a
        /*10b6*/ 	.byte	0x3f
	.zero		1


	//   ....[90]....
        /*10b8*/ 	.word	0x00015f80
        /*10bc*/ 	.word	0x00000004
        /*10c0*/ 	.word	0x00013280
        /*10c4*/ 	.short	0x010a
        /*10c6*/ 	.byte	0x3f
	.zero		1


	//   ....[91]....
        /*10c8*/ 	.word	0x00015fd0
        /*10cc*/ 	.word	0x00000004
        /*10d0*/ 	.word	0x00013240
        /*10d4*/ 	.short	0x010a
        /*10d6*/ 	.byte	0x3f
	.zero		1


	//   ....[92]....
        /*10d8*/ 	.word	0x00016020
        /*10dc*/ 	.word	0x00000003
        /*10e0*/ 	.word	0x00013270
        /*10e4*/ 	.short	0x010a
        /*10e6*/ 	.byte	0x3f
	.zero		1


	//   ....[93]....
        /*10e8*/ 	.word	0x00016070
        /*10ec*/ 	.word	0x00000003
        /*10f0*/ 	.word	0x00013260
        /*10f4*/ 	.short	0x010a
        /*10f6*/ 	.byte	0x3f
	.zero		1


	//   ....[94]....
        /*10f8*/ 	.word	0x000160c0
        /*10fc*/ 	.word	0x00000003
        /*1100*/ 	.word	0x00013270
        /*1104*/ 	.short	0x010a
        /*1106*/ 	.byte	0x3f
	.zero		1


	//   ....[95]....
        /*1108*/ 	.word	0x00016110
        /*110c*/ 	.word	0x00000003
        /*1110*/ 	.word	0x00013260
        /*1114*/ 	.short	0x010a
        /*1116*/ 	.byte	0x3f
	.zero		1


	//   ....[96]....
        /*1118*/ 	.word	0x00016a90
        /*111c*/ 	.word	0x00000009
        /*1120*/ 	.word	0x00013220
        /*1124*/ 	.short	0x010a
        /*1126*/ 	.byte	0x3f
	.zero		1


	//   ....[97]....
        /*1128*/ 	.word	0x00016c30
        /*112c*/ 	.word	0x00000007
        /*1130*/ 	.word	0x00000000
        /*1134*/ 	.short	0x010a
        /*1136*/ 	.byte	0x3f
	.zero		1


	//   ....[98]....
        /*1138*/ 	.word	0x00016c80
        /*113c*/ 	.word	0x00000003
        /*1140*/ 	.word	0x00000000
        /*1144*/ 	.short	0x010a
        /*1146*/ 	.byte	0x3f
	.zero		1


	//   ....[99]....
        /*1148*/ 	.word	0x00016cd0
        /*114c*/ 	.word	0x00000003
        /*1150*/ 	.word	0x00013260
        /*1154*/ 	.short	0x010a
        /*1156*/ 	.byte	0x3f
	.zero		1


	//   ....[100]....
        /*1158*/ 	.word	0x00016d20
        /*115c*/ 	.word	0x00000005
        /*1160*/ 	.word	0x00013260
        /*1164*/ 	.short	0x010a
        /*1166*/ 	.byte	0x3f
	.zero		1


	//   ....[101]....
        /*1168*/ 	.word	0x00016d70
        /*116c*/ 	.word	0x00000003
        /*1170*/ 	.word	0x00013280
        /*1174*/ 	.short	0x010a
        /*1176*/ 	.byte	0x3f
	.zero		1


	//----- nvinfo : EIATTR_NUM_MBARRIERS
	.align		4
.L_149:
        /*1178*/ 	.byte	0x03, 0x38
        /*117a*/ 	.short	0x0016


	//----- nvinfo : EIATTR_EXIT_INSTR_OFFSETS
	.align		4
        /*117c*/ 	.byte	0x04, 0x1c
        /*117e*/ 	.short	(.L_151 - .L_150)


	//   ....[0]....
.L_150:
        /*1180*/ 	.word	0x00014c30


	//----- nvinfo : EIATTR_MAX_THREADS
	.align		4
.L_151:
        /*1184*/ 	.byte	0x04, 0x05
        /*1186*/ 	.short	(.L_153 - .L_152)
.L_152:
        /*1188*/ 	.word	0x00000200
        /*118c*/ 	.word	0x00000001
        /*1190*/ 	.word	0x00000001


	//----- nvinfo : EIATTR_CRS_STACK_SIZE
	.align		4
.L_153:
        /*1194*/ 	.byte	0x04, 0x1e
        /*1196*/ 	.short	(.L_155 - .L_154)
.L_154:
        /*1198*/ 	.word	0x00000000


	//----- nvinfo : EIATTR_CBANK_PARAM_SIZE
	.align		4
.L_155:
        /*119c*/ 	.byte	0x03, 0x19
        /*119e*/ 	.short	0x0af0


	//----- nvinfo : EIATTR_PARAM_CBANK
	.align		4
        /*11a0*/ 	.byte	0x04, 0x0a
        /*11a2*/ 	.short	(.L_157 - .L_156)
	.align		4
.L_156:
        /*11a4*/ 	.word	index@(.nv.constant0._ZN7cutlass13device_kernelIN5flash11enable_sm90INS1_16FlashAttnFwdSm90INS1_25CollectiveMainloopFwdSm90ILi2EN4cute5tupleIJNS5_1CILi1EEES8_S8_EEENS6_IJNS7_ILi192EEENS7_ILi160EEENS7_ILi64EEEEEELi64ENS_12float_e4m3_tEfNS_4arch4Sm90ELb0ELb0ELb0ELb1ELb0ELb1ELb0ELb1ELb1ELb1ELb0ELb0EEENS1_21CollectiveEpilogueFwdINS6_IJSA_SC_SB_EEES9_NS_10bfloat16_tESG_Li384ELb1ELb1ELb0ELb1EEENS1_36VarlenDynamicPersistentTileSchedulerILi192ELi160ELi384ELi128ELb0ELb1ELb1ELb0ELb1ELb1EEEEEEEEEvNT_6ParamsE)
        /*11a8*/ 	.short	0x0210
        /*11aa*/ 	.short	0x0af0


	//----- nvinfo : EIATTR_SW_WAR
	.align		4
.L_157:
        /*11ac*/ 	.byte	0x04, 0x36
        /*11ae*/ 	.short	(.L_159 - .L_158)
.L_158:
        /*11b0*/ 	.word	0x00000008
.L_159:


//--------------------- .nv.info._ZN7cutlass13device_kernelIN5flash11enable_sm90INS1_16FlashAttnFwdSm90INS1_25CollectiveMainloopFwdSm90ILi2EN4cute5tupleIJNS5_1CILi1EEES8_S8_EEENS6_IJNS7_ILi192EEENS7_ILi160EEENS7_ILi64EEEEEELi64ENS_12float_e4m3_tEfNS_4arch4Sm90ELb0ELb1ELb0ELb0ELb0ELb0ELb0ELb1ELb1ELb1ELb0ELb0EEENS1_21CollectiveEpilogueFwdINS6_IJSA_SC_SB_EEES9_NS_10bfloat16_tESG_Li384ELb0ELb1ELb0ELb1EEENS1_30DynamicPersistentTileSchedulerILi384ELi128ELb0ELb1ELb1EEEEEEEEEvNT_6ParamsE --------------------------
	.section	.nv.info._ZN7cutlass13device_kernelIN5flash11enable_sm90INS1_16FlashAttnFwdSm90INS1_25CollectiveMainloopFwdSm90ILi2EN4cute5tupleIJNS5_1CILi1EEES8_S8_EEENS6_IJNS7_ILi192EEENS7_ILi160EEENS7_ILi64EEEEEELi64ENS_12float_e4m3_tEfNS_4arch4Sm90ELb0ELb1ELb0ELb0ELb0ELb0ELb0ELb1ELb1ELb1ELb0ELb0EEENS1_21CollectiveEpilogueFwdINS6_IJSA_SC_SB_EEES9_NS_10bfloat16_tESG_Li384ELb0ELb1ELb0ELb1EEENS1_30DynamicPersistentTileSchedulerILi384ELi128ELb0ELb1ELb1EEEEEEEEEvNT_6ParamsE,"",@"SHT_CUDA_INFO"
	.sectionflags	@""
	.align	4


	//----- nvinfo : EIATTR_CUDA_API_VERSION
	.align		4
        /*0000*/ 	.byte	0x04, 0x37
        /*0002*/ 	.short	(.L_161 - .L_160)
.L_160:
        /*0004*/ 	.word	0x00000082


	//----- nvinfo : EIATTR_KPARAM_INFO
	.align		4
.L_161:
        /*0008*/ 	.byte	0x04, 0x17
        /*000a*/ 	.short	(.L_163 - .L_162)
.L_162:
        /*000c*/ 	.word	0x00000000
        /*0010*/ 	.short	0x0000
        /*0012*/ 	.short	0x0070
        /*0014*/ 	.byte	0x00, 0xf0, 0x01, 0x2a


	//----- nvinfo : EIATTR_SPARSE_MMA_MASK
	.align		4
.L_163:
        /*0018*/ 	.byte	0x03, 0x50
        /*001a*/ 	.short	0x0000


	//----- nvinfo : EIATTR_MAXREG_COUNT
	.align		4
        /*001c*/ 	.byte	0x03, 0x1b
        /*001e*/ 	.short	0x0080


	//----- nvinfo : EIATTR_NUM_BARRIERS
	.align		4
        /*0020*/ 	.byte	0x02, 0x4c
        /*0022*/ 	.byte	0x09
	.zero		1


	//----- nvinfo : EIATTR_EXTERNS
	.align		4
        /*0024*/ 	.byte	0x04, 0x0f
        /*0026*/ 	.short	(.L_165 - .L_164)


	//   ....[0]....
	.align		4
.L_164:
        /*0028*/ 	.word	index@(__assertfail)


	//----- nvinfo : EIATTR_MERCURY_ISA_VERSION
	.align		4
.L_165:
        /*002c*/ 	.byte	0x03, 0x5f
        /*002e*/ 	.short	0x0101


	//----- nvinfo : EIATTR_INT_WARP_WIDE_INSTR_OFFSETS
	.align		4
        /*0030*/ 	.byte	0x04, 0x31
        /*0032*/ 	.short	(.L_167 - .L_166)


	//   ....[0]....
.L_166:
        /*0034*/ 	.word	0x00000120


	//   ....[1]....
        /*0038*/ 	.word	0x00000160


	//   ....[2]....
        /*003c*/ 	.word	0x000001d0


	//   ....[3]....
        /*0040*/ 	.word	0x00012a10


	//   ....[4]....
        /*0044*/ 	.word	0x00012aa0


	//   ....[5]....
        /*0048*/ 	.word	0x00014da0


	//   ....[6]....
        /*004c*/ 	.word	0x00014e30


	//----- nvinfo : EIATTR_COOP_GROUP_MASK_REGIDS
	.align		4
.L_167:
        /*0050*/ 	.byte	0x04, 0x29
        /*0052*/ 	.short	(.L_169 - .L_168)


	//   ....[0]....
.L_168:
        /*0054*/ 	.word	0xffffffff


	//   ....[1]....
        /*0058*/ 	.word	0xffffffff


	//   ....[2]....
        /*005c*/ 	.word	0xffffffff


	//   ....[3]....
        /*0060*/ 	.word	0xffffffff


	//   ....[4]....
        /*0064*/ 	.word	0xffffffff


	//   ....[5]....
        /*0068*/ 	.word	0xffffffff


	//   ....[6]....
        /*006c*/ 	.word	0xffffffff


	//   ....[7]....
        /*0070*/ 	.word	0xffffffff


	//   ....[8]....
        /*0074*/ 	.word	0xffffffff


	//   ....[9]....
        /*0078*/ 	.word	0xffffffff


	//   ....[10]....
        /*007c*/ 	.word	0xffffffff


	//   ....[11]....
        /*0080*/ 	.word	0xffffffff


	//   ....[12]....
        /*0084*/ 	.word	0xffffffff


	//   ....[13]....
        /*0088*/ 	.word	0xffffffff


	//   ....[14]....
        /*008c*/ 	.word	0xffffffff


	//   ....[15]....
        /*0090*/ 	.word	0xffffffff


	//   ....[16]....
        /*0094*/ 	.word	0xffffffff


	//   ....[17]....
        /*0098*/ 	.word	0xffffffff


	//   ....[18]....
        /*009c*/ 	.word	0xffffffff


	//   ....[19]....
        /*00a0*/ 	.word	0xffffffff


	//   ....[20]....
        /*00a4*/ 	.word	0xffffffff


	//   ....[21]....
        /*00a8*/ 	.word	0xffffffff


	//   ....[22]....
        /*00ac*/ 	.word	0xffffffff


	//   ....[23]....
        /*00b0*/ 	.word	0xffffffff


	//   ....[24]....
        /*00b4*/ 	.word	0xffffffff


	//   ....[25]....
        /*00b8*/ 	.word	0xffffffff


	//   ....[26]....
        /*00bc*/ 	.word	0xffffffff


	//   ....[27]....
        /*00c0*/ 	.word	0xffffffff


	//   ....[28]....
        /*00c4*/ 	.word	0xffffffff


	//   ....[29]....
        /*00c8*/ 	.word	0xffffffff


	//   ....[30]....
        /*00cc*/ 	.word	0xffffffff


	//   ....[31]....
        /*00d0*/ 	.word	0xffffffff


	//   ....[32]....
        /*00d4*/ 	.word	0xffffffff


	//   ....[33]....
        /*00d8*/ 	.word	0xffffffff


	//   ....[34]....
        /*00dc*/ 	.word	0xffffffff


	//   ....[35]....
        /*00e0*/ 	.word	0xffffffff


	//   ....[36]....
        /*00e4*/ 	.word	0xffffffff


	//   ....[37]....
        /*00e8*/ 	.word	0xffffffff


	//   ....[38]....
        /*00ec*/ 	.word	0xffffffff


	//   ....[39]....
        /*00f0*/ 	.word	0xffffffff


	//   ....[40]....
        /*00f4*/ 	.word	0xffffffff


	//   ....[41]....
        /*00f8*/ 	.word	0xffffffff


	//   ....[42]....
        /*00fc*/ 	.word	0xffffffff


	//   ....[43]....
        /*0100*/ 	.word	0xffffffff


	//   ....[44]....
        /*0104*/ 	.word	0xffffffff


	//   ....[45]....
        /*0108*/ 	.word	0xffffffff


	//   ....[46]....
        /*010c*/ 	.word	0xffffffff


	//   ....[47]....
        /*0110*/ 	.word	0xffffffff


	//   ....[48]....
        /*0114*/ 	.word	0xffffffff


	//   ....[49]....
        /*0118*/ 	.word	0xffffffff


	//   ....[50]....
        /*011c*/ 	.word	0xffffffff


	//   ....[51]....
        /*0120*/ 	.word	0xffffffff


	//   ....[52]....
        /*0124*/ 	.word	0xffffffff


	//   ....[53]....
        /*0128*/ 	.word	0xffffffff


	//   ....[54]....
        /*012c*/ 	.word	0xffffffff


	//   ....[55]....
        /*0130*/ 	.word	0xffffffff


	//   ....[56]....
        /*0134*/ 	.word	0xffffffff


	//   ....[57]....
        /*0138*/ 	.word	0xffffffff


	//   ....[58]....
        /*013c*/ 	.word	0xffffffff


	//   ....[59]....
        /*0140*/ 	.word	0xffffffff


	//   ....[60]....
        /*0144*/ 	.word	0xffffffff


	//   ....[61]....
        /*0148*/ 	.word	0xffffffff


	//   ....[62]....
        /*014c*/ 	.word	0xffffffff


	//   ....[63]....
        /*0150*/ 	.word	0xffffffff


	//   ....[64]....
        /*0154*/ 	.word	0xffffffff


	//   ....[65]....
        /*0158*/ 	.word	0xffffffff


	//   ....[66]....
        /*015c*/ 	.word	0xffffffff


	//   ....[67]....
        /*0160*/ 	.word	0xffffffff


	//   ....[68]....
        /*0164*/ 	.word	0xffffffff


	//   ....[69]....
        /*0168*/ 	.word	0xffffffff


	//   ....[70]....
        /*016c*/ 	.word	0xffffffff


	//   ....[71]....
        /*0170*/ 	.word	0xffffffff


	//   ....[72]....
        /*0174*/ 	.word	0xffffffff


	//   ....[73]....
        /*0178*/ 	.word	0xffffffff


	//   ....[74]....
        /*017c*/ 	.word	0xffffffff


	//   ....[75]....
        /*0180*/ 	.word	0xffffffff


	//   ....[76]....
        /*0184*/ 	.word	0xffffffff


	//   ....[77]....
        /*0188*/ 	.word	0xffffffff


	//   ....[78]....
        /*018c*/ 	.word	0xffffffff


	//   ....[79]....
        /*0190*/ 	.word	0xffffffff


	//   ....[80]....
        /*0194*/ 	.word	0xffffffff


	//   ....[81]....
        /*0198*/ 	.word	0xffffffff


	//   ....[82]....
        /*019c*/ 	.word	0xffffffff


	//   ....[83]....
        /*01a0*/ 	.word	0xffffffff


	//   ....[84]....
        /*01a4*/ 	.word	0xffffffff


	//   ....[85]....
        /*01a8*/ 	.word	0xffffffff


	//   ....[86]....
        /*01ac*/ 	.word	0x0500000f


	//   ....[87]....
        /*01b0*/ 	.word	0x0500000f


	//   ....[88]....
        /*01b4*/ 	.word	0x0500000f


	//   ....[89]....
        /*01b8*/ 	.word	0x0500000f


	//   ....[90]....
        /*01bc*/ 	.word	0x0500000f


	//   ....[91]....
        /*01c0*/ 	.word	0x0500000f


	//   ....[92]....
        /*01c4*/ 	.word	0x0500000f


	//   ....[93]....
        /*01c8*/ 	.word	0x0500000f


	//   ....[94]....
        /*01cc*/ 	.word	0x0500000f


	//   ....[95]....
        /*01d0*/ 	.word	0x0500000f


	//   ....[96]....
        /*01d4*/ 	.word	0x0500000f


	//   ....[97]....
        /*01d8*/ 	.word	0x0500000f


	//   ....[98]....
        /*01dc*/ 	.word	0x0500000f


	//   ....[99]....
        /*01e0*/ 	.word	0x0500000f


	//----- nvinfo : EIATTR_COOP_GROUP_INSTR_OFFSETS
	.align		4
.L_169:
        /*01e4*/ 	.byte	0x04, 0x28
        /*01e6*/ 	.short	(.L_171 - .L_170)


	//   ....[0]....
.L_170:
        /*01e8*/ 	.word	0x00000050


	//   ....[1]....
        /*01ec*/ 	.word	0x00000130


	//   ....[2]....
        /*01f0*/ 	.word	0x00000180


	//   ....[3]....
        /*01f4*/ 	.word	0x000003b0


	//   ....[4]....
        /*01f8*/ 	.word	0x00000510


	//   ....[5]....
        /*01fc*/ 	.word	0x00000630


	//   ....[6]....
        /*0200*/ 	.word	0x00000790


	//   ....[7]....
        /*0204*/ 	.word	0x00001960


	//   ....[8]....
        /*0208*/ 	.word	0x00002220


	//   ....[9]....
        /*020c*/ 	.word	0x000024a0


	//   ....[10]....
        /*0210*/ 	.word	0x00003bf0


	//   ....[11]....
        /*0214*/ 	.word	0x00003d00


	//   ....[12]....
        /*0218*/ 	.word	0x00004830


	//   ....[13]....
        /*021c*/ 	.word	0x000048a0


	//   ....[14]....
        /*0220*/ 	.word	0x000061d0


	//   ....[15]....
        /*0224*/ 	.word	0x000071c0


	//   ....[16]....
        /*0228*/ 	.word	0x000079d0


	//   ....[17]....
        /*022c*/ 	.word	0x00007ae0


	//   ....[18]....
        /*0230*/ 	.word	0x00008620


	//   ....[19]....
        /*0234*/ 	.word	0x00008690


	//   ....[20]....
        /*0238*/ 	.word	0x0000a680


	//   ....[21]....
        /*023c*/ 	.word	0x0000a6a0


	//   ....[22]....
        /*0240*/ 	.word	0x0000a6e0


	//   ....[23]....
        /*0244*/ 	.word	0x0000a720


	//   ....[24]....
        /*0248*/ 	.word	0x0000c610


	//   ....[25]....
        /*024c*/ 	.word	0x0000c820


	//   ....[26]....
        /*0250*/ 	.word	0x0000de60


	//   ....[27]....
        /*0254*/ 	.word	0x0000df70


	//   ....[28]....
        /*0258*/ 	.word	0x0000eab0


	//   ....[29]....
        /*025c*/ 	.word	0x0000eb30


	//   ....[30]....
        /*0260*/ 	.word	0x00010010


	//   ....[31]....
        /*0264*/ 	.word	0x00010020


	//   ....[32]....
        /*0268*/ 	.word	0x000100a0


	//   ....[33]....
        /*026c*/ 	.word	0x000100b0


	//   ....[34]....
        /*0270*/ 	.word	0x00010e50


	//   ....[35]....
        /*0274*/ 	.word	0x00010e60


	//   ....[36]....
        /*0278*/ 	.word	0x00010e70


	//   ....[37]....
        /*027c*/ 	.word	0x00010e80


	//   ....[38]....
        /*0280*/ 	.word	0x00010e90


	//   ....[39]....
        /*0284*/ 	.word	0x00010ea0


	//   ....[40]....
        /*0288*/ 	.word	0x00010eb0


	//   ....[41]....
        /*028c*/ 	.word	0x00010ec0


	//   ....[42]....
        /*0290*/ 	.word	0x00010ed0


	//   ....[43]....
        /*0294*/ 	.word	0x00010ee0


	//   ....[44]....
        /*0298*/ 	.word	0x00010f10


	//   ....[45]....
        /*029c*/ 	.word	0x00010f20


	//   ....[46]....
        /*02a0*/ 	.word	0x00010f40


	//   ....[47]....
        /*02a4*/ 	.word	0x00010f70


	//   ....[48]....
        /*02a8*/ 	.word	0x00010fa0


	//   ....[49]....
        /*02ac*/ 	.word	0x00010fc0


	//   ....[50]....
        /*02b0*/ 	.word	0x00010fd0


	//   ....[51]....
        /*02b4*/ 	.word	0x00010fe0


	//   ....[52]....
        /*02b8*/ 	.word	0x00011020


	//   ....[53]....
        /*02bc*/ 	.word	0x00011090


	//   ....[54]....
        /*02c0*/ 	.word	0x000114d0


	//   ....[55]....
        /*02c4*/ 	.word	0x000114f0


	//   ....[56]....
        /*02c8*/ 	.word	0x00011530


	//   ....[57]....
        /*02cc*/ 	.word	0x00011560


	//   ....[58]....
        /*02d0*/ 	.word	0x00011570


	//   ....[59]....
        /*02d4*/ 	.word	0x00011580


	//   ....[60]....
        /*02d8*/ 	.word	0x000115a0


	//   ....[61]....
        /*02dc*/ 	.word	0x000115c0


	//   ....[62]....
        /*02e0*/ 	.word	0x00011c10


	//   ....[63]....
        /*02e4*/ 	.word	0x00011c50


	//   ....[64]....
        /*02e8*/ 	.word	0x00011c80


	//   ....[65]....
        /*02ec*/ 	.word	0x00011cb0


	//   ....[66]....
        /*02f0*/ 	.word	0x00011cd0


	//   ....[67]....
        /*02f4*/ 	.word	0x00011ce0


	//   ....[68]....
        /*02f8*/ 	.word	0x00011cf0


	//   ....[69]....
        /*02fc*/ 	.word	0x00011d10


	//   ....[70]....
        /*0300*/ 	.word	0x00011e90


	//   ....[71]....
        /*0304*/ 	.word	0x00013180


	//   ....[72]....
        /*0308*/ 	.word	0x00013d30


	//   ....[73]....
        /*030c*/ 	.word	0x00013d60


	//   ....[74]....
        /*0310*/ 	.word	0x00013d90


	//   ....[75]....
        /*0314*/ 	.word	0x00013de0


	//   ....[76]....
        /*0318*/ 	.word	0x00013e20


	//   ....[77]....
        /*031c*/ 	.word	0x00013e60


	//   ....[78]....
        /*0320*/ 	.word	0x00013ea0


	//   ....[79]....
        /*0324*/ 	.word	0x00013eb0


	//   ....[80]....
        /*0328*/ 	.word	0x00013ec0


	//   ....[81]....
        /*032c*/ 	.word	0x00013f00


	//   ....[82]....
        /*0330*/ 	.word	0x00013f90


	//   ....[83]....
        /*0334*/ 	.word	0x00013fb0


	//   ....[84]....
        /*0338*/ 	.word	0x000153d0


	//   ....[85]....
        /*033c*/ 	.word	0x00015550


	//   ....[86]....
        /*0340*/ 	.word	0x00015be0


	//   ....[87]....
        /*0344*/ 	.word	0x00015d90


	//   ....[88]....
        /*0348*/ 	.word	0x00015df0


	//   ....[89]....
        /*034c*/ 	.word	0x00015ea0


	//   ....[90]....
        /*0350*/ 	.word	0x00015f50


	//   ....[91]....
        /*0354*/ 	.word	0x00015fd0


	//   ....[92]....
        /*0358*/ 	.word	0x00016070


	//   ....[93]....
        /*035c*/ 	.word	0x000160f0


	//   ....[94]....
        /*0360*/ 	.word	0x000161a0


	//   ....[95]....
        /*0364*/ 	.word	0x00016200


	//   ....[96]....
        /*0368*/ 	.word	0x000162b0


	//   ....[97]....
        /*036c*/ 	.word	0x00016330


	//   ....[98]....
        /*0370*/ 	.word	0x000163d0


	//   ....[99]....
        /*0374*/ 	.word	0x00016710


	//----- nvinfo : EIATTR_REG_RECONFIG
	.align		4
.L_171:
        /*0378*/ 	.byte	0x01, 0x54
	.zero		2


	//----- nvinfo : EIATTR_SYSCALL_OFFSETS
	.align		4
        /*037c*/ 	.byte	0x04, 0x46
        /*037e*/ 	.short	(.L_173 - .L_172)


	//   ....[0]....
.L_172:
        /*0380*/ 	.word	0x00001b20


	//   ....[1]....
        /*0384*/ 	.word	0x00012c00


	//   ....[2]....
        /*0388*/ 	.word	0x00012d70


	//   ....[3]....
        /*038c*/ 	.word	0x00012ec0


	//   ....[4]....
        /*0390*/ 	.word	0x00013000


	//   ....[5]....
        /*0394*/ 	.word	0x000138c0


	//----- nvinfo : EIATTR_MBARRIER_INSTR_OFFSETS
	.align		4
.L_173:
        /*0398*/ 	.byte	0x04, 0x39
        /*039a*/ 	.short	(.L_175 - .L_174)


	//   ....[0]....
.L_174:
        /*039c*/ 	.word	0x00000260
        /*03a0*/ 	.word	0x000000ff
        /*03a4*/ 	.word	0x00013200
        /*03a8*/ 	.short	0x0100
        /*03aa*/ 	.byte	0x08
	.zero		1


	//   ....[1]....
        /*03ac*/ 	.word	0x00000270
        /*03b0*/ 	.word	0x000000ff
        /*03b4*/ 	.word	0x00013220
        /*03b8*/ 	.short	0x0100
        /*03ba*/ 	.byte	0x08
	.zero		1


	//   ....[2]....
        /*03bc*/ 	.word	0x00000360
        /*03c0*/ 	.word	0x000000ff
        /*03c4*/ 	.word	0x00013230
        /*03c8*/ 	.short	0x0100
        /*03ca*/ 	.byte	0x08
	.zero		1


	//   ....[3]....
        /*03cc*/ 	.word	0x00000370
        /*03d0*/ 	.word	0x000000ff
        /*03d4*/ 	.word	0x00013240
        /*03d8*/ 	.short	0x0100
        /*03da*/ 	.byte	0x08
	.zero		1


	//   ....[4]....
        /*03dc*/ 	.word	0x00000380
        /*03e0*/ 	.word	0x000000ff
        /*03e4*/ 	.word	0x00013238
        /*03e8*/ 	.short	0x0100
        /*03ea*/ 	.byte	0x08
	.zero		1


	//   ....[5]....
        /*03ec*/ 	.word	0x00000390
        /*03f0*/ 	.word	0x000000ff
        /*03f4*/ 	.word	0x00013248
        /*03f8*/ 	.short	0x0100
        /*03fa*/ 	.byte	0x08
	.zero		1


	//   ....[6]....
        /*03fc*/ 	.word	0x000004c0
        /*0400*/ 	.word	0x000000ff
        /*0404*/ 	.word	0x00013250
        /*0408*/ 	.short	0x0100
        /*040a*/ 	.byte	0x08
	.zero		1


	//   ....[7]....
        /*040c*/ 	.word	0x000004d0
        /*0410*/ 	.word	0x000000ff
        /*0414*/ 	.word	0x00013260
        /*0418*/ 	.short	0x0100
        /*041a*/ 	.byte	0x08
	.zero		1


	//   ....[8]....
        /*041c*/ 	.word	0x000004e0
        /*0420*/ 	.word	0x000000ff
        /*0424*/ 	.word	0x00013258
        /*0428*/ 	.short	0x0100
        /*042a*/ 	.byte	0x08
	.zero		1


	//   ....[9]....
        /*042c*/ 	.word	0x000004f0
        /*0430*/ 	.word	0x000000ff
        /*0434*/ 	.word	0x00013268
        /*0438*/ 	.short	0x0100
        /*043a*/ 	.byte	0x08
	.zero		1


	//   ....[10]....
        /*043c*/ 	.word	0x000005e0
        /*0440*/ 	.word	0x000000ff
        /*0444*/ 	.word	0x00013270
        /*0448*/ 	.short	0x0100
        /*044a*/ 	.byte	0x06
	.zero		1


	//   ....[11]....
        /*044c*/ 	.word	0x000005f0
        /*0450*/ 	.word	0x000000ff
        /*0454*/ 	.word	0x00013280
        /*0458*/ 	.short	0x0100
        /*045a*/ 	.byte	0x06
	.zero		1


	//   ....[12]....
        /*045c*/ 	.word	0x00000600
        /*0460*/ 	.word	0x000000ff
        /*0464*/ 	.word	0x00013278
        /*0468*/ 	.short	0x0100
        /*046a*/ 	.byte	0x06
	.zero		1


	//   ....[13]....
        /*046c*/ 	.word	0x00000610
        /*0470*/ 	.word	0x000000ff
        /*0474*/ 	.word	0x00013288
        /*0478*/ 	.short	0x0100
        /*047a*/ 	.byte	0x06
	.zero		1


	//   ....[14]....
        /*047c*/ 	.word	0x00000740
        /*0480*/ 	.word	0x000000ff
        /*0484*/ 	.word	0x00013290
        /*0488*/ 	.short	0x0100
        /*048a*/ 	.byte	0x08
	.zero		1


	//   ....[15]....
        /*048c*/ 	.word	0x00000750
        /*0490*/ 	.word	0x000000ff
        /*0494*/ 	.word	0x000132a0
        /*0498*/ 	.short	0x0100
        /*049a*/ 	.byte	0x08
	.zero		1


	//   ....[16]....
        /*049c*/ 	.word	0x00000760
        /*04a0*/ 	.word	0x000000ff
        /*04a4*/ 	.word	0x00013298
        /*04a8*/ 	.short	0x0100
        /*04aa*/ 	.byte	0x08
	.zero		1


	//   ....[17]....
        /*04ac*/ 	.word	0x00000770
        /*04b0*/ 	.word	0x000000ff
        /*04b4*/ 	.word	0x000132a8
        /*04b8*/ 	.short	0x0100
        /*04ba*/ 	.byte	0x08
	.zero		1


	//   ....[18]....
        /*04bc*/ 	.word	0x000008a0
        /*04c0*/ 	.word	0x000000ff
        /*04c4*/ 	.word	0x000132b0
        /*04c8*/ 	.short	0x0100
        /*04ca*/ 	.byte	0x08
	.zero		1


	//   ....[19]....
        /*04cc*/ 	.word	0x000008b0
        /*04d0*/ 	.word	0x000000ff
        /*04d4*/ 	.word	0x000132c0
        /*04d8*/ 	.short	0x0100
        /*04da*/ 	.byte	0x08
	.zero		1


	//   ....[20]....
        /*04dc*/ 	.word	0x000008c0
        /*04e0*/ 	.word	0x000000ff
        /*04e4*/ 	.word	0x000132b8
        /*04e8*/ 	.short	0x0100
        /*04ea*/ 	.byte	0x08
	.zero		1


	//   ....[21]....
        /*04ec*/ 	.word	0x000008d0
        /*04f0*/ 	.word	0x000000ff
        /*04f4*/ 	.word	0x000132c8
        /*04f8*/ 	.short	0x0100
        /*04fa*/ 	.byte	0x08
	.zero		1


	//   ....[22]....
        /*04fc*/ 	.word	0x00001ba0
        /*0500*/ 	.word	0x000000ff
        /*0504*/ 	.word	0x00013200
        /*0508*/ 	.short	0x010a
        /*050a*/ 	.byte	0x2d
	.zero		1


	//   ....[23]....
        /*050c*/ 	.word	0x00001c20
        /*0510*/ 	.word	0x00000003
        /*0514*/ 	.word	0x00013230
        /*0518*/ 	.short	0x010a
        /*051a*/ 	.byte	0x3f
	.zero		1


	//   ....[24]....
        /*051c*/ 	.word	0x00001c60
        /*0520*/ 	.word	0x00000003
        /*0524*/ 	.word	0x00013230
        /*0528*/ 	.short	0x010a
        /*052a*/ 	.byte	0x3f
	.zero		1


	//   ....[25]....
        /*052c*/ 	.word	0x00002290
        /*0530*/ 	.word	0x00000000
        /*0534*/ 	.word	0x00000000
        /*0538*/ 	.short	0x0101
        /*053a*/ 	.byte	0x3f
	.zero		1


	//   ....[26]....
        /*053c*/ 	.word	0x000059b0
        /*0540*/ 	.word	0x000000ff
        /*0544*/ 	.word	0x00013230
        /*0548*/ 	.short	0x010a
        /*054a*/ 	.byte	0x06
	.zero		1


	//   ....[27]....
        /*054c*/ 	.word	0x000059f0
        /*0550*/ 	.word	0x000000ff
        /*0554*/ 	.word	0x00013230
        /*0558*/ 	.short	0x010a
        /*055a*/ 	.byte	0x06
	.zero		1


	//   ....[28]....
        /*055c*/ 	.word	0x00005e40
        /*0560*/ 	.word	0x000000ff
        /*0564*/ 	.word	0x00013250
        /*0568*/ 	.short	0x010a
        /*056a*/ 	.byte	0x0b
	.zero		1


	//   ....[29]....
        /*056c*/ 	.word	0x00005e80
        /*0570*/ 	.word	0x000000ff
        /*0574*/ 	.word	0x00013250
        /*0578*/ 	.short	0x010a
        /*057a*/ 	.byte	0x0b
	.zero		1


	//   ....[30]....
        /*057c*/ 	.word	0x000061e0
        /*0580*/ 	.word	0x00000009
        /*0584*/ 	.word	0x00000000
        /*0588*/ 	.short	0x0101
        /*058a*/ 	.byte	0x3f
	.zero		1


	//   ....[31]....
        /*058c*/ 	.word	0x000093b0
        /*0590*/ 	.word	0x000000ff
        /*0594*/ 	.word	0x00000000
        /*0598*/ 	.short	0x0101
        /*059a*/ 	.byte	0x06
	.zero		1


	//   ....[32]....
        /*059c*/ 	.word	0x00009b90
        /*05a0*/ 	.word	0x000000ff
        /*05a4*/ 	.word	0x00013230
        /*05a8*/ 	.short	0x010a
        /*05aa*/ 	.byte	0x14
	.zero		1


	//   ....[33]....
        /*05ac*/ 	.word	0x00009bd0
        /*05b0*/ 	.word	0x000000ff
        /*05b4*/ 	.word	0x00013230
        /*05b8*/ 	.short	0x010a
        /*05ba*/ 	.byte	0x14
	.zero		1


	//   ....[34]....
        /*05bc*/ 	.word	0x0000a020
        /*05c0*/ 	.word	0x000000ff
        /*05c4*/ 	.word	0x00013250
        /*05c8*/ 	.short	0x010a
        /*05ca*/ 	.byte	0x0b
	.zero		1


	//   ....[35]....
        /*05cc*/ 	.word	0x0000a060
        /*05d0*/ 	.word	0x000000ff
        /*05d4*/ 	.word	0x00013250
        /*05d8*/ 	.short	0x010a
        /*05da*/ 	.byte	0x0b
	.zero		1


	//   ....[36]....
        /*05dc*/ 	.word	0x0000b620
        /*05e0*/ 	.word	0x00000005
        /*05e4*/ 	.word	0x00000000
        /*05e8*/ 	.short	0x0101
        /*05ea*/ 	.byte	0x3f
	.zero		1


	//   ....[37]....
        /*05ec*/ 	.word	0x0000b8d0
        /*05f0*/ 	.word	0x000000ff
        /*05f4*/ 	.word	0x00000000
        /*05f8*/ 	.short	0x0101
        /*05fa*/ 	.byte	0x06
	.zero		1


	//   ....[38]....
        /*05fc*/ 	.word	0x0000be50
        /*0600*/ 	.word	0x000000ff
        /*0604*/ 	.word	0x00013230
        /*0608*/ 	.short	0x010a
        /*060a*/ 	.byte	0x06
	.zero		1


	//   ....[39]....
        /*060c*/ 	.word	0x0000be90
        /*0610*/ 	.word	0x000000ff
        /*0614*/ 	.word	0x00013230
        /*0618*/ 	.short	0x010a
        /*061a*/ 	.byte	0x06
	.zero		1


	//   ....[40]....
        /*061c*/ 	.word	0x0000c2e0
        /*0620*/ 	.word	0x000000ff
        /*0624*/ 	.word	0x00013250
        /*0628*/ 	.short	0x010a
        /*062a*/ 	.byte	0x0b
	.zero		1


	//   ....[41]....
        /*062c*/ 	.word	0x0000c320
        /*0630*/ 	.word	0x000000ff
        /*0634*/ 	.word	0x00013250
        /*0638*/ 	.short	0x010a
        /*063a*/ 	.byte	0x0b
	.zero		1


	//   ....[42]....
        /*063c*/ 	.word	0x0000c630
        /*0640*/ 	.word	0x00000000
        /*0644*/ 	.word	0x00000000
        /*0648*/ 	.short	0x0101
        /*064a*/ 	.byte	0x3f
	.zero		1


	//   ....[43]....
        /*064c*/ 	.word	0x0000f840
        /*0650*/ 	.word	0x000000ff
        /*0654*/ 	.word	0x00000000
        /*0658*/ 	.short	0x0101
        /*065a*/ 	.byte	0x06
	.zero		1


	//   ....[44]....
        /*065c*/ 	.word	0x0000fce0
        /*0660*/ 	.word	0x000000ff
        /*0664*/ 	.word	0x00013250
        /*0668*/ 	.short	0x010a
        /*066a*/ 	.byte	0x0e
	.zero		1


	//   ....[45]....
        /*066c*/ 	.word	0x0000fd20
        /*0670*/ 	.word	0x000000ff
        /*0674*/ 	.word	0x00013250
        /*0678*/ 	.short	0x010a
        /*067a*/ 	.byte	0x0e
	.zero		1


	//   ....[46]....
        /*067c*/ 	.word	0x00010390
        /*0680*/ 	.word	0x000000ff
        /*0684*/ 	.word	0x00000000
        /*0688*/ 	.short	0x0101
        /*068a*/ 	.byte	0x04
	.zero		1


	//   ....[47]....
        /*068c*/ 	.word	0x00011410
        /*0690*/ 	.word	0x00000007
        /*0694*/ 	.word	0x00000000
        /*0698*/ 	.short	0x0101
        /*069a*/ 	.byte	0x3f
	.zero		1


	//   ....[48]....
        /*069c*/ 	.word	0x000133b0
        /*06a0*/ 	.word	0x00000005
        /*06a4*/ 	.word	0x00013280
        /*06a8*/ 	.short	0x010a
        /*06aa*/ 	.byte	0x3f
	.zero		1


	//   ....[49]....
        /*06ac*/ 	.word	0x00013550
        /*06b0*/ 	.word	0x00000005
        /*06b4*/ 	.word	0x00013240
        /*06b8*/ 	.short	0x010a
        /*06ba*/ 	.byte	0x3f
	.zero		1


	//   ....[50]....
        /*06bc*/ 	.word	0x00014060
        /*06c0*/ 	.word	0x00000012
        /*06c4*/ 	.word	0x00013200
        /*06c8*/ 	.short	0x0107
        /*06ca*/ 	.byte	0x3f
	.zero		1


	//   ....[51]....
        /*06cc*/ 	.word	0x00014130
        /*06d0*/ 	.word	0x00000012
        /*06d4*/ 	.word	0x00013200
        /*06d8*/ 	.short	0x0101
        /*06da*/ 	.byte	0x3f
	.zero		1


	//   ....[52]....
        /*06dc*/ 	.word	0x00014150
        /*06e0*/ 	.word	0x00000012
        /*06e4*/ 	.word	0x00013220
        /*06e8*/ 	.short	0x010a
        /*06ea*/ 	.byte	0x3f
	.zero		1


	//   ....[53]....
        /*06ec*/ 	.word	0x00014420
        /*06f0*/ 	.word	0x00000004
        /*06f4*/ 	.word	0x00013280
        /*06f8*/ 	.short	0x010a
        /*06fa*/ 	.byte	0x3f
	.zero		1


	//   ....[54]....
        /*06fc*/ 	.word	0x00014660
        /*0700*/ 	.word	0x00000004
        /*0704*/ 	.word	0x00013240
        /*0708*/ 	.short	0x010a
        /*070a*/ 	.byte	0x3f
	.zero		1


	//   ....[55]....
        /*070c*/ 	.word	0x00014920
        /*0710*/ 	.word	0x00000003
        /*0714*/ 	.word	0x00013270
        /*0718*/ 	.short	0x010a
        /*071a*/ 	.byte	0x3f
	.zero		1


	//   ....[56]....
        /*071c*/ 	.word	0x000149a0
        /*0720*/ 	.word	0x00000003
        /*0724*/ 	.word	0x00013260
        /*0728*/ 	.short	0x010a
        /*072a*/ 	.byte	0x3f
	.zero		1


	//   ....[57]....
        /*072c*/ 	.word	0x00014c80
        /*0730*/ 	.word	0x00000003
        /*0734*/ 	.word	0x00013250
        /*0738*/ 	.short	0x0101
        /*073a*/ 	.byte	0x3f
	.zero		1


	//   ....[58]....
        /*073c*/ 	.word	0x00014d00
        /*0740*/ 	.word	0x00000002
        /*0744*/ 	.word	0x00000000
        /*0748*/ 	.short	0x0101
        /*074a*/ 	.byte	0x3f
	.zero		1


	//   ....[59]....
        /*074c*/ 	.word	0x00014ef0
        /*0750*/ 	.word	0x00000002
        /*0754*/ 	.word	0x00013270
        /*0758*/ 	.short	0x010a
        /*075a*/ 	.byte	0x3f
	.zero		1


	//   ....[60]....
        /*075c*/ 	.word	0x00014f70
        /*0760*/ 	.word	0x00000002
        /*0764*/ 	.word	0x00013260
        /*0768*/ 	.short	0x010a
        /*076a*/ 	.byte	0x3f
	.zero		1


	//   ....[61]....
        /*076c*/ 	.word	0x00015240
        /*0770*/ 	.word	0x00000002
        /*0774*/ 	.word	0x00013250
        /*0778*/ 	.short	0x0101
        /*077a*/ 	.byte	0x3f
	.zero		1


	//   ....[62]....
        /*077c*/ 	.word	0x000152d0
        /*0780*/ 	.word	0x00000000
        /*0784*/ 	.word	0x00000000
        /*0788*/ 	.short	0x0101
        /*078a*/ 	.byte	0x3f
	.zero		1


	//   ....[63]....
        /*078c*/ 	.word	0x000154d0
        /*0790*/ 	.word	0x00000006
        /*0794*/ 	.word	0x00013220
        /*0798*/ 	.short	0x010a
        /*079a*/ 	.byte	0x3f
	.zero		1


	//   ....[64]....
        /*079c*/ 	.word	0x00015670
        /*07a0*/ 	.word	0x00000005
        /*07a4*/ 	.word	0x00000000
        /*07a8*/ 	.short	0x010a
        /*07aa*/ 	.byte	0x3f
	.zero		1


	//   ....[65]....
        /*07ac*/ 	.word	0x000156e0
        /*07b0*/ 	.word	0x00000009
        /*07b4*/ 	.word	0x00000000
        /*07b8*/ 	.short	0x010a
        /*07ba*/ 	.byte	0x3f
	.zero		1


	//   ....[66]....
        /*07bc*/ 	.word	0x00015730
        /*07c0*/ 	.word	0x00000013
        /*07c4*/ 	.word	0x00013260
        /*07c8*/ 	.short	0x010a
        /*07ca*/ 	.byte	0x3f
	.zero		1


	//   ....[67]....
        /*07cc*/ 	.word	0x00015780
        /*07d0*/ 	.word	0x00000007
        /*07d4*/ 	.word	0x00013260
        /*07d8*/ 	.short	0x010a
        /*07da*/ 	.byte	0x3f
	.zero		1


	//   ....[68]....
        /*07dc*/ 	.word	0x000157c0
        /*07e0*/ 	.word	0x00000013
        /*07e4*/ 	.word	0x00013280
        /*07e8*/ 	.short	0x010a
        /*07ea*/ 	.byte	0x3f
	.zero		1


	//   ....[69]....
        /*07ec*/ 	.word	0x000157e0
        /*07f0*/ 	.word	0x00000007
        /*07f4*/ 	.word	0x00013280
        /*07f8*/ 	.short	0x010a
        /*07fa*/ 	.byte	0x3f
	.zero		1


	//   ....[70]....
        /*07fc*/ 	.word	0x00015850
        /*0800*/ 	.word	0x00000003
        /*0804*/ 	.word	0x00013200
        /*0808*/ 	.short	0x010a
        /*080a*/ 	.byte	0x3f
	.zero		1


	//   ....[71]....
        /*080c*/ 	.word	0x000158a0
        /*0810*/ 	.word	0x00000003
        /*0814*/ 	.word	0x00013230
        /*0818*/ 	.short	0x010a
        /*081a*/ 	.byte	0x3f
	.zero		1


	//   ....[72]....
        /*081c*/ 	.word	0x00015900
        /*0820*/ 	.word	0x00000009
        /*0824*/ 	.word	0x00013230
        /*0828*/ 	.short	0x010a
        /*082a*/ 	.byte	0x3f
	.zero		1


	//   ....[73]....
        /*082c*/ 	.word	0x00015960
        /*0830*/ 	.word	0x00000009
        /*0834*/ 	.word	0x00013250
        /*0838*/ 	.short	0x010a
        /*083a*/ 	.byte	0x3f
	.zero		1


	//   ....[74]....
        /*083c*/ 	.word	0x000159c0
        /*0840*/ 	.word	0x00000003
        /*0844*/ 	.word	0x00013230
        /*0848*/ 	.short	0x010a
        /*084a*/ 	.byte	0x3f
	.zero		1


	//   ....[75]....
        /*084c*/ 	.word	0x00015a20
        /*0850*/ 	.word	0x00000003
        /*0854*/ 	.word	0x00013250
        /*0858*/ 	.short	0x010a
        /*085a*/ 	.byte	0x3f
	.zero		1


	//   ....[76]....
        /*085c*/ 	.word	0x00015a80
        /*0860*/ 	.word	0x00000003
        /*0864*/ 	.word	0x00013230
        /*0868*/ 	.short	0x010a
        /*086a*/ 	.byte	0x3f
	.zero		1


	//   ....[77]....
        /*086c*/ 	.word	0x00015ae0
        /*0870*/ 	.word	0x00000003
        /*0874*/ 	.word	0x00013250
        /*0878*/ 	.short	0x010a
        /*087a*/ 	.byte	0x3f
	.zero		1


	//   ....[78]....
        /*087c*/ 	.word	0x00015b40
        /*0880*/ 	.word	0x00000007
        /*0884*/ 	.word	0x00013250
        /*0888*/ 	.short	0x010a
        /*088a*/ 	.byte	0x3f
	.zero		1


	//   ....[79]....
        /*088c*/ 	.word	0x00015c90
        /*0890*/ 	.word	0x00000005
        /*0894*/ 	.word	0x00013280
        /*0898*/ 	.short	0x010a
        /*089a*/ 	.byte	0x3f
	.zero		1


	//   ....[80]....
        /*089c*/ 	.word	0x00015ce0
        /*08a0*/ 	.word	0x00000005
        /*08a4*/ 	.word	0x00013240
        /*08a8*/ 	.short	0x010a
        /*08aa*/ 	.byte	0x3f
	.zero		1


	//   ....[81]....
        /*08ac*/ 	.word	0x00016400
        /*08b0*/ 	.word	0x00000012
        /*08b4*/ 	.word	0x00013220
        /*08b8*/ 	.short	0x010a
        /*08ba*/ 	.byte	0x3f
	.zero		1


	//   ....[82]....
        /*08bc*/ 	.word	0x00016450
        /*08c0*/ 	.word	0x00000004
        /*08c4*/ 	.word	0x00013280
        /*08c8*/ 	.short	0x010a
        /*08ca*/ 	.byte	0x3f
	.zero		1


	//   ....[83]....
        /*08cc*/ 	.word	0x000164a0
        /*08d0*/ 	.word	0x00000004
        /*08d4*/ 	.word	0x00013240
        /*08d8*/ 	.short	0x010a
        /*08da*/ 	.byte	0x3f
	.zero		1


	//   ....[84]....
        /*08dc*/ 	.word	0x000164f0
        /*08e0*/ 	.word	0x00000003
        /*08e4*/ 	.word	0x00013270
        /*08e8*/ 	.short	0x010a
        /*08ea*/ 	.byte	0x3f
	.zero		1


	//   ....[85]....
        /*08ec*/ 	.word	0x00016540
        /*08f0*/ 	.word	0x00000003
        /*08f4*/ 	.word	0x00013260
        /*08f8*/ 	.short	0x010a
        /*08fa*/ 	.byte	0x3f
	.zero		1


	//   ....[86]....
        /*08fc*/ 	.word	0x00016590
        /*0900*/ 	.word	0x00000002
        /*0904*/ 	.word	0x00013270
        /*0908*/ 	.short	0x010a
        /*090a*/ 	.byte	0x3f
	.zero		1


	//   ....[87]....
        /*090c*/ 	.word	0x000165e0
        /*0910*/ 	.word	0x00000002
        /*0914*/ 	.word	0x00013260
        /*0918*/ 	.short	0x010a
        /*091a*/ 	.byte	0x3f
	.zero		1


	//   ....[88]....
        /*091c*/ 	.word	0x00016630
        /*0920*/ 	.word	0x00000006
        /*0924*/ 	.word	0x00013220
        /*0928*/ 	.short	0x010a
        /*092a*/ 	.byte	0x3f
	.zero		1


	//   ....[89]....
        /*092c*/ 	.word	0x000167d0
        /*0930*/ 	.word	0x00000005
        /*0934*/ 	.word	0x00000000
        /*0938*/ 	.short	0x010a
        /*093a*/ 	.byte	0x3f
	.zero		1


	//   ....[90]....
        /*093c*/ 	.word	0x00016820
        /*0940*/ 	.word	0x00000009
        /*0944*/ 	.word	0x00000000
        /*0948*/ 	.short	0x010a
        /*094a*/ 	.byte	0x3f
	.zero		1


	//   ....[91]....
        /*094c*/ 	.word	0x00016870
        /*0950*/ 	.word	0x00000013
        /*0954*/ 	.word	0x00013260
        /*0958*/ 	.short	0x010a
        /*095a*/ 	.byte	0x3f
	.zero		1


	//   ....[92]....
        /*095c*/ 	.word	0x000168c0
        /*0960*/ 	.word	0x00000007
        /*0964*/ 	.word	0x00013260
        /*0968*/ 	.short	0x010a
        /*096a*/ 	.byte	0x3f
	.zero		1


	//   ....[93]....
        /*096c*/ 	.word	0x00016910
        /*0970*/ 	.word	0x00000013
        /*0974*/ 	.word	0x00013280
        /*0978*/ 	.short	0x010a
        /*097a*/ 	.byte	0x3f
	.zero		1


	//----- nvinfo : EIATTR_NUM_MBARRIERS
	.align		4
.L_175:
        /*097c*/ 	.byte	0x03, 0x38
        /*097e*/ 	.short	0x0016


	//----- nvinfo : EIATTR_EXIT_INSTR_OFFSETS
	.align		4
        /*0980*/ 	.byte	0x04, 0x1c
        /*0982*/ 	.short	(.L_177 - .L_176)


	//   ....[0]....
.L_176:
        /*0984*/ 	.word	0x000009f0


	//   ....[1]....
        /*0988*/ 	.word	0x00011e20


	//   ....[2]....
        /*098c*/ 	.word	0x00015830


	//----- nvinfo : EIATTR_MAX_THREADS
	.align		4
.L_177:
        /*0990*/ 	.byte	0x04, 0x05
        /*0992*/ 	.short	(.L_179 - .L_178)
.L_178:
        /*0994*/ 	.word	0x00000200
        /*0998*/ 	.word	0x00000001
        /*099c*/ 	.word	0x00000001


	//----- nvinfo : EIATTR_CRS_STACK_SIZE
	.align		4
.L_179:
        /*09a0*/ 	.byte	0x04, 0x1e
        /*09a2*/ 	.short	(.L_181 - .L_180)
.L_180:
        /*09a4*/ 	.word	0x00000000


	//----- nvinfo : EIATTR_CBANK_PARAM_SIZE
	.align		4
.L_181:
        /*09a8*/ 	.byte	0x03, 0x19
        /*09aa*/ 	.short	0x0af0


	//----- nvinfo : EIATTR_PARAM_CBANK
	.align		4
        /*09ac*/ 	.byte	0x04, 0x0a
        /*09ae*/ 	.short	(.L_183 - .L_182)
	.align		4
.L_182:
        /*09b0*/ 	.word	index@(.nv.constant0._ZN7cutlass13device_kernelIN5flash11enable_sm90INS1_16FlashAttnFwdSm90INS1_25CollectiveMainloopFwdSm90ILi2EN4cute5tupleIJNS5_1CILi1EEES8_S8_EEENS6_IJNS7_ILi192EEENS7_ILi160EEENS7_ILi64EEEEEELi64ENS_12float_e4m3_tEfNS_4arch4Sm90ELb0ELb1ELb0ELb0ELb0ELb0ELb0ELb1ELb1ELb1ELb0ELb0EEENS1_21CollectiveEpilogueFwdINS6_IJSA_SC_SB_EEES9_NS_10bfloat16_tESG_Li384ELb0ELb1ELb0ELb1EEENS1_30DynamicPersistentTileSchedulerILi384ELi128ELb0ELb1ELb1EEEEEEEEEvNT_6ParamsE)
        /*09b4*/ 	.short	0x0210
        /*09b6*/ 	.short	0x0af0


	//----- nvinfo : EIATTR_SW_WAR
	.align		4
.L_183:
        /*09b8*/ 	.byte	0x04, 0x36
        /*09ba*/ 	.short	(.L_185 - .L_184)
.L_184:
        /*09bc*/ 	.word	0x00000008
.L_185:


//--------------------- .nv.info._ZN7cutlass13device_kernelIN5flash11enable_sm90INS1_16FlashAttnFwdSm90INS1_25CollectiveMainloopFwdSm90ILi2EN4cute5tupleIJNS5_1CILi1EEES8_S8_EEENS6_IJNS7_ILi192EEENS7_ILi160EEENS7_ILi64EEEEEELi64ENS_12float_e4m3_tEfNS_4arch4Sm90ELb0ELb1ELb0ELb1ELb0ELb0ELb0ELb1ELb1ELb1ELb0ELb0EEENS1_21CollectiveEpilogueFwdINS6_IJSA_SC_SB_EEES9_NS_10bfloat16_tESG_Li384ELb1ELb1ELb0ELb1EEENS1_36VarlenDynamicPersistentTileSchedulerILi192ELi160ELi384ELi128ELb0ELb1ELb1ELb1ELb0ELb1EEEEEEEEEvNT_6ParamsE --------------------------
	.section	.nv.info._ZN7cutlass13device_kernelIN5flash11enable_sm90INS1_16FlashAttnFwdSm90INS1_25CollectiveMainloopFwdSm90ILi2EN4cute5tupleIJNS5_1CILi1EEES8_S8_EEENS6_IJNS7_ILi192EEENS7_ILi160EEENS7_ILi64EEEEEELi64ENS_12float_e4m3_tEfNS_4arch4Sm90ELb0ELb1ELb0ELb1ELb0ELb0ELb0ELb1ELb1ELb1ELb0ELb0EEENS1_21CollectiveEpilogueFwdINS6_IJSA_SC_SB_EEES9_NS_10bfloat16_tESG_Li384ELb1ELb1ELb0ELb1EEENS1_36VarlenDynamicPersistentTileSchedulerILi192ELi160ELi384ELi128ELb0ELb1ELb1ELb1ELb0ELb1EEEEEEEEEvNT_6ParamsE,"",@"SHT_CUDA_INFO"
	.sectionflags	@""
	.align	4


	//----- nvinfo : EIATTR_CUDA_API_VERSION
	.align		4
        /*0000*/ 	.byte	0x04, 0x37
        /*0002*/ 	.short	(.L_187 - .L_186)
.L_186:
        /*0004*/ 	.word	0x00000082


	//----- nvinfo : EIATTR_KPARAM_INFO
	.align		4
.L_187:
        /*0008*/ 	.byte	0x04, 0x17
        /*000a*/ 	.short	(.L_189 - .L_188)
.L_188:
        /*000c*/ 	.word	0x00000000
        /*0010*/ 	.short	0x0000
        /*0012*/ 	.short	0x0070
        /*0014*/ 	.byte	0x00, 0xf0, 0x01, 0x2a


	//----- nvinfo : EIATTR_SPARSE_MMA_MASK
	.align		4
.L_189:
        /*0018*/ 	.byte	0x03, 0x50
        /*001a*/ 	.short	0x0000


	//----- nvinfo : EIATTR_MAXREG_COUNT
	.align		4
        /*001c*/ 	.byte	0x03, 0x1b
        /*001e*/ 	.short	0x0080


	//----- nvinfo : EIATTR_NUM_BARRIERS
	.align		4
        /*0020*/ 	.byte	0x02, 0x4c
        /*0022*/ 	.byte	0x09
	.zero		1


	//----- nvinfo : EIATTR_EXTERNS
	.align		4
        /*0024*/ 	.byte	0x04, 0x0f
        /*0026*/ 	.short	(.L_191 - .L_190)


	//   ....[0]....
	.align		4
.L_190:
        /*0028*/ 	.word	index@(__assertfail)


	//----- nvinfo : EIATTR_ANNOTATIONS
	.align		4
.L_191:
        /*002c*/ 	.byte	0x04, 0x55
        /*002e*/ 	.short	(.L_193 - .L_192)


	//   ....[0]....
.L_192:
        /*0030*/ 	.word	0x00000001
        /*0034*/ 	.byte	0xb0, 0x2f, 0x01, 0x00, 0x01, 0x00, 0x00, 0x00, 0xd0, 0x30, 0x01, 0x00, 0x01, 0x00, 0x00, 0x00
        /*0044*/ 	.byte	0x60, 0x32, 0x01, 0x00, 0x01, 0x00, 0x00, 0x00, 0xe0, 0x4c, 0x01, 0x00, 0x01, 0x00, 0x00, 0x00
        /*0054*/ 	.byte	0x30, 0x54, 0x01, 0x00, 0x01, 0x00, 0x00, 0x00, 0x50, 0x54, 0x01, 0x00, 0x01, 0x00, 0x00, 0x00
        /*0064*/ 	.byte	0x70, 0x72, 0x01, 0x00


	//----- nvinfo : EIATTR_MERCURY_ISA_VERSION
	.align		4
.L_193:
        /*0068*/ 	.byte	0x03, 0x5f
        /*006a*/ 	.short	0x0101


	//----- nvinfo : EIATTR_UNUSED_LOAD_BYTE_OFFSET
	.align		4
        /*006c*/ 	.byte	0x04, 0x44
        /*006e*/ 	.short	(.L_195 - .L_194)


	//   ....[0]....
.L_194:
        /*0070*/ 	.word	0x00000a00
        /*0074*/ 	.word	0x0000fff0


	//   ....[1]....
        /*0078*/ 	.word	0x000106f0
        /*007c*/ 	.word	0x0000fff0


	//----- nvinfo : EIATTR_INT_WARP_WIDE_INSTR_OFFSETS
	.align		4
.L_195:
        /*0080*/ 	.byte	0x04, 0x31
        /*0082*/ 	.short	(.L_197 - .L_196)


	//   ....[0]....
.L_196:
        /*0084*/ 	.word	0x00000130


	//   ....[1]....
        /*0088*/ 	.word	0x00000170


	//   ....[2]....
        /*008c*/ 	.word	0x000001e0


	//   ....[3]....
        /*0090*/ 	.word	0x00013cb0


	//   ....[4]....
        /*0094*/ 	.word	0x00013d40


	//   ....[5]....
        /*0098*/ 	.word	0x00016130


	//   ....[6]....
        /*009c*/ 	.word	0x000161c0


	//----- nvinfo : EIATTR_COOP_GROUP_MASK_REGIDS
	.align		4
.L_197:
        /*00a0*/ 	.byte	0x04, 0x29
        /*00a2*/ 	.short	(.L_199 - .L_198)


	//   ....[0]....
.L_198:
        /*00a4*/ 	.word	0xffffffff


	//   ....[1]....
        /*00a8*/ 	.word	0xffffffff


	//   ....[2]....
        /*00ac*/ 	.word	0xffffffff


	//   ....[3]....
        /*00b0*/ 	.word	0xffffffff


	//   ....[4]....
        /*00b4*/ 	.word	0xffffffff


	//   ....[5]....
        /*00b8*/ 	.word	0xffffffff


	//   ....[6]....
        /*00bc*/ 	.word	0xffffffff


	//   ....[7]....
        /*00c0*/ 	.word	0xffffffff


	//   ....[8]....
        /*00c4*/ 	.word	0xffffffff


	//   ....[9]....
        /*00c8*/ 	.word	0xffffffff


	//   ....[10]....
        /*00cc*/ 	.word	0xffffffff


	//   ....[11]....
        /*00d0*/ 	.word	0xffffffff


	//   ....[12]....
        /*00d4*/ 	.word	0xffffffff


	//   ....[13]....
        /*00d8*/ 	.word	0xffffffff


	//   ....[14]....
        /*00dc*/ 	.word	0xffffffff


	//   ....[15]....
        /*00e0*/ 	.word	0xffffffff


	//   ....[16]....
        /*00e4*/ 	.word	0xffffffff


	//   ....[17]....
        /*00e8*/ 	.word	0xffffffff


	//   ....[18]....
        /*00ec*/ 	.word	0xffffffff


	//   ....[19]....
        /*00f0*/ 	.word	0xffffffff


	//   ....[20]....
        /*00f4*/ 	.word	0xffffffff


	//   ....[21]....
        /*00f8*/ 	.word	0xffffffff


	//   ....[22]....
        /*00fc*/ 	.word	0xffffffff


	//   ....[23]....
        /*0100*/ 	.word	0xffffffff


	//   ....[24]....
        /*0104*/ 	.word	0xffffffff


	//   ....[25]....
        /*0108*/ 	.word	0xffffffff


	//   ....[26]....
        /*010c*/ 	.word	0xffffffff


	//   ....[27]....
        /*0110*/ 	.word	0xffffffff


	//   ....[28]....
        /*0114*/ 	.word	0xffffffff


	//   ....[29]....
        /*0118*/ 	.word	0xffffffff


	//   ....[30]....
        /*011c*/ 	.word	0xffffffff


	//   ....[31]....
        /*0120*/ 	.word	0xffffffff


	//   ....[32]....
        /*0124*/ 	.word	0xffffffff


	//   ....[33]....
        /*0128*/ 	.word	0xffffffff


	//   ....[34]....
        /*012c*/ 	.word	0xffffffff


	//   ....[35]....
        /*0130*/ 	.word	0xffffffff


	//   ....[36]....
        /*0134*/ 	.word	0xffffffff


	//   ....[37]....
        /*0138*/ 	.word	0xffffffff


	//   ....[38]....
        /*013c*/ 	.word	0xffffffff


	//   ....[39]....
        /*0140*/ 	.word	0xffffffff


	//   ....[40]....
        /*0144*/ 	.word	0xffffffff


	//   ....[41]....
        /*0148*/ 	.word	0xffffffff


	//   ....[42]....
        /*014c*/ 	.word	0xffffffff


	//   ....[43]....
        /*0150*/ 	.word	0xffffffff


	//   ....[44]....
        /*0154*/ 	.word	0xffffffff


	//   ....[45]....
        /*0158*/ 	.word	0xffffffff


	//   ....[46]....
        /*015c*/ 	.word	0xffffffff


	//   ....[47]....
        /*0160*/ 	.word	0xffffffff


	//   ....[48]....
        /*0164*/ 	.word	0xffffffff


	//   ....[49]....
        /*0168*/ 	.word	0xffffffff


	//   ....[50]....
        /*016c*/ 	.word	0xffffffff


	//   ....[51]....
        /*0170*/ 	.word	0xffffffff


	//   ....[52]....
        /*0174*/ 	.word	0xffffffff


	//   ....[53]....
        /*0178*/ 	.word	0xffffffff


	//   ....[54]....
        /*017c*/ 	.word	0xffffffff


	//   ....[55]....
        /*0180*/ 	.word	0xffffffff


	//   ....[56]....
        /*0184*/ 	.word	0xffffffff


	//   ....[57]....
        /*0188*/ 	.word	0xffffffff


	//   ....[58]....
        /*018c*/ 	.word	0xffffffff


	//   ....[59]....
        /*0190*/ 	.word	0xffffffff


	//   ....[60]....
        /*0194*/ 	.word	0xffffffff


	//   ....[61]....
        /*0198*/ 	.word	0xffffffff


	//   ....[62]....
        /*019c*/ 	.word	0xffffffff


	//   ....[63]....
        /*01a0*/ 	.word	0xffffffff


	//   ....[64]....
        /*01a4*/ 	.word	0xffffffff


	//   ....[65]....
        /*01a8*/ 	.word	0xffffffff


	//   ....[66]....
        /*01ac*/ 	.word	0xffffffff


	//   ....[67]....
        /*01b0*/ 	.word	0xffffffff


	//   ....[68]....
        /*01b4*/ 	.word	0xffffffff


	//   ....[69]....
        /*01b8*/ 	.word	0xffffffff


	//   ....[70]....
        /*01bc*/ 	.word	0xffffffff


	//   ....[71]....
        /*01c0*/ 	.word	0xffffffff


	//   ....[72]....
        /*01c4*/ 	.word	0xffffffff


	//   ....[73]....
        /*01c8*/ 	.word	0xffffffff


	//   ....[74]....
        /*01cc*/ 	.word	0xffffffff


	//   ....[75]....
        /*01d0*/ 	.word	0xffffffff


	//   ....[76]....
        /*01d4*/ 	.word	0xffffffff


	//   ....[77]....
        /*01d8*/ 	.word	0xffffffff


	//   ....[78]....
        /*01dc*/ 	.word	0xffffffff


	//   ....[79]....
        /*01e0*/ 	.word	0xffffffff


	//   ....[80]....
        /*01e4*/ 	.word	0xffffffff


	//   ....[81]....
        /*01e8*/ 	.word	0xffffffff


	//   ....[82]....
        /*01ec*/ 	.word	0xffffffff


	//   ....[83]....
        /*01f0*/ 	.word	0xffffffff


	//   ....[84]....
        /*01f4*/ 	.word	0xffffffff


	//   ....[85]....
        /*01f8*/ 	.word	0xffffffff


	//   ....[86]....
        /*01fc*/ 	.word	0xffffffff


	//   ....[87]....
        /*0200*/ 	.word	0xffffffff


	//   ....[88]....
        /*0204*/ 	.word	0xffffffff


	//   ....[89]....
        /*0208*/ 	.word	0xffffffff


	//   ....[90]....
        /*020c*/ 	.word	0xffffffff


	//   ....[91]....
        /*0210*/ 	.word	0xffffffff


	//   ....[92]....
        /*0214*/ 	.word	0xffffffff


	//   ....[93]....
        /*0218*/ 	.word	0xffffffff


	//   ....[94]....
        /*021c*/ 	.word	0xffffffff


	//   ....[95]....
        /*0220*/ 	.word	0xffffffff


	//   ....[96]....
        /*0224*/ 	.word	0xffffffff


	//   ....[97]....
        /*0228*/ 	.word	0xffffffff


	//   ....[98]....
        /*022c*/ 	.word	0xffffffff


	//   ....[99]....
        /*0230*/ 	.word	0xffffffff


	//   ....[100]....
        /*0234*/ 	.word	0xffffffff


	//   ....[101]....
        /*0238*/ 	.word	0xffffffff


	//   ....[102]....
        /*023c*/ 	.word	0xffffffff


	//   ....[103]....
        /*0240*/ 	.word	0xffffffff


	//   ....[104]....
        /*0244*/ 	.word	0xffffffff


	//   ....[105]....
        /*0248*/ 	.word	0xffffffff


	//   ....[106]....
        /*024c*/ 	.word	0xffffffff


	//   ....[107]....
        /*0250*/ 	.word	0xffffffff


	//   ....[108]....
        /*0254*/ 	.word	0xffffffff


	//   ....[109]....
        /*0258*/ 	.word	0xffffffff


	//   ....[110]....
        /*025c*/ 	.word	0xffffffff


	//   ....[111]....
        /*0260*/ 	.word	0xffffffff


	//   ....[112]....
        /*0264*/ 	.word	0xffffffff


	//   ....[113]....
        /*0268*/ 	.word	0xffffffff


	//   ....[114]....
        /*026c*/ 	.word	0xffffffff


	//   ....[115]....
        /*0270*/ 	.word	0xffffffff


	//   ....[116]....
        /*0274*/ 	.word	0xffffffff


	//   ....[117]....
        /*0278*/ 	.word	0x0500000f


	//   ....[118]....
        /*027c*/ 	.word	0x0500000f


	//   ....[119]....
        /*0280*/ 	.word	0x0500000f


	//   ....[120]....
        /*0284*/ 	.word	0x0500000f


	//   ....[121]....
        /*0288*/ 	.word	0x0500000f


	//   ....[122]....
        /*028c*/ 	.word	0x0500000f


	//   ....[123]....
        /*0290*/ 	.word	0x0500000f


	//   ....[124]....
        /*0294*/ 	.word	0x0500000f


	//   ....[125]....
        /*0298*/ 	.word	0x0500000f


	//   ....[126]....
        /*029c*/ 	.word	0x0500000f


	//   ....[127]....
        /*02a0*/ 	.word	0x0500000f


	//   ....[128]....
        /*02a4*/ 	.word	0x0500000f


	//   ....[129]....
        /*02a8*/ 	.word	0x0500000f


	//   ....[130]....
        /*02ac*/ 	.word	0x0500000f


	//----- nvinfo : EIATTR_COOP_GROUP_INSTR_OFFSETS
	.align		4
.L_199:
        /*02b0*/ 	.byte	0x04, 0x28
        /*02b2*/ 	.short	(.L_201 - .L_200)


	//   ....[0]....
.L_200:
        /*02b4*/ 	.word	0x00000060


	//   ....[1]....
        /*02b8*/ 	.word	0x00000140


	//   ....[2]....
        /*02bc*/ 	.word	0x00000190


	//   ....[3]....
        /*02c0*/ 	.word	0x000003c0


	//   ....[4]....
        /*02c4*/ 	.word	0x00000520


	//   ....[5]....
        /*02c8*/ 	.word	0x00000640


	//   ....[6]....
        /*02cc*/ 	.word	0x000007a0


	//   ....[7]....
        /*02d0*/ 	.word	0x00001a90


	//   ....[8]....
        /*02d4*/ 	.word	0x00002340


	//   ....[9]....
        /*02d8*/ 	.word	0x000025c0


	//   ....[10]....
        /*02dc*/ 	.word	0x00003d10


	//   ....[11]....
        /*02e0*/ 	.word	0x00003e20


	//   ....[12]....
        /*02e4*/ 	.word	0x00004920


	//   ....[13]....
        /*02e8*/ 	.word	0x000049a0


	//   ....[14]....
        /*02ec*/ 	.word	0x000062c0


	//   ....[15]....
        /*02f0*/ 	.word	0x000072c0


	//   ....[16]....
        /*02f4*/ 	.word	0x00007ad0


	//   ....[17]....
        /*02f8*/ 	.word	0x00007be0


	//   ....[18]....
        /*02fc*/ 	.word	0x00008730


	//   ....[19]....
        /*0300*/ 	.word	0x000087a0


	//   ....[20]....
        /*0304*/ 	.word	0x0000a780


	//   ....[21]....
        /*0308*/ 	.word	0x0000a7a0


	//   ....[22]....
        /*030c*/ 	.word	0x0000a7e0


	//   ....[23]....
        /*0310*/ 	.word	0x0000a820


	//   ....[24]....
        /*0314*/ 	.word	0x0000c740


	//   ....[25]....
        /*0318*/ 	.word	0x0000d750


	//   ....[26]....
        /*031c*/ 	.word	0x0000df60


	//   ....[27]....
        /*0320*/ 	.word	0x0000e070


	//   ....[28]....
        /*0324*/ 	.word	0x0000ebb0


	//   ....[29]....
        /*0328*/ 	.word	0x0000ec30


	//   ....[30]....
        /*032c*/ 	.word	0x00010120


	//   ....[31]....
        /*0330*/ 	.word	0x00010130


	//   ....[32]....
        /*0334*/ 	.word	0x000101b0


	//   ....[33]....
        /*0338*/ 	.word	0x000101c0


	//   ....[34]....
        /*033c*/ 	.word	0x00010c80


	//   ....[35]....
        /*0340*/ 	.word	0x00010c90


	//   ....[36]....
        /*0344*/ 	.word	0x00010ca0


	//   ....[37]....
        /*0348*/ 	.word	0x00010cb0


	//   ....[38]....
        /*034c*/ 	.word	0x00010cc0


	//   ....[39]....
        /*0350*/ 	.word	0x00010cd0


	//   ....[40]....
        /*0354*/ 	.word	0x00010ce0


	//   ....[41]....
        /*0358*/ 	.word	0x00010cf0


	//   ....[42]....
        /*035c*/ 	.word	0x00010d10


	//   ....[43]....
        /*0360*/ 	.word	0x00010d20


	//   ....[44]....
        /*0364*/ 	.word	0x00010d40


	//   ....[45]....
        /*0368*/ 	.word	0x00010d70


	//   ....[46]....
        /*036c*/ 	.word	0x00010da0


	//   ....[47]....
        /*0370*/ 	.word	0x00010dc0


	//   ....[48]....
        /*0374*/ 	.word	0x00010df0


	//   ....[49]....
        /*0378*/ 	.word	0x00010e20


	//   ....[50]....
        /*037c*/ 	.word	0x00011270


	//   ....[51]....
        /*0380*/ 	.word	0x000112b0


	//   ....[52]....
        /*0384*/ 	.word	0x000112e0


	//   ....[53]....
        /*0388*/ 	.word	0x00011320


	//   ....[54]....
        /*038c*/ 	.word	0x00011830


	//   ....[55]....
        /*0390*/ 	.word	0x00011860


	//   ....[56]....
        /*0394*/ 	.word	0x00011880


	//   ....[57]....
        /*0398*/ 	.word	0x000118b0


	//   ....[58]....
        /*039c*/ 	.word	0x000118d0


	//   ....[59]....
        /*03a0*/ 	.word	0x000118e0


	//   ....[60]....
        /*03a4*/ 	.word	0x00011900


	//   ....[61]....
        /*03a8*/ 	.word	0x00011920


	//   ....[62]....
        /*03ac*/ 	.word	0x000121b0


	//   ....[63]....
        /*03b0*/ 	.word	0x000121e0


	//   ....[64]....
        /*03b4*/ 	.word	0x00012220


	//   ....[65]....
        /*03b8*/ 	.word	0x00012250


	//   ....[66]....
        /*03bc*/ 	.word	0x00012260


	//   ....[67]....
        /*03c0*/ 	.word	0x00012270


	//   ....[68]....
        /*03c4*/ 	.word	0x00012280


	//   ....[69]....
        /*03c8*/ 	.word	0x000122a0


	//   ....[70]....
        /*03cc*/ 	.word	0x00012400


	//   ....[71]....
        /*03d0*/ 	.word	0x000125d0


	//   ....[72]....
        /*03d4*/ 	.word	0x00012600


	//   ....[73]....
        /*03d8*/ 	.word	0x00012630


	//   ....[74]....
        /*03dc*/ 	.word	0x00012660


	//   ....[75]....
        /*03e0*/ 	.word	0x00012690


	//   ....[76]....
        /*03e4*/ 	.word	0x000126d0


	//   ....[77]....
        /*03e8*/ 	.word	0x00012850


	//   ....[78]....
        /*03ec*/ 	.word	0x00012880


	//   ....[79]....
        /*03f0*/ 	.word	0x000128b0


	//   ....[80]....
        /*03f4*/ 	.word	0x000128e0


	//   ....[81]....
        /*03f8*/ 	.word	0x00012910


	//   ....[82]....
        /*03fc*/ 	.word	0x00012950


	//   ....[83]....
        /*0400*/ 	.word	0x000129e0


	//   ....[84]....
        /*0404*/ 	.word	0x00012a70


	//   ....[85]....
        /*0408*/ 	.word	0x00012b20


	//   ....[86]....
        /*040c*/ 	.word	0x00014410


	//   ....[87]....
        /*0410*/ 	.word	0x000150a0


	//   ....[88]....
        /*0414*/ 	.word	0x000150d0


	//   ....[89]....
        /*0418*/ 	.word	0x00015100


	//   ....[90]....
        /*041c*/ 	.word	0x00015140


	//   ....[91]....
        /*0420*/ 	.word	0x00015180


	//   ....[92]....
        /*0424*/ 	.word	0x000151c0


	//   ....[93]....
        /*0428*/ 	.word	0x00015200


	//   ....[94]....
        /*042c*/ 	.word	0x00015210


	//   ....[95]....
        /*0430*/ 	.word	0x00015220


	//   ....[96]....
        /*0434*/ 	.word	0x00015230


	//   ....[97]....
        /*0438*/ 	.word	0x00015290


	//   ....[98]....
        /*043c*/ 	.word	0x00015300


	//   ....[99]....
        /*0440*/ 	.word	0x00016840


	//   ....[100]....
        /*0444*/ 	.word	0x00016870


	//   ....[101]....
        /*0448*/ 	.word	0x000168a0


	//   ....[102]....
        /*044c*/ 	.word	0x000168d0


	//   ....[103]....
        /*0450*/ 	.word	0x000168e0


	//   ....[104]....
        /*0454*/ 	.word	0x00016900


	//   ....[105]....
        /*0458*/ 	.word	0x00016920


	//   ....[106]....
        /*045c*/ 	.word	0x00016960


	//   ....[107]....
        /*0460*/ 	.word	0x00016aa0


	//   ....[108]....
        /*0464*/ 	.word	0x00016ad0


	//   ....[109]....
        /*0468*/ 	.word	0x00016b10


	//   ....[110]....
        /*046c*/ 	.word	0x00016b40


	//   ....[111]....
        /*0470*/ 	.word	0x00016b70


	//   ....[112]....
        /*0474*/ 	.word	0x00016ba0


	//   ....[113]....
        /*0478*/ 	.word	0x00016c40


	//   ....[114]....
        /*047c*/ 	.word	0x00016ce0


	//   ....[115]....
        /*0480*/ 	.word	0x00016d90


	//   ....[116]....
        /*0484*/ 	.word	0x00017390


	//   ....[117]....
        /*0488*/ 	.word	0x00017a20


	//   ....[118]....
        /*048c*/ 	.word	0x00017be0


	//   ....[119]....
        /*0490*/ 	.word	0x00017c50


	//   ....[120]....
        /*0494*/ 	.word	0x00017cd0


	//   ....[121]....
        /*0498*/ 	.word	0x00017d80


	//   ....[122]....
        /*049c*/ 	.word	0x00017e00


	//   ....[123]....
        /*04a0*/ 	.word	0x00017ea0


	//   ....[124]....
        /*04a4*/ 	.word	0x00017f20


	//   ....[125]....
        /*04a8*/ 	.word	0x00017fd0


	//   ....[126]....
        /*04ac*/ 	.word	0x00018030


	//   ....[127]....
        /*04b0*/ 	.word	0x000180e0


	//   ....[128]....
        /*04b4*/ 	.word	0x00018160


	//   ....[129]....
        /*04b8*/ 	.word	0x00018200


	//   ....[130]....
        /*04bc*/ 	.word	0x00018540


	//----- nvinfo : EIATTR_REG_RECONFIG
	.align		4
.L_201:
        /*04c0*/ 	.byte	0x01, 0x54
	.zero		2


	//----- nvinfo : EIATTR_SYSCALL_OFFSETS
	.align		4
        /*04c4*/ 	.byte	0x04, 0x46
        /*04c6*/ 	.short	(.L_203 - .L_202)


	//   ....[0]....
.L_202:
        /*04c8*/ 	.word	0x00001c50


	//   ....[1]....
        /*04cc*/ 	.word	0x00013ea0


	//   ....[2]....
        /*04d0*/ 	.word	0x00014010


	//   ....[3]....
        /*04d4*/ 	.word	0x00014160


	//   ....[4]....
        /*04d8*/ 	.word	0x000142a0


	//   ....[5]....
        /*04dc*/ 	.word	0x00014bd0


	//----- nvinfo : EIATTR_MBARRIER_INSTR_OFFSETS
	.align		4
.L_203:
        /*04e0*/ 	.byte	0x04, 0x39
        /*04e2*/ 	.short	(.L_205 - .L_204)


	//   ....[0]....
.L_204:
        /*04e4*/ 	.word	0x00000270
        /*04e8*/ 	.word	0x000000ff
        /*04ec*/ 	.word	0x00013200
        /*04f0*/ 	.short	0x0100
        /*04f2*/ 	.byte	0x08
	.zero		1


	//   ....[1]....
        /*04f4*/ 	.word	0x00000280
        /*04f8*/ 	.word	0x000000ff
        /*04fc*/ 	.word	0x00013220
        /*0500*/ 	.short	0x0100
        /*0502*/ 	.byte	0x08
	.zero		1


	//   ....[2]....
        /*0504*/ 	.word	0x00000370
        /*0508*/ 	.word	0x000000ff
        /*050c*/ 	.word	0x00013230
        /*0510*/ 	.short	0x0100
        /*0512*/ 	.byte	0x08
	.zero		1


	//   ....[3]....
        /*0514*/ 	.word	0x00000380
        /*0518*/ 	.word	0x000000ff
        /*051c*/ 	.word	0x00013240
        /*0520*/ 	.short	0x0100
        /*0522*/ 	.byte	0x08
	.zero		1


	//   ....[4]....
        /*0524*/ 	.word	0x00000390
        /*0528*/ 	.word	0x000000ff
        /*052c*/ 	.word	0x00013238
        /*0530*/ 	.short	0x0100
        /*0532*/ 	.byte	0x08
	.zero		1


	//   ....[5]....
        /*0534*/ 	.word	0x000003a0
        /*0538*/ 	.word	0x000000ff
        /*053c*/ 	.word	0x00013248
        /*0540*/ 	.short	0x0100
        /*0542*/ 	.byte	0x08
	.zero		1


	//   ....[6]....
        /*0544*/ 	.word	0x000004d0
        /*0548*/ 	.word	0x000000ff
        /*054c*/ 	.word	0x00013250
        /*0550*/ 	.short	0x0100
        /*0552*/ 	.byte	0x08
	.zero		1


	//   ....[7]....
        /*0554*/ 	.word	0x000004e0
        /*0558*/ 	.word	0x000000ff
        /*055c*/ 	.word	0x00013260
        /*0560*/ 	.short	0x0100
        /*0562*/ 	.byte	0x08
	.zero		1


	//   ....[8]....
        /*0564*/ 	.word	0x000004f0
        /*0568*/ 	.word	0x000000ff
        /*056c*/ 	.word	0x00013258
        /*0570*/ 	.short	0x0100
        /*0572*/ 	.byte	0x08
	.zero		1


	//   ....[9]....
        /*0574*/ 	.word	0x00000500
        /*0578*/ 	.word	0x000000ff
        /*057c*/ 	.word	0x00013268
        /*0580*/ 	.short	0x0100
        /*0582*/ 	.byte	0x08
	.zero		1


	//   ....[10]....
        /*0584*/ 	.word	0x000005f0
        /*0588*/ 	.word	0x000000ff
        /*058c*/ 	.word	0x00013270
        /*0590*/ 	.short	0x0100
        /*0592*/ 	.byte	0x06
	.zero		1


	//   ....[11]....
        /*0594*/ 	.word	0x00000600
        /*0598*/ 	.word	0x000000ff
        /*059c*/ 	.word	0x00013280
        /*05a0*/ 	.short	0x0100
        /*05a2*/ 	.byte	0x06
	.zero		1


	//   ....[12]....
        /*05a4*/ 	.word	0x00000610
        /*05a8*/ 	.word	0x000000ff
        /*05ac*/ 	.word	0x00013278
        /*05b0*/ 	.short	0x0100
        /*05b2*/ 	.byte	0x06
	.zero		1


	//   ....[13]....
        /*05b4*/ 	.word	0x00000620
        /*05b8*/ 	.word	0x000000ff
        /*05bc*/ 	.word	0x00013288
        /*05c0*/ 	.short	0x0100
        /*05c2*/ 	.byte	0x06
	.zero		1


	//   ....[14]....
        /*05c4*/ 	.word	0x00000750
        /*05c8*/ 	.word	0x000000ff
        /*05cc*/ 	.word	0x00013290
        /*05d0*/ 	.short	0x0100
        /*05d2*/ 	.byte	0x08
	.zero		1


	//   ....[15]....
        /*05d4*/ 	.word	0x00000760
        /*05d8*/ 	.word	0x000000ff
        /*05dc*/ 	.word	0x000132a0
        /*05e0*/ 	.short	0x0100
        /*05e2*/ 	.byte	0x08
	.zero		1


	//   ....[16]....
        /*05e4*/ 	.word	0x00000770
        /*05e8*/ 	.word	0x000000ff
        /*05ec*/ 	.word	0x00013298
        /*05f0*/ 	.short	0x0100
        /*05f2*/ 	.byte	0x08
	.zero		1


	//   ....[17]....
        /*05f4*/ 	.word	0x00000780
        /*05f8*/ 	.word	0x000000ff
        /*05fc*/ 	.word	0x000132a8
        /*0600*/ 	.short	0x0100
        /*0602*/ 	.byte	0x08
	.zero		1


	//   ....[18]....
        /*0604*/ 	.word	0x000008b0
        /*0608*/ 	.word	0x000000ff
        /*060c*/ 	.word	0x000132b0
        /*0610*/ 	.short	0x0100
        /*0612*/ 	.byte	0x08
	.zero		1


	//   ....[19]....
        /*0614*/ 	.word	0x000008c0
        /*0618*/ 	.word	0x000000ff
        /*061c*/ 	.word	0x000132c0
        /*0620*/ 	.short	0x0100
        /*0622*/ 	.byte	0x08
	.zero		1


	//   ....[20]....
        /*0624*/ 	.word	0x000008d0
        /*0628*/ 	.word	0x000000ff
        /*062c*/ 	.word	0x000132b8
        /*0630*/ 	.short	0x0100
        /*0632*/ 	.byte	0x08
	.zero		1


	//   ....[21]....
        /*0634*/ 	.word	0x000008e0
        /*0638*/ 	.word	0x000000ff
        /*063c*/ 	.word	0x000132c8
        /*0640*/ 	.short	0x0100
        /*0642*/ 	.byte	0x08
	.zero		1


	//   ....[22]....
        /*0644*/ 	.word	0x00001cd0
        /*0648*/ 	.word	0x000000ff
        /*064c*/ 	.word	0x00013200
        /*0650*/ 	.short	0x010a
        /*0652*/ 	.byte	0x2d
	.zero		1


	//   ....[23]....
        /*0654*/ 	.word	0x00001d50
        /*0658*/ 	.word	0x00000005
        /*065c*/ 	.word	0x00013230
        /*0660*/ 	.short	0x010a
        /*0662*/ 	.byte	0x3f
	.zero		1


	//   ....[24]....
        /*0664*/ 	.word	0x00001d90
        /*0668*/ 	.word	0x00000005
        /*066c*/ 	.word	0x00013230
        /*0670*/ 	.short	0x010a
        /*0672*/ 	.byte	0x3f
	.zero		1


	//   ....[25]....
        /*0674*/ 	.word	0x00002400
        /*0678*/ 	.word	0x00000000
        /*067c*/ 	.word	0x00000000
        /*0680*/ 	.short	0x0101
        /*0682*/ 	.byte	0x3f
	.zero		1


	//   ....[26]....
        /*0684*/ 	.word	0x00005ad0
        /*0688*/ 	.word	0x000000ff
        /*068c*/ 	.word	0x00013230
        /*0690*/ 	.short	0x010a
        /*0692*/ 	.byte	0x17
	.zero		1


	//   ....[27]....
        /*0694*/ 	.word	0x00005b10
        /*0698*/ 	.word	0x000000ff
        /*069c*/ 	.word	0x00013230
        /*06a0*/ 	.short	0x010a
        /*06a2*/ 	.byte	0x17
	.zero		1


	//   ....[28]....
        /*06a4*/ 	.word	0x00005f60
        /*06a8*/ 	.word	0x000000ff
        /*06ac*/ 	.word	0x00013250
        /*06b0*/ 	.short	0x010a
        /*06b2*/ 	.byte	0x0b
	.zero		1


	//   ....[29]....
        /*06b4*/ 	.word	0x00005fa0
        /*06b8*/ 	.word	0x000000ff
        /*06bc*/ 	.word	0x00013250
        /*06c0*/ 	.short	0x010a
        /*06c2*/ 	.byte	0x0b
	.zero		1


	//   ....[30]....
        /*06c4*/ 	.word	0x00006310
        /*06c8*/ 	.word	0x00000008
        /*06cc*/ 	.word	0x00000000
        /*06d0*/ 	.short	0x0101
        /*06d2*/ 	.byte	0x3f
	.zero		1


	//   ....[31]....
        /*06d4*/ 	.word	0x000094b0
        /*06d8*/ 	.word	0x000000ff
        /*06dc*/ 	.word	0x00000000
        /*06e0*/ 	.short	0x0101
        /*06e2*/ 	.byte	0x06
	.zero		1


	//   ....[32]....
        /*06e4*/ 	.word	0x00009c90
        /*06e8*/ 	.word	0x000000ff
        /*06ec*/ 	.word	0x00013230
        /*06f0*/ 	.short	0x010a
        /*06f2*/ 	.byte	0x06
	.zero		1


	//   ....[33]....
        /*06f4*/ 	.word	0x00009cd0
        /*06f8*/ 	.word	0x000000ff
        /*06fc*/ 	.word	0x00013230
        /*0700*/ 	.short	0x010a
        /*0702*/ 	.byte	0x06
	.zero		1


	//   ....[34]....
        /*0704*/ 	.word	0x0000a120
        /*0708*/ 	.word	0x000000ff
        /*070c*/ 	.word	0x00013250
        /*0710*/ 	.short	0x010a
        /*0712*/ 	.byte	0x0b
	.zero		1


	//   ....[35]....
        /*0714*/ 	.word	0x0000a160
        /*0718*/ 	.word	0x000000ff
        /*071c*/ 	.word	0x00013250
        /*0720*/ 	.short	0x010a
        /*0722*/ 	.byte	0x0b
	.zero		1


	//   ....[36]....
        /*0724*/ 	.word	0x0000b6d0
        /*0728*/ 	.word	0x00000005
        /*072c*/ 	.word	0x00000000
        /*0730*/ 	.short	0x0101
        /*0732*/ 	.byte	0x3f
	.zero		1


	//   ....[37]....
        /*0734*/ 	.word	0x0000b9e0
        /*0738*/ 	.word	0x000000ff
        /*073c*/ 	.word	0x00000000
        /*0740*/ 	.short	0x0101
        /*0742*/ 	.byte	0x06
	.zero		1


	//   ....[38]....
        /*0744*/ 	.word	0x0000bf50
        /*0748*/ 	.word	0x000000ff
        /*074c*/ 	.word	0x00013230
        /*0750*/ 	.short	0x010a
        /*0752*/ 	.byte	0x06
	.zero		1


	//   ....[39]....
        /*0754*/ 	.word	0x0000bf90
        /*0758*/ 	.word	0x000000ff
        /*075c*/ 	.word	0x00013230
        /*0760*/ 	.short	0x010a
        /*0762*/ 	.byte	0x06
	.zero		1


	//   ....[40]....
        /*0764*/ 	.word	0x0000c3e0
        /*0768*/ 	.word	0x000000ff
        /*076c*/ 	.word	0x00013250
        /*0770*/ 	.short	0x010a
        /*0772*/ 	.byte	0x0b
	.zero		1


	//   ....[41]....
        /*0774*/ 	.word	0x0000c420
        /*0778*/ 	.word	0x000000ff
        /*077c*/ 	.word	0x00013250
        /*0780*/ 	.short	0x010a
        /*0782*/ 	.byte	0x0b
	.zero		1


	//   ....[42]....
        /*0784*/ 	.word	0x0000c790
        /*0788*/ 	.word	0x00000000
        /*078c*/ 	.word	0x00000000
        /*0790*/ 	.short	0x0101
        /*0792*/ 	.byte	0x3f
	.zero		1


	//   ....[43]....
        /*0794*/ 	.word	0x0000f940
        /*0798*/ 	.word	0x000000ff
        /*079c*/ 	.word	0x00000000
        /*07a0*/ 	.short	0x0101
        /*07a2*/ 	.byte	0x06
	.zero		1


	//   ....[44]....
        /*07a4*/ 	.word	0x0000fde0
        /*07a8*/ 	.word	0x000000ff
        /*07ac*/ 	.word	0x00013250
        /*07b0*/ 	.short	0x010a
        /*07b2*/ 	.byte	0x0e
	.zero		1


	//   ....[45]....
        /*07b4*/ 	.word	0x0000fe20
        /*07b8*/ 	.word	0x000000ff
        /*07bc*/ 	.word	0x00013250
        /*07c0*/ 	.short	0x010a
        /*07c2*/ 	.byte	0x0e
	.zero		1


	//   ....[46]....
        /*07c4*/ 	.word	0x000104a0
        /*07c8*/ 	.word	0x000000ff
        /*07cc*/ 	.word	0x00000000
        /*07d0*/ 	.short	0x0101
        /*07d2*/ 	.byte	0x04
	.zero		1


	//   ....[47]....
        /*07d4*/ 	.word	0x00011730
        /*07d8*/ 	.word	0x0000000a
        /*07dc*/ 	.word	0x00000000
        /*07e0*/ 	.short	0x0101
        /*07e2*/ 	.byte	0x3f
	.zero		1


	//   ....[48]....
        /*07e4*/ 	.word	0x00014650
        /*07e8*/ 	.word	0x00000005
        /*07ec*/ 	.word	0x00013280
        /*07f0*/ 	.short	0x010a
        /*07f2*/ 	.byte	0x3f
	.zero		1


	//   ....[49]....
        /*07f4*/ 	.word	0x00014800
        /*07f8*/ 	.word	0x00000005
        /*07fc*/ 	.word	0x00013240
        /*0800*/ 	.short	0x010a
        /*0802*/ 	.byte	0x3f
	.zero		1


	//   ....[50]....
        /*0804*/ 	.word	0x000153c0
        /*0808*/ 	.word	0x00000012
        /*080c*/ 	.word	0x00013200
        /*0810*/ 	.short	0x0107
        /*0812*/ 	.byte	0x3f
	.zero		1


	//   ....[51]....
        /*0814*/ 	.word	0x000154b0
        /*0818*/ 	.word	0x00000012
        /*081c*/ 	.word	0x00013200
        /*0820*/ 	.short	0x0101
        /*0822*/ 	.byte	0x3f
	.zero		1


	//   ....[52]....
        /*0824*/ 	.word	0x000154d0
        /*0828*/ 	.word	0x00000012
        /*082c*/ 	.word	0x00013220
        /*0830*/ 	.short	0x010a
        /*0832*/ 	.byte	0x3f
	.zero		1


	//   ....[53]....
        /*0834*/ 	.word	0x000157a0
        /*0838*/ 	.word	0x00000004
        /*083c*/ 	.word	0x00013280
        /*0840*/ 	.short	0x010a
        /*0842*/ 	.byte	0x3f
	.zero		1


	//   ....[54]....
        /*0844*/ 	.word	0x000159f0
        /*0848*/ 	.word	0x00000004
        /*084c*/ 	.word	0x00013240
        /*0850*/ 	.short	0x010a
        /*0852*/ 	.byte	0x3f
	.zero		1


	//   ....[55]....
        /*0854*/ 	.word	0x00015cb0
        /*0858*/ 	.word	0x00000003
        /*085c*/ 	.word	0x00013270
        /*0860*/ 	.short	0x010a
        /*0862*/ 	.byte	0x3f
	.zero		1


	//   ....[56]....
        /*0864*/ 	.word	0x00015d30
        /*0868*/ 	.word	0x00000003
        /*086c*/ 	.word	0x00013260
        /*0870*/ 	.short	0x010a
        /*0872*/ 	.byte	0x3f
	.zero		1


	//   ....[57]....
        /*0874*/ 	.word	0x00016010
        /*0878*/ 	.word	0x00000003
        /*087c*/ 	.word	0x00013250
        /*0880*/ 	.short	0x0101
        /*0882*/ 	.byte	0x3f
	.zero		1


	//   ....[58]....
        /*0884*/ 	.word	0x00016090
        /*0888*/ 	.word	0x00000002
        /*088c*/ 	.word	0x00000000
        /*0890*/ 	.short	0x0101
        /*0892*/ 	.byte	0x3f
	.zero		1


	//   ....[59]....
        /*0894*/ 	.word	0x00016280
        /*0898*/ 	.word	0x00000002
        /*089c*/ 	.word	0x00013270
        /*08a0*/ 	.short	0x010a
        /*08a2*/ 	.byte	0x3f
	.zero		1


	//   ....[60]....
        /*08a4*/ 	.word	0x00016300
        /*08a8*/ 	.word	0x00000002
        /*08ac*/ 	.word	0x00013260
        /*08b0*/ 	.short	0x010a
        /*08b2*/ 	.byte	0x3f
	.zero		1


	//   ....[61]....
        /*08b4*/ 	.word	0x000165d0
        /*08b8*/ 	.word	0x00000002
        /*08bc*/ 	.word	0x00013250
        /*08c0*/ 	.short	0x0101
        /*08c2*/ 	.byte	0x3f
	.zero		1


	//   ....[62]....
        /*08c4*/ 	.word	0x00016620
        /*08c8*/ 	.word	0x00000000
        /*08cc*/ 	.word	0x00000000
        /*08d0*/ 	.short	0x0101
        /*08d2*/ 	.byte	0x3f
	.zero		1


	//   ....[63]....
        /*08d4*/ 	.word	0x00017310
        /*08d8*/ 	.word	0x00000006
        /*08dc*/ 	.word	0x00013220
        /*08e0*/ 	.short	0x010a
        /*08e2*/ 	.byte	0x3f
	.zero		1


	//   ....[64]....
        /*08e4*/ 	.word	0x000174b0
        /*08e8*/ 	.word	0x00000005
        /*08ec*/ 	.word	0x00000000
        /*08f0*/ 	.short	0x010a
        /*08f2*/ 	.byte	0x3f
	.zero		1


	//   ....[65]....
        /*08f4*/ 	.word	0x00017520
        /*08f8*/ 	.word	0x00000009
        /*08fc*/ 	.word	0x00000000
        /*0900*/ 	.short	0x010a
        /*0902*/ 	.byte	0x3f
	.zero		1


	//   ....[66]....
        /*0904*/ 	.word	0x00017570
        /*0908*/ 	.word	0x00000013
        /*090c*/ 	.word	0x00013260
        /*0910*/ 	.short	0x010a
        /*0912*/ 	.byte	0x3f
	.zero		1


	//   ....[67]....
        /*0914*/ 	.word	0x000175c0
        /*0918*/ 	.word	0x00000007
        /*091c*/ 	.word	0x00013260
        /*0920*/ 	.short	0x010a
        /*0922*/ 	.byte	0x3f
	.zero		1


	//   ....[68]....
        /*0924*/ 	.word	0x00017600
        /*0928*/ 	.word	0x00000013
        /*092c*/ 	.word	0x00013280
        /*0930*/ 	.short	0x010a
        /*0932*/ 	.byte	0x3f
	.zero		1


	//   ....[69]....
        /*0934*/ 	.word	0x00017620
        /*0938*/ 	.word	0x00000007
        /*093c*/ 	.word	0x00013280
        /*0940*/ 	.short	0x010a
        /*0942*/ 	.byte	0x3f
	.zero		1


	//   ....[70]....
        /*0944*/ 	.word	0x00017690
        /*0948*/ 	.word	0x00000003
        /*094c*/ 	.word	0x00013200
        /*0950*/ 	.short	0x010a
        /*0952*/ 	.byte	0x3f
	.zero		1


	//   ....[71]....
        /*0954*/ 	.word	0x000176e0
        /*0958*/ 	.word	0x00000005
        /*095c*/ 	.word	0x00013230
        /*0960*/ 	.short	0x010a
        /*0962*/ 	.byte	0x3f
	.zero		1


	//   ....[72]....
        /*0964*/ 	.word	0x00017740
        /*0968*/ 	.word	0x00000009
        /*096c*/ 	.word	0x00013230
        /*0970*/ 	.short	0x010a
        /*0972*/ 	.byte	0x3f
	.zero		1


	//   ....[73]....
        /*0974*/ 	.word	0x000177a0
        /*0978*/ 	.word	0x00000009
        /*097c*/ 	.word	0x00013250
        /*0980*/ 	.short	0x010a
        /*0982*/ 	.byte	0x3f
	.zero		1


	//   ....[74]....
        /*0984*/ 	.word	0x00017800
        /*0988*/ 	.word	0x00000003
        /*098c*/ 	.word	0x00013230
        /*0990*/ 	.short	0x010a
        /*0992*/ 	.byte	0x3f
	.zero		1


	//   ....[75]....
        /*0994*/ 	.word	0x00017860
        /*0998*/ 	.word	0x00000003
        /*099c*/ 	.word	0x00013250
        /*09a0*/ 	.short	0x010a
        /*09a2*/ 	.byte	0x3f
	.zero		1


	//   ....[76]....
        /*09a4*/ 	.word	0x000178c0
        /*09a8*/ 	.word	0x00000003
        /*09ac*/ 	.word	0x00013230
        /*09b0*/ 	.short	0x010a
        /*09b2*/ 	.byte	0x3f
	.zero		1


	//   ....[77]....
        /*09b4*/ 	.word	0x00017920
        /*09b8*/ 	.word	0x00000003
        /*09bc*/ 	.word	0x00013250
        /*09c0*/ 	.short	0x010a
        /*09c2*/ 	.byte	0x3f
	.zero		1


	//   ....[78]....
        /*09c4*/ 	.word	0x00017980
        /*09c8*/ 	.word	0x00000007
        /*09cc*/ 	.word	0x00013250
        /*09d0*/ 	.short	0x010a
        /*09d2*/ 	.byte	0x3f
	.zero		1


	//   ....[79]....
        /*09d4*/ 	.word	0x00017ad0
        /*09d8*/ 	.word	0x00000005
        /*09dc*/ 	.word	0x00013280
        /*09e0*/ 	.short	0x010a
        /*09e2*/ 	.byte	0x3f
	.zero		1


	//   ....[80]....
        /*09e4*/ 	.word	0x00017b20
        /*09e8*/ 	.word	0x00000005
        /*09ec*/ 	.word	0x00013240
        /*09f0*/ 	.short	0x010a
        /*09f2*/ 	.byte	0x3f
	.zero		1


	//   ....[81]....
        /*09f4*/ 	.word	0x00018230
        /*09f8*/ 	.word	0x00000012
        /*09fc*/ 	.word	0x00013220
        /*0a00*/ 	.short	0x010a
        /*0a02*/ 	.byte	0x3f
	.zero		1


	//   ....[82]....
        /*0a04*/ 	.word	0x00018280
        /*0a08*/ 	.word	0x00000004
        /*0a0c*/ 	.word	0x00013280
        /*0a10*/ 	.short	0x010a
        /*0a12*/ 	.byte	0x3f
	.zero		1


	//   ....[83]....
        /*0a14*/ 	.word	0x000182d0
        /*0a18*/ 	.word	0x00000004
        /*0a1c*/ 	.word	0x00013240
        /*0a20*/ 	.short	0x010a
        /*0a22*/ 	.byte	0x3f
	.zero		1


	//   ....[84]....
        /*0a24*/ 	.word	0x00018320
        /*0a28*/ 	.word	0x00000003
        /*0a2c*/ 	.word	0x00013270
        /*0a30*/ 	.short	0x010a
        /*0a32*/ 	.byte	0x3f
	.zero		1


	//   ....[85]....
        /*0a34*/ 	.word	0x00018370
        /*0a38*/ 	.word	0x00000003
        /*0a3c*/ 	.word	0x00013260
        /*0a40*/ 	.short	0x010a
        /*0a42*/ 	.byte	0x3f
	.zero		1


	//   ....[86]....
        /*0a44*/ 	.word	0x000183c0
        /*0a48*/ 	.word	0x00000002
        /*0a4c*/ 	.word	0x00013270
        /*0a50*/ 	.short	0x010a
        /*0a52*/ 	.byte	0x3f
	.zero		1


	//   ....[87]....
        /*0a54*/ 	.word	0x00018410
        /*0a58*/ 	.word	0x00000002
        /*0a5c*/ 	.word	0x00013260
        /*0a60*/ 	.short	0x010a
        /*0a62*/ 	.byte	0x3f
	.zero		1


	//   ....[88]....
        /*0a64*/ 	.word	0x00018460
        /*0a68*/ 	.word	0x00000006
        /*0a6c*/ 	.word	0x00013220
        /*0a70*/ 	.short	0x010a
        /*0a72*/ 	.byte	0x3f
	.zero		1


	//   ....[89]....
        /*0a74*/ 	.word	0x00018600
        /*0a78*/ 	.word	0x00000005
        /*0a7c*/ 	.word	0x00000000
        /*0a80*/ 	.short	0x010a
        /*0a82*/ 	.byte	0x3f
	.zero		1


	//   ....[90]....
        /*0a84*/ 	.word	0x00018650
        /*0a88*/ 	.word	0x00000009
        /*0a8c*/ 	.word	0x00000000
        /*0a90*/ 	.short	0x010a
        /*0a92*/ 	.byte	0x3f
	.zero		1


	//   ....[91]....
        /*0a94*/ 	.word	0x000186a0
        /*0a98*/ 	.word	0x00000013
        /*0a9c*/ 	.word	0x00013260
        /*0aa0*/ 	.short	0x010a
        /*0aa2*/ 	.byte	0x3f
	.zero		1


	//   ....[92]....
        /*0aa4*/ 	.word	0x000186f0
        /*0aa8*/ 	.word	0x00000007
        /*0aac*/ 	.word	0x00013260
        /*0ab0*/ 	.short	0x010a
        /*0ab2*/ 	.byte	0x3f
	.zero		1


	//   ....[93]....
        /*0ab4*/ 	.word	0x00018740
        /*0ab8*/ 	.word	0x00000013
        /*0abc*/ 	.word	0x00013280
        /*0ac0*/ 	.short	0x010a
        /*0ac2*/ 	.byte	0x3f
	.zero		1


	//----- nvinfo : EIATTR_NUM_MBARRIERS
	.align		4
.L_205:
        /*0ac4*/ 	.byte	0x03, 0x38
        /*0ac6*/ 	.short	0x0016


	//----- nvinfo : EIATTR_EXIT_INSTR_OFFSETS
	.align		4
        /*0ac8*/ 	.byte	0x04, 0x1c
        /*0aca*/ 	.short	(.L_207 - .L_206)


	//   ....[0]....
.L_206:
        /*0acc*/ 	.word	0x00000a40


	//   ....[1]....
        /*0ad0*/ 	.word	0x000123b0


	//   ....[2]....
        /*0ad4*/ 	.word	0x00017670


	//----- nvinfo : EIATTR_MAX_THREADS
	.align		4
.L_207:
        /*0ad8*/ 	.byte	0x04, 0x05
        /*0ada*/ 	.short	(.L_209 - .L_208)
.L_208:
        /*0adc*/ 	.word	0x00000200
        /*0ae0*/ 	.word	0x00000001
        /*0ae4*/ 	.word	0x00000001


	//----- nvinfo : EIATTR_CRS_STACK_SIZE
	.align		4
.L_209:
        /*0ae8*/ 	.byte	0x04, 0x1e
        /*0aea*/ 	.short	(.L_211 - .L_210)
.L_210:
        /*0aec*/ 	.word	0x00000000


	//----- nvinfo : EIATTR_CBANK_PARAM_SIZE
	.align		4
.L_211:
        /*0af0*/ 	.byte	0x03, 0x19
        /*0af2*/ 	.short	0x0af0


	//----- nvinfo : EIATTR_PARAM_CBANK
	.align		4
        /*0af4*/ 	.byte	0x04, 0x0a
        /*0af6*/ 	.short	(.L_213 - .L_212)
	.align		4
.L_212:
        /*0af8*/ 	.word	index@(.nv.constant0._ZN7cutlass13device_kernelIN5flash11enable_sm90INS1_16FlashAttnFwdSm90INS1_25CollectiveMainloopFwdSm90ILi2EN4cute5tupleIJNS5_1CILi1EEES8_S8_EEENS6_IJNS7_ILi192EEENS7_ILi160EEENS7_ILi64EEEEEELi64ENS_12float_e4m3_tEfNS_4arch4Sm90ELb0ELb1ELb0ELb1ELb0ELb0ELb0ELb1ELb1ELb1ELb0ELb0EEENS1_21CollectiveEpilogueFwdINS6_IJSA_SC_SB_EEES9_NS_10bfloat16_tESG_Li384ELb1ELb1ELb0ELb1EEENS1_36VarlenDynamicPersistentTileSchedulerILi192ELi160ELi384ELi128ELb0ELb1ELb1ELb1ELb0ELb1EEEEEEEEEvNT_6ParamsE)
        /*0afc*/ 	.short	0x0210
        /*0afe*/ 	.short	0x0af0


	//----- nvinfo : EIATTR_SW_WAR
	.align		4
.L_213:
        /*0b00*/ 	.byte	0x04, 0x36
        /*0b02*/ 	.short	(.L_215 - .L_214)
.L_214:
        /*0b04*/ 	.word	0x00000008
.L_215:


//--------------------- .nv.info._ZN7cutlass13device_kernelIN5flash11enable_sm90INS1_16FlashAttnFwdSm90INS1_25CollectiveMainloopFwdSm90ILi2EN4cute5tupleIJNS5_1CILi1EEES8_S8_EEENS6_IJNS7_ILi192EEENS7_ILi160EEENS7_ILi64EEEEEELi64ENS_12float_e4m3_tEfNS_4arch4Sm90ELb0ELb1ELb0ELb1ELb0ELb1ELb0ELb1ELb1ELb1ELb0ELb0EEENS1_21CollectiveEpilogueFwdINS6_IJSA_SC_SB_EEES9_NS_10bfloat16_tESG_Li384ELb1ELb1ELb0ELb1EEENS1_36VarlenDynamicPersistentTileSchedulerILi192ELi160ELi384ELi128ELb0ELb1ELb1ELb1ELb0ELb1EEEEEEEEEvNT_6ParamsE --------------------------
	.section	.nv.info._ZN7cutlass13device_kernelIN5flash11enable_sm90INS1_16FlashAttnFwdSm90INS1_25CollectiveMainloopFwdSm90ILi2EN4cute5tupleIJNS5_1CILi1EEES8_S8_EEENS6_IJNS7_ILi192EEENS7_ILi160EEENS7_ILi64EEEEEELi64ENS_12float_e4m3_tEfNS_4arch4Sm90ELb0ELb1ELb0ELb1ELb0ELb1ELb0ELb1ELb1ELb1ELb0ELb0EEENS1_21CollectiveEpilogueFwdINS6_IJSA_SC_SB_EEES9_NS_10bfloat16_tESG_Li384ELb1ELb1ELb0ELb1EEENS1_36VarlenDynamicPersistentTileSchedulerILi192ELi160ELi384ELi128ELb0ELb1ELb1ELb1ELb0ELb1EEEEEEEEEvNT_6ParamsE,"",@"SHT_CUDA_INFO"
	.sectionflags	@""
	.align	4


	//----- nvinfo : EIATTR_CUDA_API_VERSION
	.align		4
        /*0000*/ 	.byte	0x04, 0x37
        /*0002*/ 	.short	(.L_217 - .L_216)
.L_216:
        /*0004*/ 	.word	0x00000082


	//----- nvinfo : EIATTR_KPARAM_INFO
	.align		4
.L_217:
        /*0008*/ 	.byte	0x04, 0x17
        /*000a*/ 	.short	(.L_219 - .L_218)
.L_218:
        /*000c*/ 	.word	0x00000000
        /*0010*/ 	.short	0x0000
        /*0012*/ 	.short	0x0070
        /*0014*/ 	.byte	0x00, 0xf0, 0x01, 0x2a


	//----- nvinfo : EIATTR_SPARSE_MMA_MASK
	.align		4
.L_219:
        /*0018*/ 	.byte	0x03, 0x50
        /*001a*/ 	.short	0x0000


	//----- nvinfo : EIATTR_MAXREG_COUNT
	.align		4
        /*001c*/ 	.byte	0x03, 0x1b
        /*001e*/ 	.short	0x0080


	//----- nvinfo : EIATTR_NUM_BARRIERS
	.align		4
        /*0020*/ 	.byte	0x02, 0x4c
        /*0022*/ 	.byte	0x10
	.zero		1


	//----- nvinfo : EIATTR_EXTERNS
	.align		4
        /*0024*/ 	.byte	0x04, 0x0f
        /*0026*/ 	.short	(.L_221 - .L_220)


	//   ....[0]....
	.align		4
.L_220:
        /*0028*/ 	.word	index@(__assertfail)


	//----- nvinfo : EIATTR_ANNOTATIONS
	.align		4
.L_221:
        /*002c*/ 	.byte	0x04, 0x55
        /*002e*/ 	.short	(.L_223 - .L_222)


	//   ....[0]....
.L_222:
        /* <DEDUP_REMOVED lines=83> */


	//----- nvinfo : EIATTR_MERCURY_ISA_VERSION
	.align		4
.L_223:
        /*0548*/ 	.byte	0x03, 0x5f
        /*054a*/ 	.short	0x0101


	//----- nvinfo : EIATTR_UNUSED_LOAD_BYTE_OFFSET
	.align		4
        /*054c*/ 	.byte	0x04, 0x44
        /*054e*/ 	.short	(.L_225 - .L_224)


	//   ....[0]....
.L_224:
        /*0550*/ 	.word	0x00000a90
        /*0554*/ 	.word	0x0000fff0


	//   ....[1]....
        /*0558*/ 	.word	0x00017ea0
        /*055c*/ 	.word	0x0000fff0


	//----- nvinfo : EIATTR_INT_WARP_WIDE_INSTR_OFFSETS
	.align		4
.L_225:
        /*0560*/ 	.byte	0x04, 0x31
        /*0562*/ 	.short	(.L_227 - .L_226)


	//   ....[0]....
.L_226:
        /*0564*/ 	.word	0x00000180


	//   ....[1]....
        /*0568*/ 	.word	0x000001c0


	//   ....[2]....
        /*056c*/ 	.word	0x00000280


	//   ....[3]....
        /*0570*/ 	.word	0x0001c5f0


	//   ....[4]....
        /*0574*/ 	.word	0x0001c680


	//   ....[5]....
        /*0578*/ 	.word	0x0001eb80


	//   ....[6]....
        /*057c*/ 	.word	0x0001ec10


	//----- nvinfo : EIATTR_COOP_GROUP_MASK_REGIDS
	.align		4
.L_227:
        /*0580*/ 	.byte	0x04, 0x29
        /*0582*/ 	.short	(.L_229 - .L_228)


	//   ....[0]....
.L_228:
        /*0584*/ 	.word	0xffffffff


	//   ....[1]....
        /*0588*/ 	.word	0xffffffff


	//   ....[2]....
        /*058c*/ 	.word	0xffffffff


	//   ....[3]....
        /*0590*/ 	.word	0xffffffff


	//   ....[4]....
        /*0594*/ 	.word	0xffffffff


	//   ....[5]....
        /*0598*/ 	.word	0xffffffff


	//   ....[6]....
        /*059c*/ 	.word	0xffffffff


	//   ....[7]....
        /*05a0*/ 	.word	0xffffffff


	//   ....[8]....
        /*05a4*/ 	.word	0xffffffff


	//   ....[9]....
        /*05a8*/ 	.word	0xffffffff


	//   ....[10]....
        /*05ac*/ 	.word	0xffffffff


	//   ....[11]....
        /*05b0*/ 	.word	0xffffffff


	//   ....[12]....
        /*05b4*/ 	.word	0xffffffff


	//   ....[13]....
        /*05b8*/ 	.word	0xffffffff


	//   ....[14]....
        /*05bc*/ 	.word	0xffffffff


	//   ....[15]....
        /*05c0*/ 	.word	0xffffffff


	//   ....[16]....
        /*05c4*/ 	.word	0xffffffff


	//   ....[17]....
        /*05c8*/ 	.word	0xffffffff


	//   ....[18]....
        /*05cc*/ 	.word	0xffffffff


	//   ....[19]....
        /*05d0*/ 	.word	0xffffffff


	//   ....[20]....
        /*05d4*/ 	.word	0xffffffff


	//   ....[21]....
        /*05d8*/ 	.word	0xffffffff


	//   ....[22]....
        /*05dc*/ 	.word	0xffffffff


	//   ....[23]....
        /*05e0*/ 	.word	0xffffffff


	//   ....[24]....
        /*05e4*/ 	.word	0xffffffff


	//   ....[25]....
        /*05e8*/ 	.word	0xffffffff


	//   ....[26]....
        /*05ec*/ 	.word	0xffffffff


	//   ....[27]....
        /*05f0*/ 	.word	0xffffffff


	//   ....[28]....
        /*05f4*/ 	.word	0xffffffff


	//   ....[29]....
        /*05f8*/ 	.word	0xffffffff


	//   ....[30]....
        /*05fc*/ 	.word	0xffffffff


	//   ....[31]....
        /*0600*/ 	.word	0xffffffff


	//   ....[32]....
        /*0604*/ 	.word	0xffffffff


	//   ....[33]....
        /*0608*/ 	.word	0xffffffff


	//   ....[34]....
        /*060c*/ 	.word	0xffffffff


	//   ....[35]....
        /*0610*/ 	.word	0xffffffff


	//   ....[36]....
        /*0614*/ 	.word	0xffffffff


	//   ....[37]....
        /*0618*/ 	.word	0xffffffff


	//   ....[38]....
        /*061c*/ 	.word	0xffffffff


	//   ....[39]....
        /*0620*/ 	.word	0xffffffff


	//   ....[40]....
        /*0624*/ 	.word	0xffffffff


	//   ....[41]....
        /*0628*/ 	.word	0xffffffff


	//   ....[42]....
        /*062c*/ 	.word	0xffffffff


	//   ....[43]....
        /*0630*/ 	.word	0xffffffff


	//   ....[44]....
        /*0634*/ 	.word	0xffffffff


	//   ....[45]....
        /*0638*/ 	.word	0xffffffff


	//   ....[46]....
        /*063c*/ 	.word	0xffffffff


	//   ....[47]....
        /*0640*/ 	.word	0xffffffff


	//   ....[48]....
        /*0644*/ 	.word	0xffffffff


	//   ....[49]....
        /*0648*/ 	.word	0xffffffff


	//   ....[50]....
        /*064c*/ 	.word	0xffffffff


	//   ....[51]....
        /*0650*/ 	.word	0xffffffff


	//   ....[52]....
        /*0654*/ 	.word	0xffffffff


	//   ....[53]....
        /*0658*/ 	.word	0xffffffff


	//   ....[54]....
        /*065c*/ 	.word	0xffffffff


	//   ....[55]....
        /*0660*/ 	.word	0xffffffff


	//   ....[56]....
        /*0664*/ 	.word	0xffffffff


	//   ....[57]....
        /*0668*/ 	.word	0xffffffff


	//   ....[58]....
        /*066c*/ 	.word	0xffffffff


	//   ....[59]....
        /*0670*/ 	.word	0xffffffff


	//   ....[60]....
        /*0674*/ 	.word	0xffffffff


	//   ....[61]....
        /*0678*/ 	.word	0xffffffff


	//   ....[62]....
        /*067c*/ 	.word	0xffffffff


	//   ....[63]....
        /*0680*/ 	.word	0xffffffff


	//   ....[64]....
        /*0684*/ 	.word	0xffffffff


	//   ....[65]....
        /*0688*/ 	.word	0xffffffff


	//   ....[66]....
        /*068c*/ 	.word	0xffffffff


	//   ....[67]....
        /*0690*/ 	.word	0xffffffff


	//   ....[68]....
        /*0694*/ 	.word	0xffffffff


	//   ....[69]....
        /*0698*/ 	.word	0xffffffff


	//   ....[70]....
        /*069c*/ 	.word	0xffffffff


	//   ....[71]....
        /*06a0*/ 	.word	0xffffffff


	//   ....[72]....
        /*06a4*/ 	.word	0xffffffff


	//   ....[73]....
        /*06a8*/ 	.word	0xffffffff


	//   ....[74]....
        /*06ac*/ 	.word	0xffffffff


	//   ....[75]....
        /*06b0*/ 	.word	0xffffffff


	//   ....[76]....
        /*06b4*/ 	.word	0xffffffff


	//   ....[77]....
        /*06b8*/ 	.word	0xffffffff


	//   ....[78]....
        /*06bc*/ 	.word	0xffffffff


	//   ....[79]....
        /*06c0*/ 	.word	0xffffffff


	//   ....[80]....
        /*06c4*/ 	.word	0xffffffff


	//   ....[81]....
        /*06c8*/ 	.word	0xffffffff


	//   ....[82]....
        /*06cc*/ 	.word	0xffffffff


	//   ....[83]....
        /*06d0*/ 	.word	0xffffffff


	//   ....[84]....
        /*06d4*/ 	.word	0xffffffff


	//   ....[85]....
        /*06d8*/ 	.word	0xffffffff


	//   ....[86]....
        /*06dc*/ 	.word	0xffffffff


	//   ....[87]....
        /*06e0*/ 	.word	0xffffffff


	//   ....[88]....
        /*06e4*/ 	.word	0xffffffff


	//   ....[89]....
        /*06e8*/ 	.word	0xffffffff


	//   ....[90]....
        /*06ec*/ 	.word	0xffffffff


	//   ....[91]....
        /*06f0*/ 	.word	0xffffffff


	//   ....[92]....
        /*06f4*/ 	.word	0xffffffff


	//   ....[93]....
        /*06f8*/ 	.word	0xffffffff


	//   ....[94]....
        /*06fc*/ 	.word	0xffffffff


	//   ....[95]....
        /*0700*/ 	.word	0xffffffff


	//   ....[96]....
        /*0704*/ 	.word	0xffffffff


	//   ....[97]....
        /*0708*/ 	.word	0xffffffff


	//   ....[98]....
        /*070c*/ 	.word	0xffffffff


	//   ....[99]....
        /*0710*/ 	.word	0xffffffff


	//   ....[100]....
        /*0714*/ 	.word	0xffffffff


	//   ....[101]....
        /*0718*/ 	.word	0xffffffff


	//   ....[102]....
        /*071c*/ 	.word	0xffffffff


	//   ....[103]....
        /*0720*/ 	.word	0xffffffff


	//   ....[104]....
        /*0724*/ 	.word	0xffffffff


	//   ....[105]....
        /*0728*/ 	.word	0xffffffff


	//   ....[106]....
        /*072c*/ 	.word	0xffffffff


	//   ....[107]....
        /*0730*/ 	.word	0xffffffff


	//   ....[108]....
        /*0734*/ 	.word	0xffffffff


	//   ....[109]....
        /*0738*/ 	.word	0xffffffff


	//   ....[110]....
        /*073c*/ 	.word	0xffffffff


	//   ....[111]....
        /*0740*/ 	.word	0xffffffff


	//   ....[112]....
        /*0744*/ 	.word	0xffffffff


	//   ....[113]....
        /*0748*/ 	.word	0xffffffff


	//   ....[114]....
        /*074c*/ 	.word	0xffffffff


	//   ....[115]....
        /*0750*/ 	.word	0xffffffff


	//   ....[116]....
        /*0754*/ 	.word	0xffffffff


	//   ....[117]....
        /*0758*/ 	.word	0xffffffff


	//   ....[118]....
        /*075c*/ 	.word	0xffffffff


	//   ....[119]....
        /*0760*/ 	.word	0xffffffff


	//   ....[120]....
        /*0764*/ 	.word	0xffffffff


	//   ....[121]....
        /*0768*/ 	.word	0xffffffff


	//   ....[122]....
        /*076c*/ 	.word	0xffffffff


	//   ....[123]....
        /*0770*/ 	.word	0xffffffff


	//   ....[124]....
        /*0774*/ 	.word	0xffffffff


	//   ....[125]....
        /*0778*/ 	.word	0xffffffff


	//   ....[126]....
        /*077c*/ 	.word	0x0500000f


	//   ....[127]....
        /*0780*/ 	.word	0x0500000f


	//   ....[128]....
        /*0784*/ 	.word	0x0500000f


	//   ....[129]....
        /*0788*/ 	.word	0x0500000f


	//   ....[130]....
        /*078c*/ 	.word	0x0500000f


	//   ....[131]....
        /*0790*/ 	.word	0x0500000f


	//   ....[132]....
        /*0794*/ 	.word	0x0500000f


	//   ....[133]....
        /*0798*/ 	.word	0x0500000f


	//   ....[134]....
        /*079c*/ 	.word	0x0500000f


	//   ....[135]....
        /*07a0*/ 	.word	0x0500000f


	//   ....[136]....
        /*07a4*/ 	.word	0x0500000f


	//   ....[137]....
        /*07a8*/ 	.word	0x0500000f


	//   ....[138]....
        /*07ac*/ 	.word	0x0500000f


	//   ....[139]....
        /*07b0*/ 	.word	0x0500000f


	//   ....[140]....
        /*07b4*/ 	.word	0x0500000f


	//   ....[141]....
        /*07b8*/ 	.word	0x0500000f


	//   ....[142]....
        /*07bc*/ 	.word	0x0500000f


	//   ....[143]....
        /*07c0*/ 	.word	0x0500000f


	//   ....[144]....
        /*07c4*/ 	.word	0x0500000f


	//   ....[145]....
        /*07c8*/ 	.word	0x0500000f


	//   ....[146]....
        /*07cc*/ 	.word	0x0500000f


	//   ....[147]....
        /*07d0*/ 	.word	0x0500000f


	//   ....[148]....
        /*07d4*/ 	.word	0x0500000f


	//   ....[149]....
        /*07d8*/ 	.word	0x0500000f


	//   ....[150]....
        /*07dc*/ 	.word	0x0500000f


	//   ....[151]....
        /*07e0*/ 	.word	0x0500000f


	//   ....[152]....
        /*07e4*/ 	.word	0x0500000f


	//   ....[153]....
        /*07e8*/ 	.word	0x0500000f


	//   ....[154]....
        /*07ec*/ 	.word	0x0500000f


	//   ....[155]....
        /*07f0*/ 	.word	0x0500000f


	//   ....[156]....
        /*07f4*/ 	.word	0x0500000f


	//   ....[157]....
        /*07f8*/ 	.word	0x0500000f


	//   ....[158]....
        /*07fc*/ 	.word	0x0500000f


	//   ....[159]....
        /*0800*/ 	.word	0x0500000f


	//   ....[160]....
        /*0804*/ 	.word	0x0500000f


	//   ....[161]....
        /*0808*/ 	.word	0x0500000f


	//   ....[162]....
        /*080c*/ 	.word	0x0500000f


	//   ....[163]....
        /*0810*/ 	.word	0x0500000f


	//   ....[164]....
        /*0814*/ 	.word	0x0500000f


	//   ....[165]....
        /*0818*/ 	.word	0x0500000f


	//----- nvinfo : EIATTR_COOP_GROUP_INSTR_OFFSETS
	.align		4
.L_229:
        /*081c*/ 	.byte	0x04, 0x28
        /*081e*/ 	.short	(.L_231 - .L_230)


	//   ....[0]....
.L_230:
        /*0820*/ 	.word	0x00000060


	//   ....[1]....
        /*0824*/ 	.word	0x00000190


	//   ....[2]....
        /*0828*/ 	.word	0x00000290


	//   ....[3]....
        /*082c*/ 	.word	0x00000400


	//   ....[4]....
        /*0830*/ 	.word	0x00000560


	//   ....[5]....
        /*0834*/ 	.word	0x00000680


	//   ....[6]....
        /*0838*/ 	.word	0x000007e0


	//   ....[7]....
        /*083c*/ 	.word	0x000058d0


	//   ....[8]....
        /*0840*/ 	.word	0x00006010


	//   ....[9]....
        /*0844*/ 	.word	0x00006020


	//   ....[10]....
        /*0848*/ 	.word	0x00006030


	//   ....[11]....
        /*084c*/ 	.word	0x00006040


	//   ....[12]....
        /*0850*/ 	.word	0x00007530


	//   ....[13]....
        /*0854*/ 	.word	0x00007540


	//   ....[14]....
        /*0858*/ 	.word	0x00007550


	//   ....[15]....
        /*085c*/ 	.word	0x00007560


	//   ....[16]....
        /*0860*/ 	.word	0x00009060


	//   ....[17]....
        /*0864*/ 	.word	0x0000a170


	//   ....[18]....
        /*0868*/ 	.word	0x0000aa10


	//   ....[19]....
        /*086c*/ 	.word	0x0000ab20


	//   ....[20]....
        /*0870*/ 	.word	0x0000b5e0


	//   ....[21]....
        /*0874*/ 	.word	0x0000b680


	//   ....[22]....
        /*0878*/ 	.word	0x0000d290


	//   ....[23]....
        /*087c*/ 	.word	0x0000d4d0


	//   ....[24]....
        /*0880*/ 	.word	0x0000eee0


	//   ....[25]....
        /*0884*/ 	.word	0x0000eff0


	//   ....[26]....
        /*0888*/ 	.word	0x0000f780


	//   ....[27]....
        /*088c*/ 	.word	0x0000f910


	//   ....[28]....
        /*0890*/ 	.word	0x00011b70


	//   ....[29]....
        /*0894*/ 	.word	0x00011ba0


	//   ....[30]....
        /*0898*/ 	.word	0x00011c00


	//   ....[31]....
        /*089c*/ 	.word	0x00011c30


	//   ....[32]....
        /*08a0*/ 	.word	0x00013de0


	//   ....[33]....
        /*08a4*/ 	.word	0x00014e50


	//   ....[34]....
        /*08a8*/ 	.word	0x000156a0


	//   ....[35]....
        /*08ac*/ 	.word	0x000157b0


	//   ....[36]....
        /*08b0*/ 	.word	0x00016450


	//   ....[37]....
        /*08b4*/ 	.word	0x000164b0


	//   ....[38]....
        /*08b8*/ 	.word	0x00017800


	//   ....[39]....
        /*08bc*/ 	.word	0x00017910


	//   ....[40]....
        /*08c0*/ 	.word	0x00017930


	//   ....[41]....
        /*08c4*/ 	.word	0x000179f0


	//   ....[42]....
        /*08c8*/ 	.word	0x000184e0


	//   ....[43]....
        /*08cc*/ 	.word	0x000184f0


	//   ....[44]....
        /*08d0*/ 	.word	0x00018500


	//   ....[45]....
        /*08d4*/ 	.word	0x00018510


	//   ....[46]....
        /*08d8*/ 	.word	0x00018520


	//   ....[47]....
        /*08dc*/ 	.word	0x00018530


	//   ....[48]....
        /*08e0*/ 	.word	0x00018540


	//   ....[49]....
        /*08e4*/ 	.word	0x00018560


	//   ....[50]....
        /*08e8*/ 	.word	0x00018570


	//   ....[51]....
        /*08ec*/ 	.word	0x00018580


	//   ....[52]....
        /*08f0*/ 	.word	0x00018590


	//   ....[53]....
        /*08f4*/ 	.word	0x000185a0


	//   ....[54]....
        /*08f8*/ 	.word	0x000185b0


	//   ....[55]....
        /*08fc*/ 	.word	0x000185c0


	//   ....[56]....
        /*0900*/ 	.word	0x000185d0


	//   ....[57]....
        /*0904*/ 	.word	0x000185e0


	//   ....[58]....
        /*0908*/ 	.word	0x00018ba0


	//   ....[59]....
        /*090c*/ 	.word	0x00018be0


	//   ....[60]....
        /*0910*/ 	.word	0x00018c20


	//   ....[61]....
        /*0914*/ 	.word	0x00018c60


	//   ....[62]....
        /*0918*/ 	.word	0x000190e0


	//   ....[63]....
        /*091c*/ 	.word	0x00019120


	//   ....[64]....
        /*0920*/ 	.word	0x00019140


	//   ....[65]....
        /*0924*/ 	.word	0x00019180


	//   ....[66]....
        /*0928*/ 	.word	0x000191a0


	//   ....[67]....
        /*092c*/ 	.word	0x000191c0


	//   ....[68]....
        /*0930*/ 	.word	0x000191e0


	//   ....[69]....
        /*0934*/ 	.word	0x00019210


	//   ....[70]....
        /*0938*/ 	.word	0x00019a10


	//   ....[71]....
        /*093c*/ 	.word	0x00019a40


	//   ....[72]....
        /*0940*/ 	.word	0x00019a80


	//   ....[73]....
        /*0944*/ 	.word	0x00019ab0


	//   ....[74]....
        /*0948*/ 	.word	0x00019ad0


	//   ....[75]....
        /*094c*/ 	.word	0x00019ae0


	//   ....[76]....
        /*0950*/ 	.word	0x00019af0


	//   ....[77]....
        /*0954*/ 	.word	0x00019b10


	//   ....[78]....
        /*0958*/ 	.word	0x00019c70


	//   ....[79]....
        /*095c*/ 	.word	0x00019e40


	//   ....[80]....
        /*0960*/ 	.word	0x00019e70


	//   ....[81]....
        /*0964*/ 	.word	0x00019ea0


	//   ....[82]....
        /*0968*/ 	.word	0x00019ed0


	//   ....[83]....
        /*096c*/ 	.word	0x00019f00


	//   ....[84]....
        /*0970*/ 	.word	0x00019f30


	//   ....[85]....
        /*0974*/ 	.word	0x0001a0a0


	//   ....[86]....
        /*0978*/ 	.word	0x0001a0d0


	//   ....[87]....
        /*097c*/ 	.word	0x0001a100


	//   ....[88]....
        /*0980*/ 	.word	0x0001a130


	//   ....[89]....
        /*0984*/ 	.word	0x0001a160


	//   ....[90]....
        /*0988*/ 	.word	0x0001a190


	//   ....[91]....
        /*098c*/ 	.word	0x0001a240


	//   ....[92]....
        /*0990*/ 	.word	0x0001a2a0


	//   ....[93]....
        /*0994*/ 	.word	0x0001a340


	//   ....[94]....
        /*0998*/ 	.word	0x0001b530


	//   ....[95]....
        /*099c*/ 	.word	0x0001cd20


	//   ....[96]....
        /*09a0*/ 	.word	0x0001da50


	//   ....[97]....
        /*09a4*/ 	.word	0x0001da70


	//   ....[98]....
        /*09a8*/ 	.word	0x0001da90


	//   ....[99]....
        /*09ac*/ 	.word	0x0001dab0


	//   ....[100]....
        /*09b0*/ 	.word	0x0001db30


	//   ....[101]....
        /*09b4*/ 	.word	0x0001db40


	//   ....[102]....
        /*09b8*/ 	.word	0x0001dbb0


	//   ....[103]....
        /*09bc*/ 	.word	0x0001dbc0


	//   ....[104]....
        /*09c0*/ 	.word	0x0001dbd0


	//   ....[105]....
        /*09c4*/ 	.word	0x0001dc10


	//   ....[106]....
        /*09c8*/ 	.word	0x0001dc70


	//   ....[107]....
        /*09cc*/ 	.word	0x0001dc80


	//   ....[108]....
        /*09d0*/ 	.word	0x0001f240


	//   ....[109]....
        /*09d4*/ 	.word	0x0001f270


	//   ....[110]....
        /*09d8*/ 	.word	0x0001f2b0


	//   ....[111]....
        /*09dc*/ 	.word	0x0001f2e0


	//   ....[112]....
        /*09e0*/ 	.word	0x0001f310


	//   ....[113]....
        /*09e4*/ 	.word	0x0001f340


	//   ....[114]....
        /*09e8*/ 	.word	0x0001f370


	//   ....[115]....
        /*09ec*/ 	.word	0x0001f3a0


	//   ....[116]....
        /*09f0*/ 	.word	0x0001f520


	//   ....[117]....
        /*09f4*/ 	.word	0x0001f550


	//   ....[118]....
        /*09f8*/ 	.word	0x0001f580


	//   ....[119]....
        /*09fc*/ 	.word	0x0001f5b0


	//   ....[120]....
        /*0a00*/ 	.word	0x0001f5e0


	//   ....[121]....
        /*0a04*/ 	.word	0x0001f610


	//   ....[122]....
        /*0a08*/ 	.word	0x0001f6d0


	//   ....[123]....
        /*0a0c*/ 	.word	0x0001f6f0


	//   ....[124]....
        /*0a10*/ 	.word	0x0001f760


	//   ....[125]....
        /*0a14*/ 	.word	0x0001fe00


	//   ....[126]....
        /*0a18*/ 	.word	0x00020270


	//   ....[127]....
        /*0a1c*/ 	.word	0x00020300


	//   ....[128]....
        /*0a20*/ 	.word	0x00020350


	//   ....[129]....
        /*0a24*/ 	.word	0x000203a0


	//   ....[130]....
        /*0a28*/ 	.word	0x00020470


	//   ....[131]....
        /*0a2c*/ 	.word	0x00020500


	//   ....[132]....
        /*0a30*/ 	.word	0x00020550


	//   ....[133]....
        /*0a34*/ 	.word	0x000205a0


	//   ....[134]....
        /*0a38*/ 	.word	0x00020930


	//   ....[135]....
        /*0a3c*/ 	.word	0x00020c10


	//   ....[136]....
        /*0a40*/ 	.word	0x00020e40


	//   ....[137]....
        /*0a44*/ 	.word	0x00020e90


	//   ....[138]....
        /*0a48*/ 	.word	0x00020ef0


	//   ....[139]....
        /*0a4c*/ 	.word	0x00020fd0


	//   ....[140]....
        /*0a50*/ 	.word	0x00021030


	//   ....[141]....
        /*0a54*/ 	.word	0x00021110


	//   ....[142]....
        /*0a58*/ 	.word	0x00021170


	//   ....[143]....
        /*0a5c*/ 	.word	0x00021250


	//   ....[144]....
        /*0a60*/ 	.word	0x000212b0


	//   ....[145]....
        /*0a64*/ 	.word	0x000213a0


	//   ....[146]....
        /*0a68*/ 	.word	0x00021400


	//   ....[147]....
        /*0a6c*/ 	.word	0x000214d0


	//   ....[148]....
        /*0a70*/ 	.word	0x000217a0


	//   ....[149]....
        /*0a74*/ 	.word	0x00021840


	//   ....[150]....
        /*0a78*/ 	.word	0x00021960


	//   ....[151]....
        /*0a7c*/ 	.word	0x000219d0


	//   ....[152]....
        /*0a80*/ 	.word	0x00021a40


	//   ....[153]....
        /*0a84*/ 	.word	0x00021ab0


	//   ....[154]....
        /*0a88*/ 	.word	0x00021b20


	//   ....[155]....
        /*0a8c*/ 	.word	0x00021ba0


	//   ....[156]....
        /*0a90*/ 	.word	0x00021c30


	//   ....[157]....
        /*0a94*/ 	.word	0x00021cc0


	//   ....[158]....
        /*0a98*/ 	.word	0x00021d30


	//   ....[159]....
        /*0a9c*/ 	.word	0x00021da0


	//   ....[160]....
        /*0aa0*/ 	.word	0x00021e10


	//   ....[161]....
        /*0aa4*/ 	.word	0x00021e90


	//   ....[162]....
        /*0aa8*/ 	.word	0x00021f00


	//   ....[163]....
        /*0aac*/ 	.word	0x00021fa0


	//   ....[164]....
        /*0ab0*/ 	.word	0x00022030


	//   ....[165]....
        /*0ab4*/ 	.word	0x00022160


	//----- nvinfo : EIATTR_REG_RECONFIG
	.align		4
.L_231:
        /*0ab8*/ 	.byte	0x01, 0x54
	.zero		2


	//----- nvinfo : EIATTR_SYSCALL_OFFSETS
	.align		4
        /*0abc*/ 	.byte	0x04, 0x46
        /*0abe*/ 	.short	(.L_233 - .L_232)


	//   ....[0]....
.L_232:
        /*0ac0*/ 	.word	0x00001b20


	//   ....[1]....
        /*0ac4*/ 	.word	0x00001c70


	//   ....[2]....
        /*0ac8*/ 	.word	0x00005a40


	//   ....[3]....
        /*0acc*/ 	.word	0x00005d60


	//   ....[4]....
        /*0ad0*/ 	.word	0x0001c7e0


	//   ....[5]....
        /*0ad4*/ 	.word	0x0001c950


	//   ....[6]....
        /*0ad8*/ 	.word	0x0001caa0


	//   ....[7]....
        /*0adc*/ 	.word	0x0001cbe0


	//   ....[8]....
        /*0ae0*/ 	.word	0x0001d540


	//----- nvinfo : EIATTR_MBARRIER_INSTR_OFFSETS
	.align		4
.L_233:
        /*0ae4*/ 	.byte	0x04, 0x39
        /*0ae6*/ 	.short	(.L_235 - .L_234)


	//   ....[0]....
.L_234:
        /*0ae8*/ 	.word	0x000002b0
        /*0aec*/ 	.word	0x000000ff
        /*0af0*/ 	.word	0x00013200
        /*0af4*/ 	.short	0x0100
        /*0af6*/ 	.byte	0x08
	.zero		1


	//   ....[1]....
        /*0af8*/ 	.word	0x000002c0
        /*0afc*/ 	.word	0x000000ff
        /*0b00*/ 	.word	0x00013220
        /*0b04*/ 	.short	0x0100
        /*0b06*/ 	.byte	0x08
	.zero		1


	//   ....[2]....
        /*0b08*/ 	.word	0x000003b0
        /*0b0c*/ 	.word	0x000000ff
        /*0b10*/ 	.word	0x00013230
        /*0b14*/ 	.short	0x0100
        /*0b16*/ 	.byte	0x08
	.zero		1


	//   ....[3]....
        /*0b18*/ 	.word	0x000003c0
        /*0b1c*/ 	.word	0x000000ff
        /*0b20*/ 	.word	0x00013240
        /*0b24*/ 	.short	0x0100
        /*0b26*/ 	.byte	0x08
	.zero		1


	//   ....[4]....
        /*0b28*/ 	.word	0x000003d0
        /*0b2c*/ 	.word	0x000000ff
        /*0b30*/ 	.word	0x00013238
        /*0b34*/ 	.short	0x0100
        /*0b36*/ 	.byte	0x08
	.zero		1


	//   ....[5]....
        /*0b38*/ 	.word	0x000003e0
        /*0b3c*/ 	.word	0x000000ff
        /*0b40*/ 	.word	0x00013248
        /*0b44*/ 	.short	0x0100
        /*0b46*/ 	.byte	0x08
	.zero		1


	//   ....[6]....
        /*0b48*/ 	.word	0x00000510
        /*0b4c*/ 	.word	0x000000ff
        /*0b50*/ 	.word	0x00013250
        /*0b54*/ 	.short	0x0100
        /*0b56*/ 	.byte	0x08
	.zero		1


	//   ....[7]....
        /*0b58*/ 	.word	0x00000520
        /*0b5c*/ 	.word	0x000000ff
        /*0b60*/ 	.word	0x00013260
        /*0b64*/ 	.short	0x0100
        /*0b66*/ 	.byte	0x08
	.zero		1


	//   ....[8]....
        /*0b68*/ 	.word	0x00000530
        /*0b6c*/ 	.word	0x000000ff
        /*0b70*/ 	.word	0x00013258
        /*0b74*/ 	.short	0x0100
        /*0b76*/ 	.byte	0x08
	.zero		1


	//   ....[9]....
        /*0b78*/ 	.word	0x00000540
        /*0b7c*/ 	.word	0x000000ff
        /*0b80*/ 	.word	0x00013268
        /*0b84*/ 	.short	0x0100
        /*0b86*/ 	.byte	0x08
	.zero		1


	//   ....[10]....
        /*0b88*/ 	.word	0x00000630
        /*0b8c*/ 	.word	0x000000ff
        /*0b90*/ 	.word	0x00013270
        /*0b94*/ 	.short	0x0100
        /*0b96*/ 	.byte	0x06
	.zero		1


	//   ....[11]....
        /*0b98*/ 	.word	0x00000640
        /*0b9c*/ 	.word	0x000000ff
        /*0ba0*/ 	.word	0x00013280
        /*0ba4*/ 	.short	0x0100
        /*0ba6*/ 	.byte	0x06
	.zero		1


	//   ....[12]....
        /*0ba8*/ 	.word	0x00000650
        /*0bac*/ 	.word	0x000000ff
        /*0bb0*/ 	.word	0x00013278
        /*0bb4*/ 	.short	0x0100
        /*0bb6*/ 	.byte	0x06
	.zero		1


	//   ....[13]....
        /*0bb8*/ 	.word	0x00000660
        /*0bbc*/ 	.word	0x000000ff
        /*0bc0*/ 	.word	0x00013288
        /*0bc4*/ 	.short	0x0100
        /*0bc6*/ 	.byte	0x06
	.zero		1


	//   ....[14]....
        /*0bc8*/ 	.word	0x00000790
        /*0bcc*/ 	.word	0x000000ff
        /*0bd0*/ 	.word	0x00013290
        /*0bd4*/ 	.short	0x0100
        /*0bd6*/ 	.byte	0x08
	.zero		1


	//   ....[15]....
        /*0bd8*/ 	.word	0x000007a0
        /*0bdc*/ 	.word	0x000000ff
        /*0be0*/ 	.word	0x000132a0
        /*0be4*/ 	.short	0x0100
        /*0be6*/ 	.byte	0x08
	.zero		1


	//   ....[16]....
        /*0be8*/ 	.word	0x000007b0
        /*0bec*/ 	.word	0x000000ff
        /*0bf0*/ 	.word	0x00013298
        /*0bf4*/ 	.short	0x0100
        /*0bf6*/ 	.byte	0x08
	.zero		1


	//   ....[17]....
        /*0bf8*/ 	.word	0x000007c0
        /*0bfc*/ 	.word	0x000000ff
        /*0c00*/ 	.word	0x000132a8
        /*0c04*/ 	.short	0x0100
        /*0c06*/ 	.byte	0x08
	.zero		1


	//   ....[18]....
        /*0c08*/ 	.word	0x000008f0
        /*0c0c*/ 	.word	0x000000ff
        /*0c10*/ 	.word	0x000132b0
        /*0c14*/ 	.short	0x0100
        /*0c16*/ 	.byte	0x08
	.zero		1


	//   ....[19]....
        /*0c18*/ 	.word	0x00000900
        /*0c1c*/ 	.word	0x000000ff
        /*0c20*/ 	.word	0x000132c0
        /*0c24*/ 	.short	0x0100
        /*0c26*/ 	.byte	0x08
	.zero		1


	//   ....[20]....
        /*0c28*/ 	.word	0x00000910
        /*0c2c*/ 	.word	0x000000ff
        /*0c30*/ 	.word	0x000132b8
        /*0c34*/ 	.short	0x0100
        /*0c36*/ 	.byte	0x08
	.zero		1


	//   ....[21]....
        /*0c38*/ 	.word	0x00000920
        /*0c3c*/ 	.word	0x000000ff
        /*0c40*/ 	.word	0x000132c8
        /*0c44*/ 	.short	0x0100
        /*0c46*/ 	.byte	0x08
	.zero		1


	//   ....[22]....
        /*0c48*/ 	.word	0x00002960
        /*0c4c*/ 	.word	0x00000049
        /*0c50*/ 	.word	0x00013290
        /*0c54*/ 	.short	0x010a
        /*0c56*/ 	.byte	0x3f
	.zero		1


	//   ....[23]....
        /*0c58*/ 	.word	0x00003a50
        /*0c5c*/ 	.word	0x00000049
        /*0c60*/ 	.word	0x00013290
        /*0c64*/ 	.short	0x010a
        /*0c66*/ 	.byte	0x3f
	.zero		1


	//   ....[24]....
        /*0c68*/ 	.word	0x00004af0
        /*0c6c*/ 	.word	0x00000049
        /*0c70*/ 	.word	0x00013290
        /*0c74*/ 	.short	0x010a
        /*0c76*/ 	.byte	0x3f
	.zero		1


	//   ....[25]....
        /*0c78*/ 	.word	0x00004cd0
        /*0c7c*/ 	.word	0x00000004
        /*0c80*/ 	.word	0x00000000
        /*0c84*/ 	.short	0x0101
        /*0c86*/ 	.byte	0x3f
	.zero		1


	//   ....[26]....
        /*0c88*/ 	.word	0x00004d10
        /*0c8c*/ 	.word	0x00000049
        /*0c90*/ 	.word	0x000132b0
        /*0c94*/ 	.short	0x010a
        /*0c96*/ 	.byte	0x3f
	.zero		1


	//   ....[27]....
        /*0c98*/ 	.word	0x00004f90
        /*0c9c*/ 	.word	0x00000049
        /*0ca0*/ 	.word	0x00000000
        /*0ca4*/ 	.short	0x0101
        /*0ca6*/ 	.byte	0x3f
	.zero		1


	//   ....[28]....
        /*0ca8*/ 	.word	0x00005ae0
        /*0cac*/ 	.word	0x00000011
        /*0cb0*/ 	.word	0x00013200
        /*0cb4*/ 	.short	0x010a
        /*0cb6*/ 	.byte	0x3f
	.zero		1


	//   ....[29]....
        /*0cb8*/ 	.word	0x00005b30
        /*0cbc*/ 	.word	0x00000011
        /*0cc0*/ 	.word	0x00013200
        /*0cc4*/ 	.short	0x010a
        /*0cc6*/ 	.byte	0x3f
	.zero		1


	//   ....[30]....
        /*0cc8*/ 	.word	0x000062a0
        /*0ccc*/ 	.word	0x00000011
        /*0cd0*/ 	.word	0x00013200
        /*0cd4*/ 	.short	0x010a
        /*0cd6*/ 	.byte	0x3f
	.zero		1


	//   ....[31]....
        /*0cd8*/ 	.word	0x00007730
        /*0cdc*/ 	.word	0x00000011
        /*0ce0*/ 	.word	0x00013200
        /*0ce4*/ 	.short	0x010a
        /*0ce6*/ 	.byte	0x3f
	.zero		1


	//   ....[32]....
        /*0ce8*/ 	.word	0x000088c0
        /*0cec*/ 	.word	0x0000000e
        /*0cf0*/ 	.word	0x00013230
        /*0cf4*/ 	.short	0x010a
        /*0cf6*/ 	.byte	0x3f
	.zero		1


	//   ....[33]....
        /*0cf8*/ 	.word	0x00008960
        /*0cfc*/ 	.word	0x0000000e
        /*0d00*/ 	.word	0x00013230
        /*0d04*/ 	.short	0x010a
        /*0d06*/ 	.byte	0x3f
	.zero		1


	//   ....[34]....
        /*0d08*/ 	.word	0x00009160
        /*0d0c*/ 	.word	0x00000000
        /*0d10*/ 	.word	0x00000000
        /*0d14*/ 	.short	0x0101
        /*0d16*/ 	.byte	0x3f
	.zero		1


	//   ....[35]....
        /*0d18*/ 	.word	0x0000c860
        /*0d1c*/ 	.word	0x00000009
        /*0d20*/ 	.word	0x00013230
        /*0d24*/ 	.short	0x010a
        /*0d26*/ 	.byte	0x3f
	.zero		1


	//   ....[36]....
        /*0d28*/ 	.word	0x0000c8f0
        /*0d2c*/ 	.word	0x00000009
        /*0d30*/ 	.word	0x00013230
        /*0d34*/ 	.short	0x010a
        /*0d36*/ 	.byte	0x3f
	.zero		1


	//   ....[37]....
        /*0d38*/ 	.word	0x0000ceb0
        /*0d3c*/ 	.word	0x00000013
        /*0d40*/ 	.word	0x00013250
        /*0d44*/ 	.short	0x010a
        /*0d46*/ 	.byte	0x3f
	.zero		1


	//   ....[38]....
        /*0d48*/ 	.word	0x0000cf00
        /*0d4c*/ 	.word	0x00000013
        /*0d50*/ 	.word	0x00013250
        /*0d54*/ 	.short	0x010a
        /*0d56*/ 	.byte	0x3f
	.zero		1


	//   ....[39]....
        /*0d58*/ 	.word	0x0000d2c0
        /*0d5c*/ 	.word	0x00000009
        /*0d60*/ 	.word	0x00000000
        /*0d64*/ 	.short	0x0101
        /*0d66*/ 	.byte	0x3f
	.zero		1


	//   ....[40]....
        /*0d68*/ 	.word	0x00010880
        /*0d6c*/ 	.word	0x00000013
        /*0d70*/ 	.word	0x00000000
        /*0d74*/ 	.short	0x0101
        /*0d76*/ 	.byte	0x3f
	.zero		1


	//   ....[41]....
        /*0d78*/ 	.word	0x00010e60
        /*0d7c*/ 	.word	0x00000000
        /*0d80*/ 	.word	0x00013230
        /*0d84*/ 	.short	0x010a
        /*0d86*/ 	.byte	0x3f
	.zero		1


	//   ....[42]....
        /*0d88*/ 	.word	0x00010ef0
        /*0d8c*/ 	.word	0x00000000
        /*0d90*/ 	.word	0x00013230
        /*0d94*/ 	.short	0x010a
        /*0d96*/ 	.byte	0x3f
	.zero		1


	//   ....[43]....
        /*0d98*/ 	.word	0x000114b0
        /*0d9c*/ 	.word	0x0000000f
        /*0da0*/ 	.word	0x00013250
        /*0da4*/ 	.short	0x010a
        /*0da6*/ 	.byte	0x3f
	.zero		1


	//   ....[44]....
        /*0da8*/ 	.word	0x00011500
        /*0dac*/ 	.word	0x0000000f
        /*0db0*/ 	.word	0x00013250
        /*0db4*/ 	.short	0x010a
        /*0db6*/ 	.byte	0x3f
	.zero		1


	//   ....[45]....
        /*0db8*/ 	.word	0x00012590
        /*0dbc*/ 	.word	0x00000063
        /*0dc0*/ 	.word	0x00000000
        /*0dc4*/ 	.short	0x0101
        /*0dc6*/ 	.byte	0x3f
	.zero		1


	//   ....[46]....
        /*0dc8*/ 	.word	0x000131f0
        /*0dcc*/ 	.word	0x0000000f
        /*0dd0*/ 	.word	0x00000000
        /*0dd4*/ 	.short	0x0101
        /*0dd6*/ 	.byte	0x3f
	.zero		1


	//   ....[47]....
        /*0dd8*/ 	.word	0x00013390
        /*0ddc*/ 	.word	0x00000003
        /*0de0*/ 	.word	0x00013230
        /*0de4*/ 	.short	0x010a
        /*0de6*/ 	.byte	0x3f
	.zero		1


	//   ....[48]....
        /*0de8*/ 	.word	0x00013420
        /*0dec*/ 	.word	0x00000003
        /*0df0*/ 	.word	0x00013230
        /*0df4*/ 	.short	0x010a
        /*0df6*/ 	.byte	0x3f
	.zero		1


	//   ....[49]....
        /*0df8*/ 	.word	0x000139e0
        /*0dfc*/ 	.word	0x0000000f
        /*0e00*/ 	.word	0x00013250
        /*0e04*/ 	.short	0x010a
        /*0e06*/ 	.byte	0x3f
	.zero		1


	//   ....[50]....
        /*0e08*/ 	.word	0x00013a30
        /*0e0c*/ 	.word	0x0000000f
        /*0e10*/ 	.word	0x00013250
        /*0e14*/ 	.short	0x010a
        /*0e16*/ 	.byte	0x3f
	.zero		1


	//   ....[51]....
        /*0e18*/ 	.word	0x00013e10
        /*0e1c*/ 	.word	0x0000000a
        /*0e20*/ 	.word	0x00000000
        /*0e24*/ 	.short	0x0101
        /*0e26*/ 	.byte	0x3f
	.zero		1


	//   ....[52]....
        /*0e28*/ 	.word	0x00017470
        /*0e2c*/ 	.word	0x0000000f
        /*0e30*/ 	.word	0x00000000
        /*0e34*/ 	.short	0x0101
        /*0e36*/ 	.byte	0x3f
	.zero		1


	//   ....[53]....
        /*0e38*/ 	.word	0x00017510
        /*0e3c*/ 	.word	0x0000000d
        /*0e40*/ 	.word	0x00013250
        /*0e44*/ 	.short	0x010a
        /*0e46*/ 	.byte	0x3f
	.zero		1


	//   ....[54]....
        /*0e48*/ 	.word	0x00017560
        /*0e4c*/ 	.word	0x0000000d
        /*0e50*/ 	.word	0x00013250
        /*0e54*/ 	.short	0x010a
        /*0e56*/ 	.byte	0x3f
	.zero		1


	//   ....[55]....
        /*0e58*/ 	.word	0x00017bc0
        /*0e5c*/ 	.word	0x00000000
        /*0e60*/ 	.word	0x00000000
        /*0e64*/ 	.short	0x0101
        /*0e66*/ 	.byte	0x3f
	.zero		1


	//   ....[56]....
        /*0e68*/ 	.word	0x000191b0
        /*0e6c*/ 	.word	0x00000002
        /*0e70*/ 	.word	0x00000000
        /*0e74*/ 	.short	0x0101
        /*0e76*/ 	.byte	0x3f
	.zero		1


	//   ....[57]....
        /*0e78*/ 	.word	0x0001b610
        /*0e7c*/ 	.word	0x00000017
        /*0e80*/ 	.word	0x00013220
        /*0e84*/ 	.short	0x010a
        /*0e86*/ 	.byte	0x3f
	.zero		1


	//   ....[58]....
        /*0e88*/ 	.word	0x0001b6c0
        /*0e8c*/ 	.word	0x00000005
        /*0e90*/ 	.word	0x000132a0
        /*0e94*/ 	.short	0x010a
        /*0e96*/ 	.byte	0x3f
	.zero		1


	//   ....[59]....
        /*0e98*/ 	.word	0x0001b8f0
        /*0e9c*/ 	.word	0x00000005
        /*0ea0*/ 	.word	0x000132c0
        /*0ea4*/ 	.short	0x010a
        /*0ea6*/ 	.byte	0x3f
	.zero		1


	//   ....[60]....
        /*0ea8*/ 	.word	0x0001bc40
        /*0eac*/ 	.word	0x00000005
        /*0eb0*/ 	.word	0x000132a0
        /*0eb4*/ 	.short	0x010a
        /*0eb6*/ 	.byte	0x3f
	.zero		1


	//   ....[61]....
        /*0eb8*/ 	.word	0x0001be60
        /*0ebc*/ 	.word	0x00000005
        /*0ec0*/ 	.word	0x000132c0
        /*0ec4*/ 	.short	0x010a
        /*0ec6*/ 	.byte	0x3f
	.zero		1


	//   ....[62]....
        /*0ec8*/ 	.word	0x0001cf50
        /*0ecc*/ 	.word	0x00000004
        /*0ed0*/ 	.word	0x00013280
        /*0ed4*/ 	.short	0x010a
        /*0ed6*/ 	.byte	0x3f
	.zero		1


	//   ....[63]....
        /*0ed8*/ 	.word	0x0001d110
        /*0edc*/ 	.word	0x00000004
        /*0ee0*/ 	.word	0x00013240
        /*0ee4*/ 	.short	0x010a
        /*0ee6*/ 	.byte	0x3f
	.zero		1


	//   ....[64]....
        /*0ee8*/ 	.word	0x0001ddc0
        /*0eec*/ 	.word	0x00000017
        /*0ef0*/ 	.word	0x00013200
        /*0ef4*/ 	.short	0x0107
        /*0ef6*/ 	.byte	0x3f
	.zero		1


	//   ....[65]....
        /*0ef8*/ 	.word	0x0001deb0
        /*0efc*/ 	.word	0x00000017
        /*0f00*/ 	.word	0x00013200
        /*0f04*/ 	.short	0x0101
        /*0f06*/ 	.byte	0x3f
	.zero		1


	//   ....[66]....
        /*0f08*/ 	.word	0x0001ded0
        /*0f0c*/ 	.word	0x00000017
        /*0f10*/ 	.word	0x00013220
        /*0f14*/ 	.short	0x010a
        /*0f16*/ 	.byte	0x3f
	.zero		1


	//   ....[67]....
        /*0f18*/ 	.word	0x0001e1a0
        /*0f1c*/ 	.word	0x00000004
        /*0f20*/ 	.word	0x00013280
        /*0f24*/ 	.short	0x010a
        /*0f26*/ 	.byte	0x3f
	.zero		1


	//   ....[68]....
        /*0f28*/ 	.word	0x0001e3f0
        /*0f2c*/ 	.word	0x00000004
        /*0f30*/ 	.word	0x00013240
        /*0f34*/ 	.short	0x010a
        /*0f36*/ 	.byte	0x3f
	.zero		1


	//   ....[69]....
        /*0f38*/ 	.word	0x0001e6b0
        /*0f3c*/ 	.word	0x00000003
        /*0f40*/ 	.word	0x00013270
        /*0f44*/ 	.short	0x010a
        /*0f46*/ 	.byte	0x3f
	.zero		1


	//   ....[70]....
        /*0f48*/ 	.word	0x0001e730
        /*0f4c*/ 	.word	0x00000003
        /*0f50*/ 	.word	0x00013260
        /*0f54*/ 	.short	0x010a
        /*0f56*/ 	.byte	0x3f
	.zero		1


	//   ....[71]....
        /*0f58*/ 	.word	0x0001ea30
        /*0f5c*/ 	.word	0x00000003
        /*0f60*/ 	.word	0x00013250
        /*0f64*/ 	.short	0x0101
        /*0f66*/ 	.byte	0x3f
	.zero		1


	//   ....[72]....
        /*0f68*/ 	.word	0x0001eac0
        /*0f6c*/ 	.word	0x00000003
        /*0f70*/ 	.word	0x00000000
        /*0f74*/ 	.short	0x0101
        /*0f76*/ 	.byte	0x3f
	.zero		1


	//   ....[73]....
        /*0f78*/ 	.word	0x0001ecb0
        /*0f7c*/ 	.word	0x00000003
        /*0f80*/ 	.word	0x00013270
        /*0f84*/ 	.short	0x010a
        /*0f86*/ 	.byte	0x3f
	.zero		1


	//   ....[74]....
        /*0f88*/ 	.word	0x0001ed20
        /*0f8c*/ 	.word	0x00000003
        /*0f90*/ 	.word	0x00013260
        /*0f94*/ 	.short	0x010a
        /*0f96*/ 	.byte	0x3f
	.zero		1


	//   ....[75]....
        /*0f98*/ 	.word	0x0001f020
        /*0f9c*/ 	.word	0x00000003
        /*0fa0*/ 	.word	0x00013250
        /*0fa4*/ 	.short	0x0101
        /*0fa6*/ 	.byte	0x3f
	.zero		1


	//   ....[76]....
        /*0fa8*/ 	.word	0x0001f070
        /*0fac*/ 	.word	0x00000000
        /*0fb0*/ 	.word	0x00000000
        /*0fb4*/ 	.short	0x0101
        /*0fb6*/ 	.byte	0x3f
	.zero		1


	//   ....[77]....
        /*0fb8*/ 	.word	0x0001fd80
        /*0fbc*/ 	.word	0x00000009
        /*0fc0*/ 	.word	0x00013220
        /*0fc4*/ 	.short	0x010a
        /*0fc6*/ 	.byte	0x3f
	.zero		1


	//   ....[78]....
        /*0fc8*/ 	.word	0x0001ff10
        /*0fcc*/ 	.word	0x00000007
        /*0fd0*/ 	.word	0x00000000
        /*0fd4*/ 	.short	0x010a
        /*0fd6*/ 	.byte	0x3f
	.zero		1


	//   ....[79]....
        /*0fd8*/ 	.word	0x0001ff80
        /*0fdc*/ 	.word	0x00000003
        /*0fe0*/ 	.word	0x00000000
        /*0fe4*/ 	.short	0x010a
        /*0fe6*/ 	.byte	0x3f
	.zero		1


	//   ....[80]....
        /*0fe8*/ 	.word	0x0001ffd0
        /*0fec*/ 	.word	0x00000003
        /*0ff0*/ 	.word	0x00013260
        /*0ff4*/ 	.short	0x010a
        /*0ff6*/ 	.byte	0x3f
	.zero		1


	//   ....[81]....
        /*0ff8*/ 	.word	0x00020020
        /*0ffc*/ 	.word	0x00000005
        /*1000*/ 	.word	0x00013260
        /*1004*/ 	.short	0x010a
        /*1006*/ 	.byte	0x3f
	.zero		1


	//   ....[82]....
        /*1008*/ 	.word	0x00020060
        /*100c*/ 	.word	0x00000003
        /*1010*/ 	.word	0x00013280
        /*1014*/ 	.short	0x010a
        /*1016*/ 	.byte	0x3f
	.zero		1


	//   ....[83]....
        /*1018*/ 	.word	0x00020080
        /*101c*/ 	.word	0x00000005
        /*1020*/ 	.word	0x00013280
        /*1024*/ 	.short	0x010a
        /*1026*/ 	.byte	0x3f
	.zero		1


	//   ....[84]....
        /*1028*/ 	.word	0x000200e0
        /*102c*/ 	.word	0x00000049
        /*1030*/ 	.word	0x00013290
        /*1034*/ 	.short	0x010a
        /*1036*/ 	.byte	0x3f
	.zero		1


	//   ....[85]....
        /*1038*/ 	.word	0x00020130
        /*103c*/ 	.word	0x00000049
        /*1040*/ 	.word	0x00013290
        /*1044*/ 	.short	0x010a
        /*1046*/ 	.byte	0x3f
	.zero		1


	//   ....[86]....
        /*1048*/ 	.word	0x00020180
        /*104c*/ 	.word	0x00000049
        /*1050*/ 	.word	0x00013290
        /*1054*/ 	.short	0x010a
        /*1056*/ 	.byte	0x3f
	.zero		1


	//   ....[87]....
        /*1058*/ 	.word	0x000201d0
        /*105c*/ 	.word	0x00000049
        /*1060*/ 	.word	0x000132b0
        /*1064*/ 	.short	0x010a
        /*1066*/ 	.byte	0x3f
	.zero		1


	//   ....[88]....
        /*1068*/ 	.word	0x000203d0
        /*106c*/ 	.word	0x00000011
        /*1070*/ 	.word	0x00013200
        /*1074*/ 	.short	0x010a
        /*1076*/ 	.byte	0x3f
	.zero		1


	//   ....[89]....
        /*1078*/ 	.word	0x000205d0
        /*107c*/ 	.word	0x00000011
        /*1080*/ 	.word	0x00013200
        /*1084*/ 	.short	0x010a
        /*1086*/ 	.byte	0x3f
	.zero		1


	//   ....[90]....
        /*1088*/ 	.word	0x00020620
        /*108c*/ 	.word	0x0000000e
        /*1090*/ 	.word	0x00013230
        /*1094*/ 	.short	0x010a
        /*1096*/ 	.byte	0x3f
	.zero		1


	//   ....[91]....
        /*1098*/ 	.word	0x00020670
        /*109c*/ 	.word	0x00000009
        /*10a0*/ 	.word	0x00013230
        /*10a4*/ 	.short	0x010a
        /*10a6*/ 	.byte	0x3f
	.zero		1


	//   ....[92]....
        /*10a8*/ 	.word	0x000206c0
        /*10ac*/ 	.word	0x00000013
        /*10b0*/ 	.word	0x00013250
        /*10b4*/ 	.short	0x010a
        /*10b6*/ 	.byte	0x3f
	.zero		1


	//   ....[93]....
        /*10b8*/ 	.word	0x00020710
        /*10bc*/ 	.word	0x00000000
        /*10c0*/ 	.word	0x00013230
        /*10c4*/ 	.short	0x010a
        /*10c6*/ 	.byte	0x3f
	.zero		1


	//   ....[94]....
        /*10c8*/ 	.word	0x00020760
        /*10cc*/ 	.word	0x0000000f
        /*10d0*/ 	.word	0x00013250
        /*10d4*/ 	.short	0x010a
        /*10d6*/ 	.byte	0x3f
	.zero		1


	//   ....[95]....
        /*10d8*/ 	.word	0x000207b0
        /*10dc*/ 	.word	0x00000003
        /*10e0*/ 	.word	0x00013230
        /*10e4*/ 	.short	0x010a
        /*10e6*/ 	.byte	0x3f
	.zero		1


	//   ....[96]....
        /*10e8*/ 	.word	0x00020800
        /*10ec*/ 	.word	0x0000000f
        /*10f0*/ 	.word	0x00013250
        /*10f4*/ 	.short	0x010a
        /*10f6*/ 	.byte	0x3f
	.zero		1


	//   ....[97]....
        /*10f8*/ 	.word	0x00020850
        /*10fc*/ 	.word	0x0000000d
        /*1100*/ 	.word	0x00013250
        /*1104*/ 	.short	0x010a
        /*1106*/ 	.byte	0x3f
	.zero		1


	//   ....[98]....
        /*1108*/ 	.word	0x000209f0
        /*110c*/ 	.word	0x00000017
        /*1110*/ 	.word	0x00013220
        /*1114*/ 	.short	0x010a
        /*1116*/ 	.byte	0x3f
	.zero		1


	//   ....[99]....
        /*1118*/ 	.word	0x00020a40
        /*111c*/ 	.word	0x00000005
        /*1120*/ 	.word	0x000132a0
        /*1124*/ 	.short	0x010a
        /*1126*/ 	.byte	0x3f
	.zero		1


	//   ....[100]....
        /*1128*/ 	.word	0x00020a90
        /*112c*/ 	.word	0x00000005
        /*1130*/ 	.word	0x000132c0
        /*1134*/ 	.short	0x010a
        /*1136*/ 	.byte	0x3f
	.zero		1


	//   ....[101]....
        /*1138*/ 	.word	0x00020ae0
        /*113c*/ 	.word	0x00000005
        /*1140*/ 	.word	0x000132a0
        /*1144*/ 	.short	0x010a
        /*1146*/ 	.byte	0x3f
	.zero		1


	//   ....[102]....
        /*1148*/ 	.word	0x00020b30
        /*114c*/ 	.word	0x00000005
        /*1150*/ 	.word	0x000132c0
        /*1154*/ 	.short	0x010a
        /*1156*/ 	.byte	0x3f
	.zero		1


	//   ....[103]....
        /*1158*/ 	.word	0x00020cd0
        /*115c*/ 	.word	0x00000004
        /*1160*/ 	.word	0x00013280
        /*1164*/ 	.short	0x010a
        /*1166*/ 	.byte	0x3f
	.zero		1


	//   ....[104]....
        /*1168*/ 	.word	0x00020d20
        /*116c*/ 	.word	0x00000004
        /*1170*/ 	.word	0x00013240
        /*1174*/ 	.short	0x010a
        /*1176*/ 	.byte	0x3f
	.zero		1


	//   ....[105]....
        /*1178*/ 	.word	0x00021510
        /*117c*/ 	.word	0x00000017
        /*1180*/ 	.word	0x00013220
        /*1184*/ 	.short	0x010a
        /*1186*/ 	.byte	0x3f
	.zero		1


	//   ....[106]....
        /*1188*/ 	.word	0x00021560
        /*118c*/ 	.word	0x00000004
        /*1190*/ 	.word	0x00013280
        /*1194*/ 	.short	0x010a
        /*1196*/ 	.byte	0x3f
	.zero		1


	//   ....[107]....
        /*1198*/ 	.word	0x000215b0
        /*119c*/ 	.word	0x00000004
        /*11a0*/ 	.word	0x00013240
        /*11a4*/ 	.short	0x010a
        /*11a6*/ 	.byte	0x3f
	.zero		1


	//   ....[108]....
        /*11a8*/ 	.word	0x00021600
        /*11ac*/ 	.word	0x00000003
        /*11b0*/ 	.word	0x00013270
        /*11b4*/ 	.short	0x010a
        /*11b6*/ 	.byte	0x3f
	.zero		1


	//   ....[109]....
        /*11b8*/ 	.word	0x00021650
        /*11bc*/ 	.word	0x00000003
        /*11c0*/ 	.word	0x00013260
        /*11c4*/ 	.short	0x010a
        /*11c6*/ 	.byte	0x3f
	.zero		1


	//   ....[110]....
        /*11c8*/ 	.word	0x000216a0
        /*11cc*/ 	.word	0x00000003
        /*11d0*/ 	.word	0x00013270
        /*11d4*/ 	.short	0x010a
        /*11d6*/ 	.byte	0x3f
	.zero		1


	//   ....[111]....
        /*11d8*/ 	.word	0x000216f0
        /*11dc*/ 	.word	0x00000003
        /*11e0*/ 	.word	0x00013260
        /*11e4*/ 	.short	0x010a
        /*11e6*/ 	.byte	0x3f
	.zero		1


	//   ....[112]....
        /*11e8*/ 	.word	0x00022080
        /*11ec*/ 	.word	0x00000009
        /*11f0*/ 	.word	0x00013220
        /*11f4*/ 	.short	0x010a
        /*11f6*/ 	.byte	0x3f
	.zero		1


	//   ....[113]....
        /*11f8*/ 	.word	0x00022220
        /*11fc*/ 	.word	0x00000007
        /*1200*/ 	.word	0x00000000
        /*1204*/ 	.short	0x010a
        /*1206*/ 	.byte	0x3f
	.zero		1


	//   ....[114]....
        /*1208*/ 	.word	0x00022270
        /*120c*/ 	.word	0x00000003
        /*1210*/ 	.word	0x00000000
        /*1214*/ 	.short	0x010a
        /*1216*/ 	.byte	0x3f
	.zero		1


	//   ....[115]....
        /*1218*/ 	.word	0x000222c0
        /*121c*/ 	.word	0x00000003
        /*1220*/ 	.word	0x00013260
        /*1224*/ 	.short	0x010a
        /*1226*/ 	.byte	0x3f
	.zero		1


	//   ....[116]....
        /*1228*/ 	.word	0x00022310
        /*122c*/ 	.word	0x00000005
        /*1230*/ 	.word	0x00013260
        /*1234*/ 	.short	0x010a
        /*1236*/ 	.byte	0x3f
	.zero		1


	//   ....[117]....
        /*1238*/ 	.word	0x00022360
        /*123c*/ 	.word	0x00000003
        /*1240*/ 	.word	0x00013280
        /*1244*/ 	.short	0x010a
        /*1246*/ 	.byte	0x3f
	.zero		1


	//----- nvinfo : EIATTR_NUM_MBARRIERS
	.align		4
.L_235:
        /*1248*/ 	.byte	0x03, 0x38
        /*124a*/ 	.short	0x0016


	//----- nvinfo : EIATTR_EXIT_INSTR_OFFSETS
	.align		4
        /*124c*/ 	.byte	0x04, 0x1c
        /*124e*/ 	.short	(.L_237 - .L_236)


	//   ....[0]....
.L_236:
        /*1250*/ 	.word	0x000200d0


	//----- nvinfo : EIATTR_MAX_THREADS
	.align		4
.L_237:
        /*1254*/ 	.byte	0x04, 0x05
        /*1256*/ 	.short	(.L_239 - .L_238)
.L_238:
        /*1258*/ 	.word	0x00000200
        /*125c*/ 	.word	0x00000001
        /*1260*/ 	.word	0x00000001


	//----- nvinfo : EIATTR_CRS_STACK_SIZE
	.align		4
.L_239:
        /*1264*/ 	.byte	0x04, 0x1e
        /*1266*/ 	.short	(.L_241 - .L_240)
.L_240:
        /*1268*/ 	.word	0x00000000


	//----- nvinfo : EIATTR_CBANK_PARAM_SIZE
	.align		4
.L_241:
        /*126c*/ 	.byte	0x03, 0x19
        /*126e*/ 	.short	0x0af0


	//----- nvinfo : EIATTR_PARAM_CBANK
	.align		4
        /*1270*/ 	.byte	0x04, 0x0a
        /*1272*/ 	.short	(.L_243 - .L_242)
	.align		4
.L_242:
        /*1274*/ 	.word	index@(.nv.constant0._ZN7cutlass13device_kernelIN5flash11enable_sm90INS1_16FlashAttnFwdSm90INS1_25CollectiveMainloopFwdSm90ILi2EN4cute5tupleIJNS5_1CILi1EEES8_S8_EEENS6_IJNS7_ILi192EEENS7_ILi160EEENS7_ILi64EEEEEELi64ENS_12float_e4m3_tEfNS_4arch4Sm90ELb0ELb1ELb0ELb1ELb0ELb1ELb0ELb1ELb1ELb1ELb0ELb0EEENS1_21CollectiveEpilogueFwdINS6_IJSA_SC_SB_EEES9_NS_10bfloat16_tESG_Li384ELb1ELb1ELb0ELb1EEENS1_36VarlenDynamicPersistentTileSchedulerILi192ELi160ELi384ELi128ELb0ELb1ELb1ELb1ELb0ELb1EEEEEEEEEvNT_6ParamsE)
        /*1278*/ 	.short	0x0210
        /*127a*/ 	.short	0x0af0


	//----- nvinfo : EIATTR_SW_WAR
	.align		4
.L_243:
        /*127c*/ 	.byte	0x04, 0x36
        /*127e*/ 	.short	(.L_245 - .L_244)
.L_244:
        /*1280*/ 	.word	0x00000008
.L_245:


//--------------------- .nv.info._ZN7cutlass13device_kernelIN5flash11enable_sm90INS1_16FlashAttnFwdSm90INS1_25CollectiveMainloopFwdSm90ILi2EN4cute5tupleIJNS5_1CILi1EEES8_S8_EEENS6_IJNS7_ILi192EEENS7_ILi160EEENS7_ILi64EEEEEELi64ENS_12float_e4m3_tEfNS_4arch4Sm90ELb1ELb0ELb0ELb0ELb0ELb0ELb0ELb1ELb1ELb1ELb0ELb0EEENS1_21CollectiveEpilogueFwdINS6_IJSA_SC_SB_EEES9_NS_10bfloat16_tESG_Li384ELb0ELb1ELb0ELb1EEENS1_30DynamicPersistentTileSchedulerILi384ELi128ELb0ELb1ELb1EEEEEEEEEvNT_6ParamsE --------------------------
	.section	.nv.info._ZN7cutlass13device_kernelIN5flash11enable_sm90INS1_16FlashAttnFwdSm90INS1_25CollectiveMainloopFwdSm90ILi2EN4cute5tupleIJNS5_1CILi1EEES8_S8_EEENS6_IJNS7_ILi192EEENS7_ILi160EEENS7_ILi64EEEEEELi64ENS_12float_e4m3_tEfNS_4arch4Sm90ELb1ELb0ELb0ELb0ELb0ELb0ELb0ELb1ELb1ELb1ELb0ELb0EEENS1_21CollectiveEpilogueFwdINS6_IJSA_SC_SB_EEES9_NS_10bfloat16_tESG_Li384ELb0ELb1ELb0ELb1EEENS1_30DynamicPersistentTileSchedulerILi384ELi128ELb0ELb1ELb1EEEEEEEEEvNT_6ParamsE,"",@"SHT_CUDA_INFO"
	.sectionflags	@""
	.align	4


	//----- nvinfo : EIATTR_CUDA_API_VERSION
	.align		4
        /*0000*/ 	.byte	0x04, 0x37
        /*0002*/ 	.short	(.L_247 - .L_246)
.L_246:
        /*0004*/ 	.word	0x00000082


	//----- nvinfo : EIATTR_KPARAM_INFO
	.align		4
.L_247:
        /*0008*/ 	.byte	0x04, 0x17
        /*000a*/ 	.short	(.L_249 - .L_248)
.L_248:
        /*000c*/ 	.word	0x00000000
        /*0010*/ 	.short	0x0000
        /*0012*/ 	.short	0x0070
        /*0014*/ 	.byte	0x00, 0xf0, 0x01, 0x2a


	//----- nvinfo : EIATTR_SPARSE_MMA_MASK
	.align		4
.L_249:
        /*0018*/ 	.byte	0x03, 0x50
        /*001a*/ 	.short	0x0000


	//----- nvinfo : EIATTR_MAXREG_COUNT
	.align		4
        /*001c*/ 	.byte	0x03, 0x1b
        /*001e*/ 	.short	0x0080


	//----- nvinfo : EIATTR_NUM_BARRIERS
	.align		4
        /*0020*/ 	.byte	0x02, 0x4c
        /*0022*/ 	.byte	0x09
	.zero		1


	//----- nvinfo : EIATTR_EXTERNS
	.align		4
        /*0024*/ 	.byte	0x04, 0x0f
        /*0026*/ 	.short	(.L_251 - .L_250)


	//   ....[0]....
	.align		4
.L_250:
        /*0028*/ 	.word	index@(__assertfail)


	//----- nvinfo : EIATTR_ANNOTATIONS
	.align		4
.L_251:
        /*002c*/ 	.byte	0x04, 0x55
        /*002e*/ 	.short	(.L_253 - .L_252)


	//   ....[0]....
.L_252:
        /*0030*/ 	.word	0x00000001
        /*0034*/ 	.byte	0xf0, 0x0b, 0x00, 0x00, 0x01, 0x00, 0x00, 0x00, 0xb0, 0x9c, 0x00, 0x00


	//----- nvinfo : EIATTR_MERCURY_ISA_VERSION
	.align		4
.L_253:
        /*0040*/ 	.byte	0x03, 0x5f
        /*0042*/ 	.short	0x0101


	//----- nvinfo : EIATTR_INT_WARP_WIDE_INSTR_OFFSETS
	.align		4
        /*0044*/ 	.byte	0x04, 0x31
        /*0046*/ 	.short	(.L_255 - .L_254)


	//   ....[0]....
.L_254:
        /*0048*/ 	.word	0x00000130


	//   ....[1]....
        /*004c*/ 	.word	0x00000170


	//   ....[2]....
        /*0050*/ 	.word	0x000001e0


	//   ....[3]....
        /*0054*/ 	.word	0x0000bd00


	//   ....[4]....
        /*0058*/ 	.word	0x0000bd90


	//   ....[5]....
        /*005c*/ 	.word	0x0000e0a0


	//   ....[6]....
        /*0060*/ 	.word	0x0000e130


	//----- nvinfo : EIATTR_COOP_GROUP_MASK_REGIDS
	.align		4
.L_255:
        /*0064*/ 	.byte	0x04, 0x29
        /*0066*/ 	.short	(.L_257 - .L_256)


	//   ....[0]....
.L_256:
        /*0068*/ 	.word	0xffffffff


	//   ....[1]....
        /*006c*/ 	.word	0xffffffff


	//   ....[2]....
        /*0070*/ 	.word	0xffffffff


	//   ....[3]....
        /*0074*/ 	.word	0xffffffff


	//   ....[4]....
        /*0078*/ 	.word	0xffffffff


	//   ....[5]....
        /*007c*/ 	.word	0xffffffff


	//   ....[6]....
        /*0080*/ 	.word	0xffffffff


	//   ....[7]....
        /*0084*/ 	.word	0xffffffff


	//   ....[8]....
        /*0088*/ 	.word	0xffffffff


	//   ....[9]....
        /*008c*/ 	.word	0xffffffff


	//   ....[10]....
        /*0090*/ 	.word	0xffffffff


	//   ....[11]....
        /*0094*/ 	.word	0xffffffff


	//   ....[12]....
        /*0098*/ 	.word	0xffffffff


	//   ....[13]....
        /*009c*/ 	.word	0xffffffff


	//   ....[14]....
        /*00a0*/ 	.word	0xffffffff


	//   ....[15]....
        /*00a4*/ 	.word	0xffffffff


	//   ....[16]....
        /*00a8*/ 	.word	0xffffffff


	//   ....[17]....
        /*00ac*/ 	.word	0xffffffff


	//   ....[18]....
        /*00b0*/ 	.word	0xffffffff


	//   ....[19]....
        /*00b4*/ 	.word	0xffffffff


	//   ....[20]....
        /*00b8*/ 	.word	0xffffffff


	//   ....[21]....
        /*00bc*/ 	.word	0xffffffff


	//   ....[22]....
        /*00c0*/ 	.word	0xffffffff


	//   ....[23]....
        /*00c4*/ 	.word	0xffffffff


	//   ....[24]....
        /*00c8*/ 	.word	0xffffffff


	//   ....[25]....
        /*00cc*/ 	.word	0xffffffff


	//   ....[26]....
        /*00d0*/ 	.word	0xffffffff


	//   ....[27]....
        /*00d4*/ 	.word	0xffffffff


	//   ....[28]....
        /*00d8*/ 	.word	0xffffffff


	//   ....[29]....
        /*00dc*/ 	.word	0xffffffff


	//   ....[30]....
        /*00e0*/ 	.word	0xffffffff


	//   ....[31]....
        /*00e4*/ 	.word	0xffffffff


	//   ....[32]....
        /*00e8*/ 	.word	0xffffffff


	//   ....[33]....
        /*00ec*/ 	.word	0xffffffff


	//   ....[34]....
        /*00f0*/ 	.word	0xffffffff


	//   ....[35]....
        /*00f4*/ 	.word	0xffffffff


	//   ....[36]....
        /*00f8*/ 	.word	0xffffffff


	//   ....[37]....
        /*00fc*/ 	.word	0xffffffff


	//   ....[38]....
        /*0100*/ 	.word	0xffffffff


	//   ....[39]....
        /*0104*/ 	.word	0xffffffff


	//   ....[40]....
        /*0108*/ 	.word	0xffffffff


	//   ....[41]....
        /*010c*/ 	.word	0xffffffff


	//   ....[42]....
        /*0110*/ 	.word	0xffffffff


	//   ....[43]....
        /*0114*/ 	.word	0xffffffff


	//   ....[44]....
        /*0118*/ 	.word	0xffffffff


	//   ....[45]....
        /*011c*/ 	.word	0xffffffff


	//   ....[46]....
        /*0120*/ 	.word	0xffffffff


	//   ....[47]....
        /*0124*/ 	.word	0xffffffff


	//   ....[48]....
        /*0128*/ 	.word	0xffffffff


	//   ....[49]....
        /*012c*/ 	.word	0xffffffff


	//   ....[50]....
        /*0130*/ 	.word	0xffffffff


	//   ....[51]....
        /*0134*/ 	.word	0xffffffff


	//   ....[52]....
        /*0138*/ 	.word	0xffffffff


	//   ....[53]....
        /*013c*/ 	.word	0xffffffff


	//   ....[54]....
        /*0140*/ 	.word	0xffffffff


	//   ....[55]....
        /*0144*/ 	.word	0xffffffff


	//   ....[56]....
        /*0148*/ 	.word	0xffffffff


	//   ....[57]....
        /*014c*/ 	.word	0xffffffff


	//   ....[58]....
        /*0150*/ 	.word	0xffffffff


	//   ....[59]....
        /*0154*/ 	.word	0xffffffff


	//   ....[60]....
        /*0158*/ 	.word	0xffffffff


	//   ....[61]....
        /*015c*/ 	.word	0xffffffff


	//   ....[62]....
        /*0160*/ 	.word	0xffffffff


	//   ....[63]....
        /*0164*/ 	.word	0xffffffff


	//   ....[64]....
        /*0168*/ 	.word	0xffffffff


	//   ....[65]....
        /*016c*/ 	.word	0xffffffff


	//   ....[66]....
        /*0170*/ 	.word	0xffffffff


	//   ....[67]....
        /*0174*/ 	.word	0xffffffff


	//   ....[68]....
        /*0178*/ 	.word	0xffffffff


	//   ....[69]....
        /*017c*/ 	.word	0xffffffff


	//   ....[70]....
        /*0180*/ 	.word	0xffffffff


	//   ....[71]....
        /*0184*/ 	.word	0xffffffff


	//   ....[72]....
        /*0188*/ 	.word	0xffffffff


	//   ....[73]....
        /*018c*/ 	.word	0xffffffff


	//   ....[74]....
        /*0190*/ 	.word	0xffffffff


	//   ....[75]....
        /*0194*/ 	.word	0xffffffff


	//   ....[76]....
        /*0198*/ 	.word	0xffffffff


	//   ....[77]....
        /*019c*/ 	.word	0xffffffff


	//   ....[78]....
        /*01a0*/ 	.word	0xffffffff


	//   ....[79]....
        /*01a4*/ 	.word	0xffffffff


	//   ....[80]....
        /*01a8*/ 	.word	0x0500000f


	//   ....[81]....
        /*01ac*/ 	.word	0x0500000f


	//   ....[82]....
        /*01b0*/ 	.word	0x0500000f


	//   ....[83]....
        /*01b4*/ 	.word	0x0500000f


	//   ....[84]....
        /*01b8*/ 	.word	0x0500000f


	//   ....[85]....
        /*01bc*/ 	.word	0x0500000f


	//   ....[86]....
        /*01c0*/ 	.word	0x0500000f


	//   ....[87]....
        /*01c4*/ 	.word	0x0500000f


	//   ....[88]....
        /*01c8*/ 	.word	0x0500000f


	//   ....[89]....
        /*01cc*/ 	.word	0x0500000f


	//   ....[90]....
        /*01d0*/ 	.word	0x0500000f


	//   ....[91]....
        /*01d4*/ 	.word	0x0500000f


	//   ....[92]....
        /*01d8*/ 	.word	0x0500000f


	//   ....[93]....
        /*01dc*/ 	.word	0x0500000f


	//----- nvinfo : EIATTR_COOP_GROUP_INSTR_OFFSETS
	.align		4
.L_257:
        /*01e0*/ 	.byte	0x04, 0x28
        /*01e2*/ 	.short	(.L_259 - .L_258)


	//   ....[0]....
.L_258:
        /*01e4*/ 	.word	0x00000060


	//   ....[1]....
        /*01e8*/ 	.word	0x00000140


	//   ....[2]....
        /*01ec*/ 	.word	0x00000190


	//   ....[3]....
        /*01f0*/ 	.word	0x000003c0


	//   ....[4]....
        /*01f4*/ 	.word	0x00000520


	//   ....[5]....
        /*01f8*/ 	.word	0x00000640


	//   ....[6]....
        /*01fc*/ 	.word	0x000007a0


	//   ....[7]....
        /*0200*/ 	.word	0x00001610


	//   ....[8]....
        /*0204*/ 	.word	0x00001d90


	//   ....[9]....
        /*0208*/ 	.word	0x00001da0


	//   ....[10]....
        /*020c*/ 	.word	0x00002790


	//   ....[11]....
        /*0210*/ 	.word	0x000027b0


	//   ....[12]....
        /*0214*/ 	.word	0x000033b0


	//   ....[13]....
        /*0218*/ 	.word	0x000034a0


	//   ....[14]....
        /*021c*/ 	.word	0x000049e0


	//   ....[15]....
        /*0220*/ 	.word	0x00004a00


	//   ....[16]....
        /*0224*/ 	.word	0x000052e0


	//   ....[17]....
        /*0228*/ 	.word	0x000053e0


	//   ....[18]....
        /*022c*/ 	.word	0x00005e80


	//   ....[19]....
        /*0230*/ 	.word	0x00005ee0


	//   ....[20]....
        /*0234*/ 	.word	0x00007c80


	//   ....[21]....
        /*0238*/ 	.word	0x00007ca0


	//   ....[22]....
        /*023c*/ 	.word	0x00007ce0


	//   ....[23]....
        /*0240*/ 	.word	0x00007d10


	//   ....[24]....
        /*0244*/ 	.word	0x000096b0


	//   ....[25]....
        /*0248*/ 	.word	0x000096c0


	//   ....[26]....
        /*024c*/ 	.word	0x00009740


	//   ....[27]....
        /*0250*/ 	.word	0x00009750


	//   ....[28]....
        /*0254*/ 	.word	0x0000a290


	//   ....[29]....
        /*0258*/ 	.word	0x0000a2e0


	//   ....[30]....
        /*025c*/ 	.word	0x0000a340


	//   ....[31]....
        /*0260*/ 	.word	0x0000a380


	//   ....[32]....
        /*0264*/ 	.word	0x0000a3c0


	//   ....[33]....
        /*0268*/ 	.word	0x0000a400


	//   ....[34]....
        /*026c*/ 	.word	0x0000a420


	//   ....[35]....
        /*0270*/ 	.word	0x0000a450


	//   ....[36]....
        /*0274*/ 	.word	0x0000a490


	//   ....[37]....
        /*0278*/ 	.word	0x0000a4b0


	//   ....[38]....
        /*027c*/ 	.word	0x0000a4d0


	//   ....[39]....
        /*0280*/ 	.word	0x0000a4f0


	//   ....[40]....
        /*0284*/ 	.word	0x0000a510


	//   ....[41]....
        /*0288*/ 	.word	0x0000a540


	//   ....[42]....
        /*028c*/ 	.word	0x0000a580


	//   ....[43]....
        /*0290*/ 	.word	0x0000a590


	//   ....[44]....
        /*0294*/ 	.word	0x0000a5b0


	//   ....[45]....
        /*0298*/ 	.word	0x0000a5f0


	//   ....[46]....
        /*029c*/ 	.word	0x0000a620


	//   ....[47]....
        /*02a0*/ 	.word	0x0000a650


	//   ....[48]....
        /*02a4*/ 	.word	0x0000aac0


	//   ....[49]....
        /*02a8*/ 	.word	0x0000ab00


	//   ....[50]....
        /*02ac*/ 	.word	0x0000ab30


	//   ....[51]....
        /*02b0*/ 	.word	0x0000ab70


	//   ....[52]....
        /*02b4*/ 	.word	0x0000ab80


	//   ....[53]....
        /*02b8*/ 	.word	0x0000aba0


	//   ....[54]....
        /*02bc*/ 	.word	0x0000abc0


	//   ....[55]....
        /*02c0*/ 	.word	0x0000ac10


	//   ....[56]....
        /*02c4*/ 	.word	0x0000b280


	//   ....[57]....
        /*02c8*/ 	.word	0x0000b2c0


	//   ....[58]....
        /*02cc*/ 	.word	0x0000b2f0


	//   ....[59]....
        /*02d0*/ 	.word	0x0000b320


	//   ....[60]....
        /*02d4*/ 	.word	0x0000b340


	//   ....[61]....
        /*02d8*/ 	.word	0x0000b350


	//   ....[62]....
        /*02dc*/ 	.word	0x0000b360


	//   ....[63]....
        /*02e0*/ 	.word	0x0000b380


	//   ....[64]....
        /*02e4*/ 	.word	0x0000b500


	//   ....[65]....
        /*02e8*/ 	.word	0x0000c470


	//   ....[66]....
        /*02ec*/ 	.word	0x0000d020


	//   ....[67]....
        /*02f0*/ 	.word	0x0000d050


	//   ....[68]....
        /*02f4*/ 	.word	0x0000d0e0


	//   ....[69]....
        /*02f8*/ 	.word	0x0000d120


	//   ....[70]....
        /*02fc*/ 	.word	0x0000d160


	//   ....[71]....
        /*0300*/ 	.word	0x0000d190


	//   ....[72]....
        /*0304*/ 	.word	0x0000d1a0


	//   ....[73]....
        /*0308*/ 	.word	0x0000d1b0


	//   ....[74]....
        /*030c*/ 	.word	0x0000d1c0


	//   ....[75]....
        /*0310*/ 	.word	0x0000d200


	//   ....[76]....
        /*0314*/ 	.word	0x0000d290


	//   ....[77]....
        /*0318*/ 	.word	0x0000d2b0


	//   ....[78]....
        /*031c*/ 	.word	0x0000e6d0


	//   ....[79]....
        /*0320*/ 	.word	0x0000e850


	//   ....[80]....
        /*0324*/ 	.word	0x0000ee20


	//   ....[81]....
        /*0328*/ 	.word	0x0000efd0


	//   ....[82]....
        /*032c*/ 	.word	0x0000f030


	//   ....[83]....
        /*0330*/ 	.word	0x0000f0f0


	//   ....[84]....
        /*0334*/ 	.word	0x0000f1a0


	//   ....[85]....
        /*0338*/ 	.word	0x0000f220


	//   ....[86]....
        /*033c*/ 	.word	0x0000f2c0


	//   ....[87]....
        /*0340*/ 	.word	0x0000f340


	//   ....[88]....
        /*0344*/ 	.word	0x0000f3f0


	//   ....[89]....
        /*0348*/ 	.word	0x0000f450


	//   ....[90]....
        /*034c*/ 	.word	0x0000f500


	//   ....[91]....
        /*0350*/ 	.word	0x0000f580


	//   ....[92]....
        /*0354*/ 	.word	0x0000f620


	//   ....[93]....
        /*0358*/ 	.word	0x0000f960


	//----- nvinfo : EIATTR_REG_RECONFIG
	.align		4
.L_259:
        /*035c*/ 	.byte	0x01, 0x54
	.zero		2


	//----- nvinfo : EIATTR_SYSCALL_OFFSETS
	.align		4
        /*0360*/ 	.byte	0x04, 0x46
        /*0362*/ 	.short	(.L_261 - .L_260)


	//   ....[0]....
.L_260:
        /*0364*/ 	.word	0x000017f0


	//   ....[1]....
        /*0368*/ 	.word	0x0000bef0


	//   ....[2]....
        /*036c*/ 	.word	0x0000c060


	//   ....[3]....
        /*0370*/ 	.word	0x0000c1b0


	//   ....[4]....
        /*0374*/ 	.word	0x0000c2f0


	//   ....[5]....
        /*0378*/ 	.word	0x0000cbb0


	//----- nvinfo : EIATTR_MBARRIER_INSTR_OFFSETS
	.align		4
.L_261:
        /*037c*/ 	.byte	0x04, 0x39
        /*037e*/ 	.short	(.L_263 - .L_262)


	//   ....[0]....
.L_262:
        /*0380*/ 	.word	0x00000270
        /*0384*/ 	.word	0x000000ff
        /*0388*/ 	.word	0x00013200
        /*038c*/ 	.short	0x0100
        /*038e*/ 	.byte	0x08
	.zero		1


	//   ....[1]....
        /*0390*/ 	.word	0x00000280
        /*0394*/ 	.word	0x000000ff
        /*0398*/ 	.word	0x00013220
        /*039c*/ 	.short	0x0100
        /*039e*/ 	.byte	0x08
	.zero		1


	//   ....[2]....
        /*03a0*/ 	.word	0x00000370
        /*03a4*/ 	.word	0x000000ff
        /*03a8*/ 	.word	0x00013230
        /*03ac*/ 	.short	0x0100
        /*03ae*/ 	.byte	0x08
	.zero		1


	//   ....[3]....
        /*03b0*/ 	.word	0x00000380
        /*03b4*/ 	.word	0x000000ff
        /*03b8*/ 	.word	0x00013240
        /*03bc*/ 	.short	0x0100
        /*03be*/ 	.byte	0x08
	.zero		1


	//   ....[4]....
        /*03c0*/ 	.word	0x00000390
        /*03c4*/ 	.word	0x000000ff
        /*03c8*/ 	.word	0x00013238
        /*03cc*/ 	.short	0x0100
        /*03ce*/ 	.byte	0x08
	.zero		1


	//   ....[5]....
        /*03d0*/ 	.word	0x000003a0
        /*03d4*/ 	.word	0x000000ff
        /*03d8*/ 	.word	0x00013248
        /*03dc*/ 	.short	0x0100
        /*03de*/ 	.byte	0x08
	.zero		1


	//   ....[6]....
        /*03e0*/ 	.word	0x000004d0
        /*03e4*/ 	.word	0x000000ff
        /*03e8*/ 	.word	0x00013250
        /*03ec*/ 	.short	0x0100
        /*03ee*/ 	.byte	0x08
	.zero		1


	//   ....[7]....
        /*03f0*/ 	.word	0x000004e0
        /*03f4*/ 	.word	0x000000ff
        /*03f8*/ 	.word	0x00013260
        /*03fc*/ 	.short	0x0100
        /*03fe*/ 	.byte	0x08
	.zero		1


	//   ....[8]....
        /*0400*/ 	.word	0x000004f0
        /*0404*/ 	.word	0x000000ff
        /*0408*/ 	.word	0x00013258
        /*040c*/ 	.short	0x0100
        /*040e*/ 	.byte	0x08
	.zero		1


	//   ....[9]....
        /*0410*/ 	.word	0x00000500
        /*0414*/ 	.word	0x000000ff
        /*0418*/ 	.word	0x00013268
        /*041c*/ 	.short	0x0100
        /*041e*/ 	.byte	0x08
	.zero		1


	//   ....[10]....
        /*0420*/ 	.word	0x000005f0
        /*0424*/ 	.word	0x000000ff
        /*0428*/ 	.word	0x00013270
        /*042c*/ 	.short	0x0100
        /*042e*/ 	.byte	0x06
	.zero		1


	//   ....[11]....
        /*0430*/ 	.word	0x00000600
        /*0434*/ 	.word	0x000000ff
        /*0438*/ 	.word	0x00013280
        /*043c*/ 	.short	0x0100
        /*043e*/ 	.byte	0x06
	.zero		1


	//   ....[12]....
        /*0440*/ 	.word	0x00000610
        /*0444*/ 	.word	0x000000ff
        /*0448*/ 	.word	0x00013278
        /*044c*/ 	.short	0x0100
        /*044e*/ 	.byte	0x06
	.zero		1


	//   ....[13]....
        /*0450*/ 	.word	0x00000620
        /*0454*/ 	.word	0x000000ff
        /*0458*/ 	.word	0x00013288
        /*045c*/ 	.short	0x0100
        /*045e*/ 	.byte	0x06
	.zero		1


	//   ....[14]....
        /*0460*/ 	.word	0x00000750
        /*0464*/ 	.word	0x000000ff
        /*0468*/ 	.word	0x00013290
        /*046c*/ 	.short	0x0100
        /*046e*/ 	.byte	0x08
	.zero		1


	//   ....[15]....
        /*0470*/ 	.word	0x00000760
        /*0474*/ 	.word	0x000000ff
        /*0478*/ 	.word	0x000132a0
        /*047c*/ 	.short	0x0100
        /*047e*/ 	.byte	0x08
	.zero		1


	//   ....[16]....
        /*0480*/ 	.word	0x00000770
        /*0484*/ 	.word	0x000000ff
        /*0488*/ 	.word	0x00013298
        /*048c*/ 	.short	0x0100
        /*048e*/ 	.byte	0x08
	.zero		1


	//   ....[17]....
        /*0490*/ 	.word	0x00000780
        /*0494*/ 	.word	0x000000ff
        /*0498*/ 	.word	0x000132a8
        /*049c*/ 	.short	0x0100
        /*049e*/ 	.byte	0x08
	.zero		1


	//   ....[18]....
        /*04a0*/ 	.word	0x000008b0
        /*04a4*/ 	.word	0x000000ff
        /*04a8*/ 	.word	0x000132b0
        /*04ac*/ 	.short	0x0100
        /*04ae*/ 	.byte	0x08
	.zero		1


	//   ....[19]....
        /*04b0*/ 	.word	0x000008c0
        /*04b4*/ 	.word	0x000000ff
        /*04b8*/ 	.word	0x000132c0
        /*04bc*/ 	.short	0x0100
        /*04be*/ 	.byte	0x08
	.zero		1


	//   ....[20]....
        /*04c0*/ 	.word	0x000008d0
        /*04c4*/ 	.word	0x000000ff
        /*04c8*/ 	.word	0x000132b8
        /*04cc*/ 	.short	0x0100
        /*04ce*/ 	.byte	0x08
	.zero		1


	//   ....[21]....
        /*04d0*/ 	.word	0x000008e0
        /*04d4*/ 	.word	0x000000ff
        /*04d8*/ 	.word	0x000132c8
        /*04dc*/ 	.short	0x0100
        /*04de*/ 	.byte	0x08
	.zero		1


	//   ....[22]....
        /*04e0*/ 	.word	0x00001870
        /*04e4*/ 	.word	0x000000ff
        /*04e8*/ 	.word	0x00013200
        /*04ec*/ 	.short	0x010a
        /*04ee*/ 	.byte	0x2d
	.zero		1


	//   ....[23]....
        /*04f0*/ 	.word	0x000018f0
        /*04f4*/ 	.word	0x00000003
        /*04f8*/ 	.word	0x00013230
        /*04fc*/ 	.short	0x010a
        /*04fe*/ 	.byte	0x3f
	.zero		1


	//   ....[24]....
        /*0500*/ 	.word	0x00001930
        /*0504*/ 	.word	0x00000003
        /*0508*/ 	.word	0x00013230
        /*050c*/ 	.short	0x010a
        /*050e*/ 	.byte	0x3f
	.zero		1


	//   ....[25]....
        /*0510*/ 	.word	0x00003870
        /*0514*/ 	.word	0x00000028
        /*0518*/ 	.word	0x00000000
        /*051c*/ 	.short	0x0101
        /*051e*/ 	.byte	0x3f
	.zero		1


	//   ....[26]....
        /*0520*/ 	.word	0x000043c0
        /*0524*/ 	.word	0x000000ff
        /*0528*/ 	.word	0x00013230
        /*052c*/ 	.short	0x010a
        /*052e*/ 	.byte	0x15
	.zero		1


	//   ....[27]....
        /*0530*/ 	.word	0x00004400
        /*0534*/ 	.word	0x000000ff
        /*0538*/ 	.word	0x00013230
        /*053c*/ 	.short	0x010a
        /*053e*/ 	.byte	0x15
	.zero		1


	//   ....[28]....
        /*0540*/ 	.word	0x00004850
        /*0544*/ 	.word	0x000000ff
        /*0548*/ 	.word	0x00013250
        /*054c*/ 	.short	0x010a
        /*054e*/ 	.byte	0x0b
	.zero		1


	//   ....[29]....
        /*0550*/ 	.word	0x00004890
        /*0554*/ 	.word	0x000000ff
        /*0558*/ 	.word	0x00013250
        /*055c*/ 	.short	0x010a
        /*055e*/ 	.byte	0x0b
	.zero		1


	//   ....[30]....
        /*0560*/ 	.word	0x000069b0
        /*0564*/ 	.word	0x00000003
        /*0568*/ 	.word	0x00000000
        /*056c*/ 	.short	0x0101
        /*056e*/ 	.byte	0x3f
	.zero		1


	//   ....[31]....
        /*0570*/ 	.word	0x00006c60
        /*0574*/ 	.word	0x000000ff
        /*0578*/ 	.word	0x00000000
        /*057c*/ 	.short	0x0101
        /*057e*/ 	.byte	0x06
	.zero		1


	//   ....[32]....
        /*0580*/ 	.word	0x00007190
        /*0584*/ 	.word	0x000000ff
        /*0588*/ 	.word	0x00013230
        /*058c*/ 	.short	0x010a
        /*058e*/ 	.byte	0x06
	.zero		1


	//   ....[33]....
        /*0590*/ 	.word	0x000071d0
        /*0594*/ 	.word	0x000000ff
        /*0598*/ 	.word	0x00013230
        /*059c*/ 	.short	0x010a
        /*059e*/ 	.byte	0x06
	.zero		1


	//   ....[34]....
        /*05a0*/ 	.word	0x00007620
        /*05a4*/ 	.word	0x000000ff
        /*05a8*/ 	.word	0x00013250
        /*05ac*/ 	.short	0x010a
        /*05ae*/ 	.byte	0x0b
	.zero		1


	//   ....[35]....
        /*05b0*/ 	.word	0x00007660
        /*05b4*/ 	.word	0x000000ff
        /*05b8*/ 	.word	0x00013250
        /*05bc*/ 	.short	0x010a
        /*05be*/ 	.byte	0x0b
	.zero		1


	//   ....[36]....
        /*05c0*/ 	.word	0x00008bc0
        /*05c4*/ 	.word	0x00000003
        /*05c8*/ 	.word	0x00000000
        /*05cc*/ 	.short	0x0101
        /*05ce*/ 	.byte	0x3f
	.zero		1


	//   ....[37]....
        /*05d0*/ 	.word	0x00008ed0
        /*05d4*/ 	.word	0x000000ff
        /*05d8*/ 	.word	0x00000000
        /*05dc*/ 	.short	0x0101
        /*05de*/ 	.byte	0x06
	.zero		1


	//   ....[38]....
        /*05e0*/ 	.word	0x00009380
        /*05e4*/ 	.word	0x000000ff
        /*05e8*/ 	.word	0x00013250
        /*05ec*/ 	.short	0x010a
        /*05ee*/ 	.byte	0x0e
	.zero		1


	//   ....[39]....
        /*05f0*/ 	.word	0x000093c0
        /*05f4*/ 	.word	0x000000ff
        /*05f8*/ 	.word	0x00013250
        /*05fc*/ 	.short	0x010a
        /*05fe*/ 	.byte	0x0e
	.zero		1


	//   ....[40]....
        /*0600*/ 	.word	0x00009a30
        /*0604*/ 	.word	0x000000ff
        /*0608*/ 	.word	0x00000000
        /*060c*/ 	.short	0x0101
        /*060e*/ 	.byte	0x04
	.zero		1


	//   ....[41]....
        /*0610*/ 	.word	0x0000ab50
        /*0614*/ 	.word	0x00000000
        /*0618*/ 	.word	0x00000000
        /*061c*/ 	.short	0x0101
        /*061e*/ 	.byte	0x3f
	.zero		1


	//   ....[42]....
        /*0620*/ 	.word	0x0000c6c0
        /*0624*/ 	.word	0x00000005
        /*0628*/ 	.word	0x00013280
        /*062c*/ 	.short	0x010a
        /*062e*/ 	.byte	0x3f
	.zero		1


	//   ....[43]....
        /*0630*/ 	.word	0x0000c840
        /*0634*/ 	.word	0x00000005
        /*0638*/ 	.word	0x00013240
        /*063c*/ 	.short	0x010a
        /*063e*/ 	.byte	0x3f
	.zero		1


	//   ....[44]....
        /*0640*/ 	.word	0x0000d360
        /*0644*/ 	.word	0x00000010
        /*0648*/ 	.word	0x00013200
        /*064c*/ 	.short	0x0107
        /*064e*/ 	.byte	0x3f
	.zero		1


	//   ....[45]....
        /*0650*/ 	.word	0x0000d430
        /*0654*/ 	.word	0x00000010
        /*0658*/ 	.word	0x00013200
        /*065c*/ 	.short	0x0101
        /*065e*/ 	.byte	0x3f
	.zero		1


	//   ....[46]....
        /*0660*/ 	.word	0x0000d450
        /*0664*/ 	.word	0x00000010
        /*0668*/ 	.word	0x00013220
        /*066c*/ 	.short	0x010a
        /*066e*/ 	.byte	0x3f
	.zero		1


	//   ....[47]....
        /*0670*/ 	.word	0x0000d720
        /*0674*/ 	.word	0x00000004
        /*0678*/ 	.word	0x00013280
        /*067c*/ 	.short	0x010a
        /*067e*/ 	.byte	0x3f
	.zero		1


	//   ....[48]....
        /*0680*/ 	.word	0x0000d960
        /*0684*/ 	.word	0x00000004
        /*0688*/ 	.word	0x00013240
        /*068c*/ 	.short	0x010a
        /*068e*/ 	.byte	0x3f
	.zero		1


	//   ....[49]....
        /*0690*/ 	.word	0x0000dc20
        /*0694*/ 	.word	0x00000003
        /*0698*/ 	.word	0x00013270
        /*069c*/ 	.short	0x010a
        /*069e*/ 	.byte	0x3f
	.zero		1


	//   ....[50]....
        /*06a0*/ 	.word	0x0000dca0
        /*06a4*/ 	.word	0x00000003
        /*06a8*/ 	.word	0x00013260
        /*06ac*/ 	.short	0x010a
        /*06ae*/ 	.byte	0x3f
	.zero		1


	//   ....[51]....
        /*06b0*/ 	.word	0x0000df80
        /*06b4*/ 	.word	0x00000003
        /*06b8*/ 	.word	0x00013250
        /*06bc*/ 	.short	0x0101
        /*06be*/ 	.byte	0x3f
	.zero		1


	//   ....[52]....
        /*06c0*/ 	.word	0x0000e000
        /*06c4*/ 	.word	0x00000002
        /*06c8*/ 	.word	0x00000000
        /*06cc*/ 	.short	0x0101
        /*06ce*/ 	.byte	0x3f
	.zero		1


	//   ....[53]....
        /*06d0*/ 	.word	0x0000e1f0
        /*06d4*/ 	.word	0x00000002
        /*06d8*/ 	.word	0x00013270
        /*06dc*/ 	.short	0x010a
        /*06de*/ 	.byte	0x3f
	.zero		1


	//   ....[54]....
        /*06e0*/ 	.word	0x0000e270
        /*06e4*/ 	.word	0x00000002
        /*06e8*/ 	.word	0x00013260
        /*06ec*/ 	.short	0x010a
        /*06ee*/ 	.byte	0x3f
	.zero		1


	//   ....[55]....
        /*06f0*/ 	.word	0x0000e540
        /*06f4*/ 	.word	0x00000002
        /*06f8*/ 	.word	0x00013250
        /*06fc*/ 	.short	0x0101
        /*06fe*/ 	.byte	0x3f
	.zero		1


	//   ....[56]....
        /*0700*/ 	.word	0x0000e5b0
        /*0704*/ 	.word	0x00000000
        /*0708*/ 	.word	0x00000000
        /*070c*/ 	.short	0x0101
        /*070e*/ 	.byte	0x3f
	.zero		1


	//   ....[57]....
        /*0710*/ 	.word	0x0000e7d0
        /*0714*/ 	.word	0x00000007
        /*0718*/ 	.word	0x00013220
        /*071c*/ 	.short	0x010a
        /*071e*/ 	.byte	0x3f
	.zero		1


	//   ....[58]....
        /*0720*/ 	.word	0x0000e970
        /*0724*/ 	.word	0x00000005
        /*0728*/ 	.word	0x00000000
        /*072c*/ 	.short	0x010a
        /*072e*/ 	.byte	0x3f
	.zero		1


	//   ....[59]....
        /*0730*/ 	.word	0x0000e9e0
        /*0734*/ 	.word	0x00000003
        /*0738*/ 	.word	0x00000000
        /*073c*/ 	.short	0x010a
        /*073e*/ 	.byte	0x3f
	.zero		1


	//   ....[60]....
        /*0740*/ 	.word	0x0000ea30
        /*0744*/ 	.word	0x00000003
        /*0748*/ 	.word	0x00013260
        /*074c*/ 	.short	0x010a
        /*074e*/ 	.byte	0x3f
	.zero		1


	//   ....[61]....
        /*0750*/ 	.word	0x0000ea80
        /*0754*/ 	.word	0x00000005
        /*0758*/ 	.word	0x00013260
        /*075c*/ 	.short	0x010a
        /*075e*/ 	.byte	0x3f
	.zero		1


	//   ....[62]....
        /*0760*/ 	.word	0x0000eac0
        /*0764*/ 	.word	0x00000003
        /*0768*/ 	.word	0x00013280
        /*076c*/ 	.short	0x010a
        /*076e*/ 	.byte	0x3f
	.zero		1


	//   ....[63]....
        /*0770*/ 	.word	0x0000eae0
        /*0774*/ 	.word	0x00000005
        /*0778*/ 	.word	0x00013280
        /*077c*/ 	.short	0x010a
        /*077e*/ 	.byte	0x3f
	.zero		1


	//   ....[64]....
        /*0780*/ 	.word	0x0000eb50
        /*0784*/ 	.word	0x00000003
        /*0788*/ 	.word	0x00013200
        /*078c*/ 	.short	0x010a
        /*078e*/ 	.byte	0x3f
	.zero		1


	//   ....[65]....
        /*0790*/ 	.word	0x0000eba0
        /*0794*/ 	.word	0x00000003
        /*0798*/ 	.word	0x00013230
        /*079c*/ 	.short	0x010a
        /*079e*/ 	.byte	0x3f
	.zero		1


	//   ....[66]....
        /*07a0*/ 	.word	0x0000ec00
        /*07a4*/ 	.word	0x00000009
        /*07a8*/ 	.word	0x00013230
        /*07ac*/ 	.short	0x010a
        /*07ae*/ 	.byte	0x3f
	.zero		1


	//   ....[67]....
        /*07b0*/ 	.word	0x0000ec60
        /*07b4*/ 	.word	0x00000009
        /*07b8*/ 	.word	0x00013250
        /*07bc*/ 	.short	0x010a
        /*07be*/ 	.byte	0x3f
	.zero		1


	//   ....[68]....
        /*07c0*/ 	.word	0x0000ecc0
        /*07c4*/ 	.word	0x0000000b
        /*07c8*/ 	.word	0x00013230
        /*07cc*/ 	.short	0x010a
        /*07ce*/ 	.byte	0x3f
	.zero		1


	//   ....[69]....
        /*07d0*/ 	.word	0x0000ed20
        /*07d4*/ 	.word	0x0000000b
        /*07d8*/ 	.word	0x00013250
        /*07dc*/ 	.short	0x010a
        /*07de*/ 	.byte	0x3f
	.zero		1


	//   ....[70]....
        /*07e0*/ 	.word	0x0000ed80
        /*07e4*/ 	.word	0x00000006
        /*07e8*/ 	.word	0x00013250
        /*07ec*/ 	.short	0x010a
        /*07ee*/ 	.byte	0x3f
	.zero		1


	//   ....[71]....
        /*07f0*/ 	.word	0x0000eed0
        /*07f4*/ 	.word	0x00000005
        /*07f8*/ 	.word	0x00013280
        /*07fc*/ 	.short	0x010a
        /*07fe*/ 	.byte	0x3f
	.zero		1


	//   ....[72]....
        /*0800*/ 	.word	0x0000ef20
        /*0804*/ 	.word	0x00000005
        /*0808*/ 	.word	0x00013240
        /*080c*/ 	.short	0x010a
        /*080e*/ 	.byte	0x3f
	.zero		1


	//   ....[73]....
        /*0810*/ 	.word	0x0000f650
        /*0814*/ 	.word	0x00000010
        /*0818*/ 	.word	0x00013220
        /*081c*/ 	.short	0x010a
        /*081e*/ 	.byte	0x3f
	.zero		1


	//   ....[74]....
        /*0820*/ 	.word	0x0000f6a0
        /*0824*/ 	.word	0x00000004
        /*0828*/ 	.word	0x00013280
        /*082c*/ 	.short	0x010a
        /*082e*/ 	.byte	0x3f
	.zero		1


	//   ....[75]....
        /*0830*/ 	.word	0x0000f6f0
        /*0834*/ 	.word	0x00000004
        /*0838*/ 	.word	0x00013240
        /*083c*/ 	.short	0x010a
        /*083e*/ 	.byte	0x3f
	.zero		1


	//   ....[76]....
        /*0840*/ 	.word	0x0000f740
        /*0844*/ 	.word	0x00000003
        /*0848*/ 	.word	0x00013270
        /*084c*/ 	.short	0x010a
        /*084e*/ 	.byte	0x3f
	.zero		1


	//   ....[77]....
        /*0850*/ 	.word	0x0000f790
        /*0854*/ 	.word	0x00000003
        /*0858*/ 	.word	0x00013260
        /*085c*/ 	.short	0x010a
        /*085e*/ 	.byte	0x3f
	.zero		1


	//   ....[78]....
        /*0860*/ 	.word	0x0000f7e0
        /*0864*/ 	.word	0x00000002
        /*0868*/ 	.word	0x00013270
        /*086c*/ 	.short	0x010a
        /*086e*/ 	.byte	0x3f
	.zero		1


	//   ....[79]....
        /*0870*/ 	.word	0x0000f830
        /*0874*/ 	.word	0x00000002
        /*0878*/ 	.word	0x00013260
        /*087c*/ 	.short	0x010a
        /*087e*/ 	.byte	0x3f
	.zero		1


	//   ....[80]....
        /*0880*/ 	.word	0x0000f880
        /*0884*/ 	.word	0x00000007
        /*0888*/ 	.word	0x00013220
        /*088c*/ 	.short	0x010a
        /*088e*/ 	.byte	0x3f
	.zero		1


	//   ....[81]....
        /*0890*/ 	.word	0x0000fa20
        /*0894*/ 	.word	0x00000005
        /*0898*/ 	.word	0x00000000
        /*089c*/ 	.short	0x010a
        /*089e*/ 	.byte	0x3f
	.zero		1


	//   ....[82]....
        /*08a0*/ 	.word	0x0000fa70
        /*08a4*/ 	.word	0x00000003
        /*08a8*/ 	.word	0x00000000
        /*08ac*/ 	.short	0x010a
        /*08ae*/ 	.byte	0x3f
	.zero		1


	//   ....[83]....
        /*08b0*/ 	.word	0x0000fac0
        /*08b4*/ 	.word	0x00000003
        /*08b8*/ 	.word	0x00013260
        /*08bc*/ 	.short	0x010a
        /*08be*/ 	.byte	0x3f
	.zero		1


	//   ....[84]....
        /*08c0*/ 	.word	0x0000fb10
        /*08c4*/ 	.word	0x00000005
        /*08c8*/ 	.word	0x00013260
        /*08cc*/ 	.short	0x010a
        /*08ce*/ 	.byte	0x3f
	.zero		1


	//   ....[85]....
        /*08d0*/ 	.word	0x0000fb60
        /*08d4*/ 	.word	0x00000003
        /*08d8*/ 	.word	0x00013280
        /*08dc*/ 	.short	0x010a
        /*08de*/ 	.byte	0x3f
	.zero		1


	//----- nvinfo : EIATTR_NUM_MBARRIERS
	.align		4
.L_263:
        /*08e0*/ 	.byte	0x03, 0x38
        /*08e2*/ 	.short	0x0016


	//----- nvinfo : EIATTR_EXIT_INSTR_OFFSETS
	.align		4
        /*08e4*/ 	.byte	0x04, 0x1c
        /*08e6*/ 	.short	(.L_265 - .L_264)


	//   ....[0]....
.L_264:
        /*08e8*/ 	.word	0x00000a00


	//   ....[1]....
        /*08ec*/ 	.word	0x0000b490


	//   ....[2]....
        /*08f0*/ 	.word	0x0000eb30


	//----- nvinfo : EIATTR_MAX_THREADS
	.align		4
.L_265:
        /*08f4*/ 	.byte	0x04, 0x05
        /*08f6*/ 	.short	(.L_267 - .L_266)
.L_266:
        /*08f8*/ 	.word	0x00000200
        /*08fc*/ 	.word	0x00000001
        /*0900*/ 	.word	0x00000001


	//----- nvinfo : EIATTR_CRS_STACK_SIZE
	.align		4
.L_267:
        /*0904*/ 	.byte	0x04, 0x1e
        /*0906*/ 	.short	(.L_269 - .L_268)
.L_268:
        /*0908*/ 	.word	0x00000000


	//----- nvinfo : EIATTR_CBANK_PARAM_SIZE
	.align		4
.L_269:
        /*090c*/ 	.byte	0x03, 0x19
        /*090e*/ 	.short	0x0af0


	//----- nvinfo : EIATTR_PARAM_CBANK
	.align		4
        /*0910*/ 	.byte	0x04, 0x0a
        /*0912*/ 	.short	(.L_271 - .L_270)
	.align		4
.L_270:
        /*0914*/ 	.word	index@(.nv.constant0._ZN7cutlass13device_kernelIN5flash11enable_sm90INS1_16FlashAttnFwdSm90INS1_25CollectiveMainloopFwdSm90ILi2EN4cute5tupleIJNS5_1CILi1EEES8_S8_EEENS6_IJNS7_ILi192EEENS7_ILi160EEENS7_ILi64EEEEEELi64ENS_12float_e4m3_tEfNS_4arch4Sm90ELb1ELb0ELb0ELb0ELb0ELb0ELb0ELb1ELb1ELb1ELb0ELb0EEENS1_21CollectiveEpilogueFwdINS6_IJSA_SC_SB_EEES9_NS_10bfloat16_tESG_Li384ELb0ELb1ELb0ELb1EEENS1_30DynamicPersistentTileSchedulerILi384ELi128ELb0ELb1ELb1EEEEEEEEEvNT_6ParamsE)
        /*0918*/ 	.short	0x0210
        /*091a*/ 	.short	0x0af0


	//----- nvinfo : EIATTR_SW_WAR
	.align		4
.L_271:
        /*091c*/ 	.byte	0x04, 0x36
        /*091e*/ 	.short	(.L_273 - .L_272)
.L_272:
        /*0920*/ 	.word	0x00000008
.L_273:


//--------------------- .nv.info._ZN7cutlass13device_kernelIN5flash11enable_sm90INS1_16FlashAttnFwdSm90INS1_25CollectiveMainloopFwdSm90ILi2EN4cute5tupleIJNS5_1CILi1EEES8_S8_EEENS6_IJNS7_ILi192EEENS7_ILi160EEENS7_ILi64EEEEEELi64ENS_12float_e4m3_tEfNS_4arch4Sm90ELb1ELb0ELb0ELb1ELb0ELb0ELb0ELb1ELb1ELb1ELb0ELb0EEENS1_21CollectiveEpilogueFwdINS6_IJSA_SC_SB_EEES9_NS_10bfloat16_tESG_Li384ELb1ELb1ELb0ELb1EEENS1_36VarlenDynamicPersistentTileSchedulerILi192ELi160ELi384ELi128ELb0ELb1ELb1ELb1ELb1ELb1EEEEEEEEEvNT_6ParamsE --------------------------
	.section	.nv.info._ZN7cutlass13device_kernelIN5flash11enable_sm90INS1_16FlashAttnFwdSm90INS1_25CollectiveMainloopFwdSm90ILi2EN4cute5tupleIJNS5_1CILi1EEES8_S8_EEENS6_IJNS7_ILi192EEENS7_ILi160EEENS7_ILi64EEEEEELi64ENS_12float_e4m3_tEfNS_4arch4Sm90ELb1ELb0ELb0ELb1ELb0ELb0ELb0ELb1ELb1ELb1ELb0ELb0EEENS1_21CollectiveEpilogueFwdINS6_IJSA_SC_SB_EEES9_NS_10bfloat16_tESG_Li384ELb1ELb1ELb0ELb1EEENS1_36VarlenDynamicPersistentTileSchedulerILi192ELi160ELi384ELi128ELb0ELb1ELb1ELb1ELb1ELb1EEEEEEEEEvNT_6ParamsE,"",@"SHT_CUDA_INFO"
	.sectionflags	@""
	.align	4


	//----- nvinfo : EIATTR_CUDA_API_VERSION
	.align		4
        /*0000*/ 	.byte	0x04, 0x37
        /*0002*/ 	.short	(.L_275 - .L_274)
.L_274:
        /*0004*/ 	.word	0x00000082


	//----- nvinfo : EIATTR_KPARAM_INFO
	.align		4
.L_275:
        /*0008*/ 	.byte	0x04, 0x17
        /*000a*/ 	.short	(.L_277 - .L_276)
.L_276:
        /*000c*/ 	.word	0x00000000
        /*0010*/ 	.short	0x0000
        /*0012*/ 	.short	0x0070
        /*0014*/ 	.byte	0x00, 0xf0, 0x01, 0x2a


	//----- nvinfo : EIATTR_SPARSE_MMA_MASK
	.align		4
.L_277:
        /*0018*/ 	.byte	0x03, 0x50
        /*001a*/ 	.short	0x0000


	//----- nvinfo : EIATTR_MAXREG_COUNT
	.align		4
        /*001c*/ 	.byte	0x03, 0x1b
        /*001e*/ 	.short	0x0080


	//----- nvinfo : EIATTR_NUM_BARRIERS
	.align		4
        /*0020*/ 	.byte	0x02, 0x4c
        /*0022*/ 	.byte	0x09
	.zero		1


	//----- nvinfo : EIATTR_EXTERNS
	.align		4
        /*0024*/ 	.byte	0x04, 0x0f
        /*0026*/ 	.short	(.L_279 - .L_278)


	//   ....[0]....
	.align		4
.L_278:
        /*0028*/ 	.word	index@(__assertfail)


	//----- nvinfo : EIATTR_ANNOTATIONS
	.align		4
.L_279:
        /*002c*/ 	.byte	0x04, 0x55
        /*002e*/ 	.short	(.L_281 - .L_280)


	//   ....[0]....
.L_280:
        /* <DEDUP_REMOVED lines=9> */


	//----- nvinfo : EIATTR_MERCURY_ISA_VERSION
	.align		4
.L_281:
        /*00a8*/ 	.byte	0x03, 0x5f
        /*00aa*/ 	.short	0x0101


	//----- nvinfo : EIATTR_UNUSED_LOAD_BYTE_OFFSET
	.align		4
        /*00ac*/ 	.byte	0x04, 0x44
        /*00ae*/ 	.short	(.L_283 - .L_282)


	//   ....[0]....
.L_282:
        /*00b0*/ 	.word	0x00000a00
        /*00b4*/ 	.word	0x0000fff0


	//   ....[1]....
        /*00b8*/ 	.word	0x00009db0
        /*00bc*/ 	.word	0x0000fff0


	//----- nvinfo : EIATTR_INT_WARP_WIDE_INSTR_OFFSETS
	.align		4
.L_283:
        /*00c0*/ 	.byte	0x04, 0x31
        /*00c2*/ 	.short	(.L_285 - .L_284)


	//   ....[0]....
.L_284:
        /*00c4*/ 	.word	0x00000130


	//   ....[1]....
        /*00c8*/ 	.word	0x00000170


	//   ....[2]....
        /*00cc*/ 	.word	0x000001e0


	//   ....[3]....
        /*00d0*/ 	.word	0x0000cff0


	//   ....[4]....
        /*00d4*/ 	.word	0x0000d080


	//   ....[5]....
        /*00d8*/ 	.word	0x0000f3c0


	//   ....[6]....
        /*00dc*/ 	.word	0x0000f450


	//----- nvinfo : EIATTR_COOP_GROUP_MASK_REGIDS
	.align		4
.L_285:
        /*00e0*/ 	.byte	0x04, 0x29
        /*00e2*/ 	.short	(.L_287 - .L_286)


	//   ....[0]....
.L_286:
        /*00e4*/ 	.word	0xffffffff


	//   ....[1]....
        /*00e8*/ 	.word	0xffffffff


	//   ....[2]....
        /*00ec*/ 	.word	0xffffffff


	//   ....[3]....
        /*00f0*/ 	.word	0xffffffff


	//   ....[4]....
        /*00f4*/ 	.word	0xffffffff


	//   ....[5]....
        /*00f8*/ 	.word	0xffffffff


	//   ....[6]....
        /*00fc*/ 	.word	0xffffffff


	//   ....[7]....
        /*0100*/ 	.word	0xffffffff


	//   ....[8]....
        /*0104*/ 	.word	0xffffffff


	//   ....[9]....
        /*0108*/ 	.word	0xffffffff


	//   ....[10]....
        /*010c*/ 	.word	0xffffffff


	//   ....[11]....
        /*0110*/ 	.word	0xffffffff


	//   ....[12]....
        /*0114*/ 	.word	0xffffffff


	//   ....[13]....
        /*0118*/ 	.word	0xffffffff


	//   ....[14]....
        /*011c*/ 	.word	0xffffffff


	//   ....[15]....
        /*0120*/ 	.word	0xffffffff


	//   ....[16]....
        /*0124*/ 	.word	0xffffffff


	//   ....[17]....
        /*0128*/ 	.word	0xffffffff


	//   ....[18]....
        /*012c*/ 	.word	0xffffffff


	//   ....[19]....
        /*0130*/ 	.word	0xffffffff


	//   ....[20]....
        /*0134*/ 	.word	0xffffffff


	//   ....[21]....
        /*0138*/ 	.word	0xffffffff


	//   ....[22]....
        /*013c*/ 	.word	0xffffffff


	//   ....[23]....
        /*0140*/ 	.word	0xffffffff


	//   ....[24]....
        /*0144*/ 	.word	0xffffffff


	//   ....[25]....
        /*0148*/ 	.word	0xffffffff


	//   ....[26]....
        /*014c*/ 	.word	0xffffffff


	//   ....[27]....
        /*0150*/ 	.word	0xffffffff


	//   ....[28]....
        /*0154*/ 	.word	0xffffffff


	//   ....[29]....
        /*0158*/ 	.word	0xffffffff


	//   ....[30]....
        /*015c*/ 	.word	0xffffffff


	//   ....[31]....
        /*0160*/ 	.word	0xffffffff


	//   ....[32]....
        /*0164*/ 	.word	0xffffffff


	//   ....[33]....
        /*0168*/ 	.word	0xffffffff


	//   ....[34]....
        /*016c*/ 	.word	0xffffffff


	//   ....[35]....
        /*0170*/ 	.word	0xffffffff


	//   ....[36]....
        /*0174*/ 	.word	0xffffffff


	//   ....[37]....
        /*0178*/ 	.word	0xffffffff


	//   ....[38]....
        /*017c*/ 	.word	0xffffffff


	//   ....[39]....
        /*0180*/ 	.word	0xffffffff


	//   ....[40]....
        /*0184*/ 	.word	0xffffffff


	//   ....[41]....
        /*0188*/ 	.word	0xffffffff


	//   ....[42]....
        /*018c*/ 	.word	0xffffffff


	//   ....[43]....
        /*0190*/ 	.word	0xffffffff


	//   ....[44]....
        /*0194*/ 	.word	0xffffffff


	//   ....[45]....
        /*0198*/ 	.word	0xffffffff


	//   ....[46]....
        /*019c*/ 	.word	0xffffffff


	//   ....[47]....
        /*01a0*/ 	.word	0xffffffff


	//   ....[48]....
        /*01a4*/ 	.word	0xffffffff


	//   ....[49]....
        /*01a8*/ 	.word	0xffffffff


	//   ....[50]....
        /*01ac*/ 	.word	0xffffffff


	//   ....[51]....
        /*01b0*/ 	.word	0xffffffff


	//   ....[52]....
        /*01b4*/ 	.word	0xffffffff


	//   ....[53]....
        /*01b8*/ 	.word	0xffffffff


	//   ....[54]....
        /*01bc*/ 	.word	0xffffffff


	//   ....[55]....
        /*01c0*/ 	.word	0xffffffff


	//   ....[56]....
        /*01c4*/ 	.word	0xffffffff


	//   ....[57]....
        /*01c8*/ 	.word	0xffffffff


	//   ....[58]....
        /*01cc*/ 	.word	0xffffffff


	//   ....[59]....
        /*01d0*/ 	.word	0xffffffff


	//   ....[60]....
        /*01d4*/ 	.word	0xffffffff


	//   ....[61]....
        /*01d8*/ 	.word	0xffffffff


	//   ....[62]....
        /*01dc*/ 	.word	0xffffffff


	//   ....[63]....
        /*01e0*/ 	.word	0xffffffff


	//   ....[64]....
        /*01e4*/ 	.word	0xffffffff


	//   ....[65]....
        /*01e8*/ 	.word	0xffffffff


	//   ....[66]....
        /*01ec*/ 	.word	0xffffffff


	//   ....[67]....
        /*01f0*/ 	.word	0xffffffff


	//   ....[68]....
        /*01f4*/ 	.word	0xffffffff


	//   ....[69]....
        /*01f8*/ 	.word	0xffffffff


	//   ....[70]....
        /*01fc*/ 	.word	0xffffffff


	//   ....[71]....
        /*0200*/ 	.word	0xffffffff


	//   ....[72]....
        /*0204*/ 	.word	0xffffffff


	//   ....[73]....
        /*0208*/ 	.word	0xffffffff


	//   ....[74]....
        /*020c*/ 	.word	0xffffffff


	//   ....[75]....
        /*0210*/ 	.word	0xffffffff


	//   ....[76]....
        /*0214*/ 	.word	0xffffffff


	//   ....[77]....
        /*0218*/ 	.word	0xffffffff


	//   ....[78]....
        /*021c*/ 	.word	0xffffffff


	//   ....[79]....
        /*0220*/ 	.word	0xffffffff


	//   ....[80]....
        /*0224*/ 	.word	0xffffffff


	//   ....[81]....
        /*0228*/ 	.word	0xffffffff


	//   ....[82]....
        /*022c*/ 	.word	0xffffffff


	//   ....[83]....
        /*0230*/ 	.word	0xffffffff


	//   ....[84]....
        /*0234*/ 	.word	0xffffffff


	//   ....[85]....
        /*0238*/ 	.word	0xffffffff


	//   ....[86]....
        /*023c*/ 	.word	0xffffffff


	//   ....[87]....
        /*0240*/ 	.word	0xffffffff


	//   ....[88]....
        /*0244*/ 	.word	0xffffffff


	//   ....[89]....
        /*0248*/ 	.word	0xffffffff


	//   ....[90]....
        /*024c*/ 	.word	0xffffffff


	//   ....[91]....
        /*0250*/ 	.word	0xffffffff


	//   ....[92]....
        /*0254*/ 	.word	0xffffffff


	//   ....[93]....
        /*0258*/ 	.word	0xffffffff


	//   ....[94]....
        /*025c*/ 	.word	0xffffffff


	//   ....[95]....
        /*0260*/ 	.word	0xffffffff


	//   ....[96]....
        /*0264*/ 	.word	0xffffffff


	//   ....[97]....
        /*0268*/ 	.word	0xffffffff


	//   ....[98]....
        /*026c*/ 	.word	0xffffffff


	//   ....[99]....
        /*0270*/ 	.word	0xffffffff


	//   ....[100]....
        /*0274*/ 	.word	0xffffffff


	//   ....[101]....
        /*0278*/ 	.word	0xffffffff


	//   ....[102]....
        /*027c*/ 	.word	0xffffffff


	//   ....[103]....
        /*0280*/ 	.word	0xffffffff


	//   ....[104]....
        /*0284*/ 	.word	0xffffffff


	//   ....[105]....
        /*0288*/ 	.word	0xffffffff


	//   ....[106]....
        /*028c*/ 	.word	0xffffffff


	//   ....[107]....
        /*0290*/ 	.word	0xffffffff


	//   ....[108]....
        /*0294*/ 	.word	0xffffffff


	//   ....[109]....
        /*0298*/ 	.word	0xffffffff


	//   ....[110]....
        /*029c*/ 	.word	0xffffffff


	//   ....[111]....
        /*02a0*/ 	.word	0x0500000f


	//   ....[112]....
        /*02a4*/ 	.word	0x0500000f


	//   ....[113]....
        /*02a8*/ 	.word	0x0500000f


	//   ....[114]....
        /*02ac*/ 	.word	0x0500000f


	//   ....[115]....
        /*02b0*/ 	.word	0x0500000f


	//   ....[116]....
        /*02b4*/ 	.word	0x0500000f


	//   ....[117]....
        /*02b8*/ 	.word	0x0500000f


	//   ....[118]....
        /*02bc*/ 	.word	0x0500000f


	//   ....[119]....
        /*02c0*/ 	.word	0x0500000f


	//   ....[120]....
        /*02c4*/ 	.word	0x0500000f


	//   ....[121]....
        /*02c8*/ 	.word	0x0500000f


	//   ....[122]....
        /*02cc*/ 	.word	0x0500000f


	//   ....[123]....
        /*02d0*/ 	.word	0x0500000f


	//   ....[124]....
        /*02d4*/ 	.word	0x0500000f


	//----- nvinfo : EIATTR_COOP_GROUP_INSTR_OFFSETS
	.align		4
.L_287:
        /*02d8*/ 	.byte	0x04, 0x28
        /*02da*/ 	.short	(.L_289 - .L_288)


	//   ....[0]....
.L_288:
        /*02dc*/ 	.word	0x00000060


	//   ....[1]....
        /*02e0*/ 	.word	0x00000140


	//   ....[2]....
        /*02e4*/ 	.word	0x00000190


	//   ....[3]....
        /*02e8*/ 	.word	0x000003c0


	//   ....[4]....
        /*02ec*/ 	.word	0x00000520


	//   ....[5]....
        /*02f0*/ 	.word	0x00000640


	//   ....[6]....
        /*02f4*/ 	.word	0x000007a0


	//   ....[7]....
        /*02f8*/ 	.word	0x000017d0


	//   ....[8]....
        /*02fc*/ 	.word	0x00001f40


	//   ....[9]....
        /*0300*/ 	.word	0x00001f50


	//   ....[10]....
        /*0304*/ 	.word	0x00002960


	//   ....[11]....
        /*0308*/ 	.word	0x00002a20


	//   ....[12]....
        /*030c*/ 	.word	0x000034b0


	//   ....[13]....
        /*0310*/ 	.word	0x00003540


	//   ....[14]....
        /*0314*/ 	.word	0x00004b30


	//   ....[15]....
        /*0318*/ 	.word	0x00004b50


	//   ....[16]....
        /*031c*/ 	.word	0x00005450


	//   ....[17]....
        /*0320*/ 	.word	0x00005550


	//   ....[18]....
        /*0324*/ 	.word	0x00006000


	//   ....[19]....
        /*0328*/ 	.word	0x00006060


	//   ....[20]....
        /*032c*/ 	.word	0x00007de0


	//   ....[21]....
        /*0330*/ 	.word	0x00007e00


	//   ....[22]....
        /*0334*/ 	.word	0x00007e40


	//   ....[23]....
        /*0338*/ 	.word	0x00007e70


	//   ....[24]....
        /*033c*/ 	.word	0x00009810


	//   ....[25]....
        /*0340*/ 	.word	0x00009820


	//   ....[26]....
        /*0344*/ 	.word	0x000098a0


	//   ....[27]....
        /*0348*/ 	.word	0x000098b0


	//   ....[28]....
        /*034c*/ 	.word	0x0000a300


	//   ....[29]....
        /*0350*/ 	.word	0x0000a310


	//   ....[30]....
        /*0354*/ 	.word	0x0000a320


	//   ....[31]....
        /*0358*/ 	.word	0x0000a330


	//   ....[32]....
        /*035c*/ 	.word	0x0000a340


	//   ....[33]....
        /*0360*/ 	.word	0x0000a350


	//   ....[34]....
        /*0364*/ 	.word	0x0000a370


	//   ....[35]....
        /*0368*/ 	.word	0x0000a380


	//   ....[36]....
        /*036c*/ 	.word	0x0000a3a0


	//   ....[37]....
        /*0370*/ 	.word	0x0000a3b0


	//   ....[38]....
        /*0374*/ 	.word	0x0000a3e0


	//   ....[39]....
        /*0378*/ 	.word	0x0000a3f0


	//   ....[40]....
        /*037c*/ 	.word	0x0000a410


	//   ....[41]....
        /*0380*/ 	.word	0x0000a420


	//   ....[42]....
        /*0384*/ 	.word	0x0000a450


	//   ....[43]....
        /*0388*/ 	.word	0x0000a460


	//   ....[44]....
        /*038c*/ 	.word	0x0000a8c0


	//   ....[45]....
        /*0390*/ 	.word	0x0000a900


	//   ....[46]....
        /*0394*/ 	.word	0x0000a940


	//   ....[47]....
        /*0398*/ 	.word	0x0000a970


	//   ....[48]....
        /*039c*/ 	.word	0x0000ae40


	//   ....[49]....
        /*03a0*/ 	.word	0x0000ae80


	//   ....[50]....
        /*03a4*/ 	.word	0x0000aec0


	//   ....[51]....
        /*03a8*/ 	.word	0x0000aef0


	//   ....[52]....
        /*03ac*/ 	.word	0x0000af10


	//   ....[53]....
        /*03b0*/ 	.word	0x0000af30


	//   ....[54]....
        /*03b4*/ 	.word	0x0000af50


	//   ....[55]....
        /*03b8*/ 	.word	0x0000af70


	//   ....[56]....
        /*03bc*/ 	.word	0x0000b830


	//   ....[57]....
        /*03c0*/ 	.word	0x0000b860


	//   ....[58]....
        /*03c4*/ 	.word	0x0000b8a0


	//   ....[59]....
        /*03c8*/ 	.word	0x0000b8d0


	//   ....[60]....
        /*03cc*/ 	.word	0x0000b8e0


	//   ....[61]....
        /*03d0*/ 	.word	0x0000b8f0


	//   ....[62]....
        /*03d4*/ 	.word	0x0000b900


	//   ....[63]....
        /*03d8*/ 	.word	0x0000b920


	//   ....[64]....
        /*03dc*/ 	.word	0x0000ba60


	//   ....[65]....
        /*03e0*/ 	.word	0x0000bc50


	//   ....[66]....
        /*03e4*/ 	.word	0x0000bc80


	//   ....[67]....
        /*03e8*/ 	.word	0x0000bcb0


	//   ....[68]....
        /*03ec*/ 	.word	0x0000bce0


	//   ....[69]....
        /*03f0*/ 	.word	0x0000bd10


	//   ....[70]....
        /*03f4*/ 	.word	0x0000bd50


	//   ....[71]....
        /*03f8*/ 	.word	0x0000bed0


	//   ....[72]....
        /*03fc*/ 	.word	0x0000bf00


	//   ....[73]....
        /*0400*/ 	.word	0x0000bf30


	//   ....[74]....
        /*0404*/ 	.word	0x0000bf60


	//   ....[75]....
        /*0408*/ 	.word	0x0000bf90


	//   ....[76]....
        /*040c*/ 	.word	0x0000bfd0


	//   ....[77]....
        /*0410*/ 	.word	0x0000c060


	//   ....[78]....
        /*0414*/ 	.word	0x0000c0f0


	//   ....[79]....
        /*0418*/ 	.word	0x0000c1a0


	//   ....[80]....
        /*041c*/ 	.word	0x0000d730


	//   ....[81]....
        /*0420*/ 	.word	0x0000e340


	//   ....[82]....
        /*0424*/ 	.word	0x0000e370


	//   ....[83]....
        /*0428*/ 	.word	0x0000e3e0


	//   ....[84]....
        /*042c*/ 	.word	0x0000e420


	//   ....[85]....
        /*0430*/ 	.word	0x0000e460


	//   ....[86]....
        /*0434*/ 	.word	0x0000e490


	//   ....[87]....
        /*0438*/ 	.word	0x0000e4a0


	//   ....[88]....
        /*043c*/ 	.word	0x0000e4b0


	//   ....[89]....
        /*0440*/ 	.word	0x0000e4c0


	//   ....[90]....
        /*0444*/ 	.word	0x0000e4e0


	//   ....[91]....
        /*0448*/ 	.word	0x0000e530


	//   ....[92]....
        /*044c*/ 	.word	0x0000e5a0


	//   ....[93]....
        /*0450*/ 	.word	0x0000fae0


	//   ....[94]....
        /*0454*/ 	.word	0x0000fb10


	//   ....[95]....
        /*0458*/ 	.word	0x0000fb40


	//   ....[96]....
        /*045c*/ 	.word	0x0000fb70


	//   ....[97]....
        /*0460*/ 	.word	0x0000fb80


	//   ....[98]....
        /*0464*/ 	.word	0x0000fba0


	//   ....[99]....
        /*0468*/ 	.word	0x0000fbc0


	//   ....[100]....
        /*046c*/ 	.word	0x0000fc00


	//   ....[101]....
        /*0470*/ 	.word	0x0000fd40


	//   ....[102]....
        /*0474*/ 	.word	0x0000fd70


	//   ....[103]....
        /*0478*/ 	.word	0x0000fdb0


	//   ....[104]....
        /*047c*/ 	.word	0x0000fde0


	//   ....[105]....
        /*0480*/ 	.word	0x0000fe10


	//   ....[106]....
        /*0484*/ 	.word	0x0000fe40


	//   ....[107]....
        /*0488*/ 	.word	0x0000fee0


	//   ....[108]....
        /*048c*/ 	.word	0x0000ff80


	//   ....[109]....
        /*0490*/ 	.word	0x00010030


	//   ....[110]....
        /*0494*/ 	.word	0x00010630


	//   ....[111]....
        /*0498*/ 	.word	0x00010c00


	//   ....[112]....
        /*049c*/ 	.word	0x00010dc0


	//   ....[113]....
        /*04a0*/ 	.word	0x00010e30


	//   ....[114]....
        /*04a4*/ 	.word	0x00010eb0


	//   ....[115]....
        /*04a8*/ 	.word	0x00010f60


	//   ....[116]....
        /*04ac*/ 	.word	0x00010fe0


	//   ....[117]....
        /*04b0*/ 	.word	0x00011080


	//   ....[118]....
        /*04b4*/ 	.word	0x00011100


	//   ....[119]....
        /*04b8*/ 	.word	0x000111b0


	//   ....[120]....
        /*04bc*/ 	.word	0x00011210


	//   ....[121]....
        /*04c0*/ 	.word	0x000112c0


	//   ....[122]....
        /*04c4*/ 	.word	0x00011340


	//   ....[123]....
        /*04c8*/ 	.word	0x000113e0


	//   ....[124]....
        /*04cc*/ 	.word	0x00011720


	//----- nvinfo : EIATTR_REG_RECONFIG
	.align		4
.L_289:
        /*04d0*/ 	.byte	0x01, 0x54
	.zero		2


	//----- nvinfo : EIATTR_SYSCALL_OFFSETS
	.align		4
        /*04d4*/ 	.byte	0x04, 0x46
        /*04d6*/ 	.short	(.L_291 - .L_290)


	//   ....[0]....
.L_290:
        /*04d8*/ 	.word	0x000019b0


	//   ....[1]....
        /*04dc*/ 	.word	0x0000d1e0


	//   ....[2]....
        /*04e0*/ 	.word	0x0000d340


	//   ....[3]....
        /*04e4*/ 	.word	0x0000d490


	//   ....[4]....
        /*04e8*/ 	.word	0x0000d5d0


	//   ....[5]....
        /*04ec*/ 	.word	0x0000dea0


	//----- nvinfo : EIATTR_MBARRIER_INSTR_OFFSETS
	.align		4
.L_291:
        /*04f0*/ 	.byte	0x04, 0x39
        /*04f2*/ 	.short	(.L_293 - .L_292)


	//   ....[0]....
.L_292:
        /*04f4*/ 	.word	0x00000270
        /*04f8*/ 	.word	0x000000ff
        /*04fc*/ 	.word	0x00013200
        /*0500*/ 	.short	0x0100
        /*0502*/ 	.byte	0x08
	.zero		1


	//   ....[1]....
        /*0504*/ 	.word	0x00000280
        /*0508*/ 	.word	0x000000ff
        /*050c*/ 	.word	0x00013220
        /*0510*/ 	.short	0x0100
        /*0512*/ 	.byte	0x08
	.zero		1


	//   ....[2]....
        /*0514*/ 	.word	0x00000370
        /*0518*/ 	.word	0x000000ff
        /*051c*/ 	.word	0x00013230
        /*0520*/ 	.short	0x0100
        /*0522*/ 	.byte	0x08
	.zero		1


	//   ....[3]....
        /*0524*/ 	.word	0x00000380
        /*0528*/ 	.word	0x000000ff
        /*052c*/ 	.word	0x00013240
        /*0530*/ 	.short	0x0100
        /*0532*/ 	.byte	0x08
	.zero		1


	//   ....[4]....
        /*0534*/ 	.word	0x00000390
        /*0538*/ 	.word	0x000000ff
        /*053c*/ 	.word	0x00013238
        /*0540*/ 	.short	0x0100
        /*0542*/ 	.byte	0x08
	.zero		1


	//   ....[5]....
        /*0544*/ 	.word	0x000003a0
        /*0548*/ 	.word	0x000000ff
        /*054c*/ 	.word	0x00013248
        /*0550*/ 	.short	0x0100
        /*0552*/ 	.byte	0x08
	.zero		1


	//   ....[6]....
        /*0554*/ 	.word	0x000004d0
        /*0558*/ 	.word	0x000000ff
        /*055c*/ 	.word	0x00013250
        /*0560*/ 	.short	0x0100
        /*0562*/ 	.byte	0x08
	.zero		1


	//   ....[7]....
        /*0564*/ 	.word	0x000004e0
        /*0568*/ 	.word	0x000000ff
        /*056c*/ 	.word	0x00013260
        /*0570*/ 	.short	0x0100
        /*0572*/ 	.byte	0x08
	.zero		1


	//   ....[8]....
        /*0574*/ 	.word	0x000004f0
        /*0578*/ 	.word	0x000000ff
        /*057c*/ 	.word	0x00013258
        /*0580*/ 	.short	0x0100
        /*0582*/ 	.byte	0x08
	.zero		1


	//   ....[9]....
        /*0584*/ 	.word	0x00000500
        /*0588*/ 	.word	0x000000ff
        /*058c*/ 	.word	0x00013268
        /*0590*/ 	.short	0x0100
        /*0592*/ 	.byte	0x08
	.zero		1


	//   ....[10]....
        /*0594*/ 	.word	0x000005f0
        /*0598*/ 	.word	0x000000ff
        /*059c*/ 	.word	0x00013270
        /*05a0*/ 	.short	0x0100
        /*05a2*/ 	.byte	0x06
	.zero		1


	//   ....[11]....
        /*05a4*/ 	.word	0x00000600
        /*05a8*/ 	.word	0x000000ff
        /*05ac*/ 	.word	0x00013280
        /*05b0*/ 	.short	0x0100
        /*05b2*/ 	.byte	0x06
	.zero		1


	//   ....[12]....
        /*05b4*/ 	.word	0x00000610
        /*05b8*/ 	.word	0x000000ff
        /*05bc*/ 	.word	0x00013278
        /*05c0*/ 	.short	0x0100
        /*05c2*/ 	.byte	0x06
	.zero		1


	//   ....[13]....
        /*05c4*/ 	.word	0x00000620
        /*05c8*/ 	.word	0x000000ff
        /*05cc*/ 	.word	0x00013288
        /*05d0*/ 	.short	0x0100
        /*05d2*/ 	.byte	0x06
	.zero		1


	//   ....[14]....
        /*05d4*/ 	.word	0x00000750
        /*05d8*/ 	.word	0x000000ff
        /*05dc*/ 	.word	0x00013290
        /*05e0*/ 	.short	0x0100
        /*05e2*/ 	.byte	0x08
	.zero		1


	//   ....[15]....
        /*05e4*/ 	.word	0x00000760
        /*05e8*/ 	.word	0x000000ff
        /*05ec*/ 	.word	0x000132a0
        /*05f0*/ 	.short	0x0100
        /*05f2*/ 	.byte	0x08
	.zero		1


	//   ....[16]....
        /*05f4*/ 	.word	0x00000770
        /*05f8*/ 	.word	0x000000ff
        /*05fc*/ 	.word	0x00013298
        /*0600*/ 	.short	0x0100
        /*0602*/ 	.byte	0x08
	.zero		1


	//   ....[17]....
        /*0604*/ 	.word	0x00000780
        /*0608*/ 	.word	0x000000ff
        /*060c*/ 	.word	0x000132a8
        /*0610*/ 	.short	0x0100
        /*0612*/ 	.byte	0x08
	.zero		1


	//   ....[18]....
        /*0614*/ 	.word	0x000008b0
        /*0618*/ 	.word	0x000000ff
        /*061c*/ 	.word	0x000132b0
        /*0620*/ 	.short	0x0100
        /*0622*/ 	.byte	0x08
	.zero		1


	//   ....[19]....
        /*0624*/ 	.word	0x000008c0
        /*0628*/ 	.word	0x000000ff
        /*062c*/ 	.word	0x000132c0
        /*0630*/ 	.short	0x0100
        /*0632*/ 	.byte	0x08
	.zero		1


	//   ....[20]....
        /*0634*/ 	.word	0x000008d0
        /*0638*/ 	.word	0x000000ff
        /*063c*/ 	.word	0x000132b8
        /*0640*/ 	.short	0x0100
        /*0642*/ 	.byte	0x08
	.zero		1


	//   ....[21]....
        /*0644*/ 	.word	0x000008e0
        /*0648*/ 	.word	0x000000ff
        /*064c*/ 	.word	0x000132c8
        /*0650*/ 	.short	0x0100
        /*0652*/ 	.byte	0x08
	.zero		1


	//   ....[22]....
        /*0654*/ 	.word	0x00001a30
        /*0658*/ 	.word	0x000000ff
        /*065c*/ 	.word	0x00013200
        /*0660*/ 	.short	0x010a
        /*0662*/ 	.byte	0x2d
	.zero		1


	//   ....[23]....
        /*0664*/ 	.word	0x00001ab0
        /*0668*/ 	.word	0x00000003
        /*066c*/ 	.word	0x00013230
        /*0670*/ 	.short	0x010a
        /*0672*/ 	.byte	0x3f
	.zero		1


	//   ....[24]....
        /*0674*/ 	.word	0x00001af0
        /*0678*/ 	.word	0x00000003
        /*067c*/ 	.word	0x00013230
        /*0680*/ 	.short	0x010a
        /*0682*/ 	.byte	0x3f
	.zero		1


	//   ....[25]....
        /*0684*/ 	.word	0x000038b0
        /*0688*/ 	.word	0x00000028
        /*068c*/ 	.word	0x00000000
        /*0690*/ 	.short	0x0101
        /*0692*/ 	.byte	0x3f
	.zero		1


	//   ....[26]....
        /*0694*/ 	.word	0x00004520
        /*0698*/ 	.word	0x000000ff
        /*069c*/ 	.word	0x00013230
        /*06a0*/ 	.short	0x010a
        /*06a2*/ 	.byte	0x14
	.zero		1


	//   ....[27]....
        /*06a4*/ 	.word	0x00004560
        /*06a8*/ 	.word	0x000000ff
        /*06ac*/ 	.word	0x00013230
        /*06b0*/ 	.short	0x010a
        /*06b2*/ 	.byte	0x14
	.zero		1


	//   ....[28]....
        /*06b4*/ 	.word	0x000049b0
        /*06b8*/ 	.word	0x000000ff
        /*06bc*/ 	.word	0x00013250
        /*06c0*/ 	.short	0x010a
        /*06c2*/ 	.byte	0x0b
	.zero		1


	//   ....[29]....
        /*06c4*/ 	.word	0x000049f0
        /*06c8*/ 	.word	0x000000ff
        /*06cc*/ 	.word	0x00013250
        /*06d0*/ 	.short	0x010a
        /*06d2*/ 	.byte	0x0b
	.zero		1


	//   ....[30]....
        /*06d4*/ 	.word	0x00006af0
        /*06d8*/ 	.word	0x00000003
        /*06dc*/ 	.word	0x00000000
        /*06e0*/ 	.short	0x0101
        /*06e2*/ 	.byte	0x3f
	.zero		1


	//   ....[31]....
        /*06e4*/ 	.word	0x00006dc0
        /*06e8*/ 	.word	0x000000ff
        /*06ec*/ 	.word	0x00000000
        /*06f0*/ 	.short	0x0101
        /*06f2*/ 	.byte	0x06
	.zero		1


	//   ....[32]....
        /*06f4*/ 	.word	0x000072f0
        /*06f8*/ 	.word	0x000000ff
        /*06fc*/ 	.word	0x00013230
        /*0700*/ 	.short	0x010a
        /*0702*/ 	.byte	0x06
	.zero		1


	//   ....[33]....
        /*0704*/ 	.word	0x00007330
        /*0708*/ 	.word	0x000000ff
        /*070c*/ 	.word	0x00013230
        /*0710*/ 	.short	0x010a
        /*0712*/ 	.byte	0x06
	.zero		1


	//   ....[34]....
        /*0714*/ 	.word	0x00007780
        /*0718*/ 	.word	0x000000ff
        /*071c*/ 	.word	0x00013250
        /*0720*/ 	.short	0x010a
        /*0722*/ 	.byte	0x0b
	.zero		1


	//   ....[35]....
        /*0724*/ 	.word	0x000077c0
        /*0728*/ 	.word	0x000000ff
        /*072c*/ 	.word	0x00013250
        /*0730*/ 	.short	0x010a
        /*0732*/ 	.byte	0x0b
	.zero		1


	//   ....[36]....
        /*0734*/ 	.word	0x00008d20
        /*0738*/ 	.word	0x00000003
        /*073c*/ 	.word	0x00000000
        /*0740*/ 	.short	0x0101
        /*0742*/ 	.byte	0x3f
	.zero		1


	//   ....[37]....
        /*0744*/ 	.word	0x00009030
        /*0748*/ 	.word	0x000000ff
        /*074c*/ 	.word	0x00000000
        /*0750*/ 	.short	0x0101
        /*0752*/ 	.byte	0x06
	.zero		1


	//   ....[38]....
        /*0754*/ 	.word	0x000094e0
        /*0758*/ 	.word	0x000000ff
        /*075c*/ 	.word	0x00013250
        /*0760*/ 	.short	0x010a
        /*0762*/ 	.byte	0x0e
	.zero		1


	//   ....[39]....
        /*0764*/ 	.word	0x00009520
        /*0768*/ 	.word	0x000000ff
        /*076c*/ 	.word	0x00013250
        /*0770*/ 	.short	0x010a
        /*0772*/ 	.byte	0x0e
	.zero		1


	//   ....[40]....
        /*0774*/ 	.word	0x00009b90
        /*0778*/ 	.word	0x000000ff
        /*077c*/ 	.word	0x00000000
        /*0780*/ 	.short	0x0101
        /*0782*/ 	.byte	0x04
	.zero		1


	//   ....[41]....
        /*0784*/ 	.word	0x0000aea0
        /*0788*/ 	.word	0x00000000
        /*078c*/ 	.word	0x00000000
        /*0790*/ 	.short	0x0101
        /*0792*/ 	.byte	0x3f
	.zero		1


	//   ....[42]....
        /*0794*/ 	.word	0x0000d960
        /*0798*/ 	.word	0x00000005
        /*079c*/ 	.word	0x00013280
        /*07a0*/ 	.short	0x010a
        /*07a2*/ 	.byte	0x3f
	.zero		1


	//   ....[43]....
        /*07a4*/ 	.word	0x0000daf0
        /*07a8*/ 	.word	0x00000005
        /*07ac*/ 	.word	0x00013240
        /*07b0*/ 	.short	0x010a
        /*07b2*/ 	.byte	0x3f
	.zero		1


	//   ....[44]....
        /*07b4*/ 	.word	0x0000e660
        /*07b8*/ 	.word	0x00000010
        /*07bc*/ 	.word	0x00013200
        /*07c0*/ 	.short	0x0107
        /*07c2*/ 	.byte	0x3f
	.zero		1


	//   ....[45]....
        /*07c4*/ 	.word	0x0000e750
        /*07c8*/ 	.word	0x00000010
        /*07cc*/ 	.word	0x00013200
        /*07d0*/ 	.short	0x0101
        /*07d2*/ 	.byte	0x3f
	.zero		1


	//   ....[46]....
        /*07d4*/ 	.word	0x0000e780
        /*07d8*/ 	.word	0x00000010
        /*07dc*/ 	.word	0x00013220
        /*07e0*/ 	.short	0x010a
        /*07e2*/ 	.byte	0x3f
	.zero		1


	//   ....[47]....
        /*07e4*/ 	.word	0x0000ea30
        /*07e8*/ 	.word	0x00000004
        /*07ec*/ 	.word	0x00013280
        /*07f0*/ 	.short	0x010a
        /*07f2*/ 	.byte	0x3f
	.zero		1


	//   ....[48]....
        /*07f4*/ 	.word	0x0000ec80
        /*07f8*/ 	.word	0x00000004
        /*07fc*/ 	.word	0x00013240
        /*0800*/ 	.short	0x010a
        /*0802*/ 	.byte	0x3f
	.zero		1


	//   ....[49]....
        /*0804*/ 	.word	0x0000ef40
        /*0808*/ 	.word	0x00000003
        /*080c*/ 	.word	0x00013270
        /*0810*/ 	.short	0x010a
        /*0812*/ 	.byte	0x3f
	.zero		1


	//   ....[50]....
        /*0814*/ 	.word	0x0000efc0
        /*0818*/ 	.word	0x00000003
        /*081c*/ 	.word	0x00013260
        /*0820*/ 	.short	0x010a
        /*0822*/ 	.byte	0x3f
	.zero		1


	//   ....[51]....
        /*0824*/ 	.word	0x0000f2a0
        /*0828*/ 	.word	0x00000003
        /*082c*/ 	.word	0x00013250
        /*0830*/ 	.short	0x0101
        /*0832*/ 	.byte	0x3f
	.zero		1


	//   ....[52]....
        /*0834*/ 	.word	0x0000f320
        /*0838*/ 	.word	0x00000002
        /*083c*/ 	.word	0x00000000
        /*0840*/ 	.short	0x0101
        /*0842*/ 	.byte	0x3f
	.zero		1


	//   ....[53]....
        /*0844*/ 	.word	0x0000f510
        /*0848*/ 	.word	0x00000002
        /*084c*/ 	.word	0x00013270
        /*0850*/ 	.short	0x010a
        /*0852*/ 	.byte	0x3f
	.zero		1


	//   ....[54]....
        /*0854*/ 	.word	0x0000f590
        /*0858*/ 	.word	0x00000002
        /*085c*/ 	.word	0x00013260
        /*0860*/ 	.short	0x010a
        /*0862*/ 	.byte	0x3f
	.zero		1


	//   ....[55]....
        /*0864*/ 	.word	0x0000f860
        /*0868*/ 	.word	0x00000002
        /*086c*/ 	.word	0x00013250
        /*0870*/ 	.short	0x0101
        /*0872*/ 	.byte	0x3f
	.zero		1


	//   ....[56]....
        /*0874*/ 	.word	0x0000f8b0
        /*0878*/ 	.word	0x00000000
        /*087c*/ 	.word	0x00000000
        /*0880*/ 	.short	0x0101
        /*0882*/ 	.byte	0x3f
	.zero		1


	//   ....[57]....
        /*0884*/ 	.word	0x000105b0
        /*0888*/ 	.word	0x00000007
        /*088c*/ 	.word	0x00013220
        /*0890*/ 	.short	0x010a
        /*0892*/ 	.byte	0x3f
	.zero		1


	//   ....[58]....
        /*0894*/ 	.word	0x00010750
        /*0898*/ 	.word	0x00000005
        /*089c*/ 	.word	0x00000000
        /*08a0*/ 	.short	0x010a
        /*08a2*/ 	.byte	0x3f
	.zero		1


	//   ....[59]....
        /*08a4*/ 	.word	0x000107c0
        /*08a8*/ 	.word	0x00000003
        /*08ac*/ 	.word	0x00000000
        /*08b0*/ 	.short	0x010a
        /*08b2*/ 	.byte	0x3f
	.zero		1


	//   ....[60]....
        /*08b4*/ 	.word	0x00010810
        /*08b8*/ 	.word	0x00000003
        /*08bc*/ 	.word	0x00013260
        /*08c0*/ 	.short	0x010a
        /*08c2*/ 	.byte	0x3f
	.zero		1


	//   ....[61]....
        /*08c4*/ 	.word	0x00010860
        /*08c8*/ 	.word	0x00000005
        /*08cc*/ 	.word	0x00013260
        /*08d0*/ 	.short	0x010a
        /*08d2*/ 	.byte	0x3f
	.zero		1


	//   ....[62]....
        /*08d4*/ 	.word	0x000108a0
        /*08d8*/ 	.word	0x00000003
        /*08dc*/ 	.word	0x00013280
        /*08e0*/ 	.short	0x010a
        /*08e2*/ 	.byte	0x3f
	.zero		1


	//   ....[63]....
        /*08e4*/ 	.word	0x000108c0
        /*08e8*/ 	.word	0x00000005
        /*08ec*/ 	.word	0x00013280
        /*08f0*/ 	.short	0x010a
        /*08f2*/ 	.byte	0x3f
	.zero		1


	//   ....[64]....
        /*08f4*/ 	.word	0x00010930
        /*08f8*/ 	.word	0x00000003
        /*08fc*/ 	.word	0x00013200
        /*0900*/ 	.short	0x010a
        /*0902*/ 	.byte	0x3f
	.zero		1


	//   ....[65]....
        /*0904*/ 	.word	0x00010980
        /*0908*/ 	.word	0x00000003
        /*090c*/ 	.word	0x00013230
        /*0910*/ 	.short	0x010a
        /*0912*/ 	.byte	0x3f
	.zero		1


	//   ....[66]....
        /*0914*/ 	.word	0x000109e0
        /*0918*/ 	.word	0x00000009
        /*091c*/ 	.word	0x00013230
        /*0920*/ 	.short	0x010a
        /*0922*/ 	.byte	0x3f
	.zero		1


	//   ....[67]....
        /*0924*/ 	.word	0x00010a40
        /*0928*/ 	.word	0x00000009
        /*092c*/ 	.word	0x00013250
        /*0930*/ 	.short	0x010a
        /*0932*/ 	.byte	0x3f
	.zero		1


	//   ....[68]....
        /*0934*/ 	.word	0x00010aa0
        /*0938*/ 	.word	0x0000000b
        /*093c*/ 	.word	0x00013230
        /*0940*/ 	.short	0x010a
        /*0942*/ 	.byte	0x3f
	.zero		1


	//   ....[69]....
        /*0944*/ 	.word	0x00010b00
        /*0948*/ 	.word	0x0000000b
        /*094c*/ 	.word	0x00013250
        /*0950*/ 	.short	0x010a
        /*0952*/ 	.byte	0x3f
	.zero		1


	//   ....[70]....
        /*0954*/ 	.word	0x00010b60
        /*0958*/ 	.word	0x00000006
        /*095c*/ 	.word	0x00013250
        /*0960*/ 	.short	0x010a
        /*0962*/ 	.byte	0x3f
	.zero		1


	//   ....[71]....
        /*0964*/ 	.word	0x00010cb0
        /*0968*/ 	.word	0x00000005
        /*096c*/ 	.word	0x00013280
        /*0970*/ 	.short	0x010a
        /*0972*/ 	.byte	0x3f
	.zero		1


	//   ....[72]....
        /*0974*/ 	.word	0x00010d00
        /*0978*/ 	.word	0x00000005
        /*097c*/ 	.word	0x00013240
        /*0980*/ 	.short	0x010a
        /*0982*/ 	.byte	0x3f
	.zero		1


	//   ....[73]....
        /*0984*/ 	.word	0x00011410
        /*0988*/ 	.word	0x00000010
        /*098c*/ 	.word	0x00013220
        /*0990*/ 	.short	0x010a
        /*0992*/ 	.byte	0x3f
	.zero		1


	//   ....[74]....
        /*0994*/ 	.word	0x00011460
        /*0998*/ 	.word	0x00000004
        /*099c*/ 	.word	0x00013280
        /*09a0*/ 	.short	0x010a
        /*09a2*/ 	.byte	0x3f
	.zero		1


	//   ....[75]....
        /*09a4*/ 	.word	0x000114b0
        /*09a8*/ 	.word	0x00000004
        /*09ac*/ 	.word	0x00013240
        /*09b0*/ 	.short	0x010a
        /*09b2*/ 	.byte	0x3f
	.zero		1


	//   ....[76]....
        /*09b4*/ 	.word	0x00011500
        /*09b8*/ 	.word	0x00000003
        /*09bc*/ 	.word	0x00013270
        /*09c0*/ 	.short	0x010a
        /*09c2*/ 	.byte	0x3f
	.zero		1


	//   ....[77]....
        /*09c4*/ 	.word	0x00011550
        /*09c8*/ 	.word	0x00000003
        /*09cc*/ 	.word	0x00013260
        /*09d0*/ 	.short	0x010a
        /*09d2*/ 	.byte	0x3f
	.zero		1


	//   ....[78]....
        /*09d4*/ 	.word	0x000115a0
        /*09d8*/ 	.word	0x00000002
        /*09dc*/ 	.word	0x00013270
        /*09e0*/ 	.short	0x010a
        /*09e2*/ 	.byte	0x3f
	.zero		1


	//   ....[79]....
        /*09e4*/ 	.word	0x000115f0
        /*09e8*/ 	.word	0x00000002
        /*09ec*/ 	.word	0x00013260
        /*09f0*/ 	.short	0x010a
        /*09f2*/ 	.byte	0x3f
	.zero		1


	//   ....[80]....
        /*09f4*/ 	.word	0x00011640
        /*09f8*/ 	.word	0x00000007
        /*09fc*/ 	.word	0x00013220
        /*0a00*/ 	.short	0x010a
        /*0a02*/ 	.byte	0x3f
	.zero		1


	//   ....[81]....
        /*0a04*/ 	.word	0x000117e0
        /*0a08*/ 	.word	0x00000005
        /*0a0c*/ 	.word	0x00000000
        /*0a10*/ 	.short	0x010a
        /*0a12*/ 	.byte	0x3f
	.zero		1


	//   ....[82]....
        /*0a14*/ 	.word	0x00011830
        /*0a18*/ 	.word	0x00000003
        /*0a1c*/ 	.word	0x00000000
        /*0a20*/ 	.short	0x010a
        /*0a22*/ 	.byte	0x3f
	.zero		1


	//   ....[83]....
        /*0a24*/ 	.word	0x00011880
        /*0a28*/ 	.word	0x00000003
        /*0a2c*/ 	.word	0x00013260
        /*0a30*/ 	.short	0x010a
        /*0a32*/ 	.byte	0x3f
	.zero		1


	//   ....[84]....
        /*0a34*/ 	.word	0x000118d0
        /*0a38*/ 	.word	0x00000005
        /*0a3c*/ 	.word	0x00013260
        /*0a40*/ 	.short	0x010a
        /*0a42*/ 	.byte	0x3f
	.zero		1


	//   ....[85]....
        /*0a44*/ 	.word	0x00011920
        /*0a48*/ 	.word	0x00000003
        /*0a4c*/ 	.word	0x00013280
        /*0a50*/ 	.short	0x010a
        /*0a52*/ 	.byte	0x3f
	.zero		1


	//----- nvinfo : EIATTR_NUM_MBARRIERS
	.align		4
.L_293:
        /*0a54*/ 	.byte	0x03, 0x38
        /*0a56*/ 	.short	0x0016


	//----- nvinfo : EIATTR_EXIT_INSTR_OFFSETS
	.align		4
        /*0a58*/ 	.byte	0x04, 0x1c
        /*0a5a*/ 	.short	(.L_295 - .L_294)


	//   ....[0]....
.L_294:
        /*0a5c*/ 	.word	0x00000a40


	//   ....[1]....
        /*0a60*/ 	.word	0x0000ba20


	//   ....[2]....
        /*0a64*/ 	.word	0x00010910


	//----- nvinfo : EIATTR_MAX_THREADS
	.align		4
.L_295:
        /*0a68*/ 	.byte	0x04, 0x05
        /*0a6a*/ 	.short	(.L_297 - .L_296)
.L_296:
        /*0a6c*/ 	.word	0x00000200
        /*0a70*/ 	.word	0x00000001
        /*0a74*/ 	.word	0x00000001


	//----- nvinfo : EIATTR_CRS_STACK_SIZE
	.align		4
.L_297:
        /*0a78*/ 	.byte	0x04, 0x1e
        /*0a7a*/ 	.short	(.L_299 - .L_298)
.L_298:
        /*0a7c*/ 	.word	0x00000000


	//----- nvinfo : EIATTR_CBANK_PARAM_SIZE
	.align		4
.L_299:
        /*0a80*/ 	.byte	0x03, 0x19
        /*0a82*/ 	.short	0x0af0


	//----- nvinfo : EIATTR_PARAM_CBANK
	.align		4
        /*0a84*/ 	.byte	0x04, 0x0a
        /*0a86*/ 	.short	(.L_301 - .L_300)
	.align		4
.L_300:
        /*0a88*/ 	.word	index@(.nv.constant0._ZN7cutlass13device_kernelIN5flash11enable_sm90INS1_16FlashAttnFwdSm90INS1_25CollectiveMainloopFwdSm90ILi2EN4cute5tupleIJNS5_1CILi1EEES8_S8_EEENS6_IJNS7_ILi192EEENS7_ILi160EEENS7_ILi64EEEEEELi64ENS_12float_e4m3_tEfNS_4arch4Sm90ELb1ELb0ELb0ELb1ELb0ELb0ELb0ELb1ELb1ELb1ELb0ELb0EEENS1_21CollectiveEpilogueFwdINS6_IJSA_SC_SB_EEES9_NS_10bfloat16_tESG_Li384ELb1ELb1ELb0ELb1EEENS1_36VarlenDynamicPersistentTileSchedulerILi192ELi160ELi384ELi128ELb0ELb1ELb1ELb1ELb1ELb1EEEEEEEEEvNT_6ParamsE)
        /*0a8c*/ 	.short	0x0210
        /*0a8e*/ 	.short	0x0af0


	//----- nvinfo : EIATTR_SW_WAR
	.align		4
.L_301:
        /*0a90*/ 	.byte	0x04, 0x36
        /*0a92*/ 	.short	(.L_303 - .L_302)
.L_302:
        /*0a94*/ 	.word	0x00000008
.L_303:


//--------------------- .nv.info._ZN7cutlass13device_kernelIN5flash11enable_sm90INS1_16FlashAttnFwdSm90INS1_25CollectiveMainloopFwdSm90ILi2EN4cute5tupleIJNS5_1CILi1EEES8_S8_EEENS6_IJNS7_ILi192EEENS7_ILi160EEENS7_ILi64EEEEEELi64ENS_12float_e4m3_tEfNS_4arch4Sm90ELb1ELb0ELb0ELb1ELb0ELb1ELb0ELb1ELb1ELb1ELb0ELb0EEENS1_21CollectiveEpilogueFwdINS6_IJSA_SC_SB_EEES9_NS_10bfloat16_tESG_Li384ELb1ELb1ELb0ELb1EEENS1_36VarlenDynamicPersistentTileSchedulerILi192ELi160ELi384ELi128ELb0ELb1ELb1ELb1ELb1ELb1EEEEEEEEEvNT_6ParamsE --------------------------
	.section	.nv.info._ZN7cutlass13device_kernelIN5flash11enable_sm90INS1_16FlashAttnFwdSm90INS1_25CollectiveMainloopFwdSm90ILi2EN4cute5tupleIJNS5_1CILi1EEES8_S8_EEENS6_IJNS7_ILi192EEENS7_ILi160EEENS7_ILi64EEEEEELi64ENS_12float_e4m3_tEfNS_4arch4Sm90ELb1ELb0ELb0ELb1ELb0ELb1ELb0ELb1ELb1ELb1ELb0ELb0EEENS1_21CollectiveEpilogueFwdINS6_IJSA_SC_SB_EEES9_NS_10bfloat16_tESG_Li384ELb1ELb1ELb0ELb1EEENS1_36VarlenDynamicPersistentTileSchedulerILi192ELi160ELi384ELi128ELb0ELb1ELb1ELb1ELb1ELb1EEEEEEEEEvNT_6ParamsE,"",@"SHT_CUDA_INFO"
	.sectionflags	@""
	.align	4


	//----- nvinfo : EIATTR_CUDA_API_VERSION
	.align		4
        /*0000*/ 	.byte	0x04, 0x37
        /*0002*/ 	.short	(.L_305 - .L_304)
.L_304:
        /*0004*/ 	.word	0x00000082


	//----- nvinfo : EIATTR_KPARAM_INFO
	.align		4
.L_305:
        /*0008*/ 	.byte	0x04, 0x17
        /*000a*/ 	.short	(.L_307 - .L_306)
.L_306:
        /*000c*/ 	.word	0x00000000
        /*0010*/ 	.short	0x0000
        /*0012*/ 	.short	0x0070
        /*0014*/ 	.byte	0x00, 0xf0, 0x01, 0x2a


	//----- nvinfo : EIATTR_SPARSE_MMA_MASK
	.align		4
.L_307:
        /*0018*/ 	.byte	0x03, 0x50
        /*001a*/ 	.short	0x0000


	//----- nvinfo : EIATTR_MAXREG_COUNT
	.align		4
        /*001c*/ 	.byte	0x03, 0x1b
        /*001e*/ 	.short	0x0080


	//----- nvinfo : EIATTR_NUM_BARRIERS
	.align		4
        /*0020*/ 	.byte	0x02, 0x4c
        /*0022*/ 	.byte	0x10
	.zero		1


	//----- nvinfo : EIATTR_EXTERNS
	.align		4
        /*0024*/ 	.byte	0x04, 0x0f
        /*0026*/ 	.short	(.L_309 - .L_308)


	//   ....[0]....
	.align		4
.L_308:
        /*0028*/ 	.word	index@(__assertfail)


	//----- nvinfo : EIATTR_ANNOTATIONS
	.align		4
.L_309:
        /*002c*/ 	.byte	0x04, 0x55
        /*002e*/ 	.short	(.L_311 - .L_310)


	//   ....[0]....
.L_310:
        /* <DEDUP_REMOVED lines=100> */


	//----- nvinfo : EIATTR_MERCURY_ISA_VERSION
	.align		4
.L_311:
        /*0658*/ 	.byte	0x03, 0x5f
        /*065a*/ 	.short	0x0101


	//----- nvinfo : EIATTR_UNUSED_LOAD_BYTE_OFFSET
	.align		4
        /*065c*/ 	.byte	0x04, 0x44
        /*065e*/ 	.short	(.L_313 - .L_312)


	//   ....[0]....
.L_312:
        /*0660*/ 	.word	0x00000a90
        /*0664*/ 	.word	0x0000fff0


	//   ....[1]....
        /*0668*/ 	.word	0x00010d40
        /*066c*/ 	.word	0x0000fff0


	//----- nvinfo : EIATTR_INT_WARP_WIDE_INSTR_OFFSETS
	.align		4
.L_313:
        /*0670*/ 	.byte	0x04, 0x31
        /*0672*/ 	.short	(.L_315 - .L_314)


	//   ....[0]....
.L_314:
        /*0674*/ 	.word	0x00000180


	//   ....[1]....
        /*0678*/ 	.word	0x00000220


	//   ....[2]....
        /*067c*/ 	.word	0x00000290


	//   ....[3]....
        /*0680*/ 	.word	0x00014e70


	//   ....[4]....
        /*0684*/ 	.word	0x00014f00


	//   ....[5]....
        /*0688*/ 	.word	0x00017450


	//   ....[6]....
        /*068c*/ 	.word	0x000174e0


	//----- nvinfo : EIATTR_COOP_GROUP_MASK_REGIDS
	.align		4
.L_315:
        /*0690*/ 	.byte	0x04, 0x29
        /*0692*/ 	.short	(.L_317 - .L_316)


	//   ....[0]....
.L_316:
        /*0694*/ 	.word	0xffffffff


	//   ....[1]....
        /*0698*/ 	.word	0xffffffff


	//   ....[2]....
        /*069c*/ 	.word	0xffffffff


	//   ....[3]....
        /*06a0*/ 	.word	0xffffffff


	//   ....[4]....
        /*06a4*/ 	.word	0xffffffff


	//   ....[5]....
        /*06a8*/ 	.word	0xffffffff


	//   ....[6]....
        /*06ac*/ 	.word	0xffffffff


	//   ....[7]....
        /*06b0*/ 	.word	0xffffffff


	//   ....[8]....
        /*06b4*/ 	.word	0xffffffff


	//   ....[9]....
        /*06b8*/ 	.word	0xffffffff


	//   ....[10]....
        /*06bc*/ 	.word	0xffffffff


	//   ....[11]....
        /*06c0*/ 	.word	0xffffffff


	//   ....[12]....
        /*06c4*/ 	.word	0xffffffff


	//   ....[13]....
        /*06c8*/ 	.word	0xffffffff


	//   ....[14]....
        /*06cc*/ 	.word	0xffffffff


	//   ....[15]....
        /*06d0*/ 	.word	0xffffffff


	//   ....[16]....
        /*06d4*/ 	.word	0xffffffff


	//   ....[17]....
        /*06d8*/ 	.word	0xffffffff


	//   ....[18]....
        /*06dc*/ 	.word	0xffffffff


	//   ....[19]....
        /*06e0*/ 	.word	0xffffffff


	//   ....[20]....
        /*06e4*/ 	.word	0xffffffff


	//   ....[21]....
        /*06e8*/ 	.word	0xffffffff


	//   ....[22]....
        /*06ec*/ 	.word	0xffffffff


	//   ....[23]....
        /*06f0*/ 	.word	0xffffffff


	//   ....[24]....
        /*06f4*/ 	.word	0xffffffff


	//   ....[25]....
        /*06f8*/ 	.word	0xffffffff


	//   ....[26]....
        /*06fc*/ 	.word	0xffffffff


	//   ....[27]....
        /*0700*/ 	.word	0xffffffff


	//   ....[28]....
        /*0704*/ 	.word	0xffffffff


	//   ....[29]....
        /*0708*/ 	.word	0xffffffff


	//   ....[30]....
        /*070c*/ 	.word	0xffffffff


	//   ....[31]....
        /*0710*/ 	.word	0xffffffff


	//   ....[32]....
        /*0714*/ 	.word	0xffffffff


	//   ....[33]....
        /*0718*/ 	.word	0xffffffff


	//   ....[34]....
        /*071c*/ 	.word	0xffffffff


	//   ....[35]....
        /*0720*/ 	.word	0xffffffff


	//   ....[36]....
        /*0724*/ 	.word	0xffffffff


	//   ....[37]....
        /*0728*/ 	.word	0xffffffff


	//   ....[38]....
        /*072c*/ 	.word	0xffffffff


	//   ....[39]....
        /*0730*/ 	.word	0xffffffff


	//   ....[40]....
        /*0734*/ 	.word	0xffffffff


	//   ....[41]....
        /*0738*/ 	.word	0xffffffff


	//   ....[42]....
        /*073c*/ 	.word	0xffffffff


	//   ....[43]....
        /*0740*/ 	.word	0xffffffff


	//   ....[44]....
        /*0744*/ 	.word	0xffffffff


	//   ....[45]....
        /*0748*/ 	.word	0xffffffff


	//   ....[46]....
        /*074c*/ 	.word	0xffffffff


	//   ....[47]....
        /*0750*/ 	.word	0xffffffff


	//   ....[48]....
        /*0754*/ 	.word	0xffffffff


	//   ....[49]....
        /*0758*/ 	.word	0xffffffff


	//   ....[50]....
        /*075c*/ 	.word	0xffffffff


	//   ....[51]....
        /*0760*/ 	.word	0xffffffff


	//   ....[52]....
        /*0764*/ 	.word	0xffffffff


	//   ....[53]....
        /*0768*/ 	.word	0xffffffff


	//   ....[54]....
        /*076c*/ 	.word	0xffffffff


	//   ....[55]....
        /*0770*/ 	.word	0xffffffff


	//   ....[56]....
        /*0774*/ 	.word	0xffffffff


	//   ....[57]....
        /*0778*/ 	.word	0xffffffff


	//   ....[58]....
        /*077c*/ 	.word	0xffffffff


	//   ....[59]....
        /*0780*/ 	.word	0xffffffff


	//   ....[60]....
        /*0784*/ 	.word	0xffffffff


	//   ....[61]....
        /*0788*/ 	.word	0xffffffff


	//   ....[62]....
        /*078c*/ 	.word	0xffffffff


	//   ....[63]....
        /*0790*/ 	.word	0xffffffff


	//   ....[64]....
        /*0794*/ 	.word	0xffffffff


	//   ....[65]....
        /*0798*/ 	.word	0xffffffff


	//   ....[66]....
        /*079c*/ 	.word	0xffffffff


	//   ....[67]....
        /*07a0*/ 	.word	0xffffffff


	//   ....[68]....
        /*07a4*/ 	.word	0xffffffff


	//   ....[69]....
        /*07a8*/ 	.word	0xffffffff


	//   ....[70]....
        /*07ac*/ 	.word	0xffffffff


	//   ....[71]....
        /*07b0*/ 	.word	0xffffffff


	//   ....[72]....
        /*07b4*/ 	.word	0xffffffff


	//   ....[73]....
        /*07b8*/ 	.word	0xffffffff


	//   ....[74]....
        /*07bc*/ 	.word	0xffffffff


	//   ....[75]....
        /*07c0*/ 	.word	0xffffffff


	//   ....[76]....
        /*07c4*/ 	.word	0xffffffff


	//   ....[77]....
        /*07c8*/ 	.word	0xffffffff


	//   ....[78]....
        /*07cc*/ 	.word	0xffffffff


	//   ....[79]....
        /*07d0*/ 	.word	0xffffffff


	//   ....[80]....
        /*07d4*/ 	.word	0xffffffff


	//   ....[81]....
        /*07d8*/ 	.word	0xffffffff


	//   ....[82]....
        /*07dc*/ 	.word	0xffffffff


	//   ....[83]....
        /*07e0*/ 	.word	0xffffffff


	//   ....[84]....
        /*07e4*/ 	.word	0xffffffff


	//   ....[85]....
        /*07e8*/ 	.word	0xffffffff


	//   ....[86]....
        /*07ec*/ 	.word	0xffffffff


	//   ....[87]....
        /*07f0*/ 	.word	0xffffffff


	//   ....[88]....
        /*07f4*/ 	.word	0xffffffff


	//   ....[89]....
        /*07f8*/ 	.word	0xffffffff


	//   ....[90]....
        /*07fc*/ 	.word	0xffffffff


	//   ....[91]....
        /*0800*/ 	.word	0xffffffff


	//   ....[92]....
        /*0804*/ 	.word	0xffffffff


	//   ....[93]....
        /*0808*/ 	.word	0xffffffff


	//   ....[94]....
        /*080c*/ 	.word	0xffffffff


	//   ....[95]....
        /*0810*/ 	.word	0xffffffff


	//   ....[96]....
        /*0814*/ 	.word	0xffffffff


	//   ....[97]....
        /*0818*/ 	.word	0xffffffff


	//   ....[98]....
        /*081c*/ 	.word	0xffffffff


	//   ....[99]....
        /*0820*/ 	.word	0xffffffff


	//   ....[100]....
        /*0824*/ 	.word	0xffffffff


	//   ....[101]....
        /*0828*/ 	.word	0xffffffff


	//   ....[102]....
        /*082c*/ 	.word	0xffffffff


	//   ....[103]....
        /*0830*/ 	.word	0xffffffff


	//   ....[104]....
        /*0834*/ 	.word	0xffffffff


	//   ....[105]....
        /*0838*/ 	.word	0xffffffff


	//   ....[106]....
        /*083c*/ 	.word	0xffffffff


	//   ....[107]....
        /*0840*/ 	.word	0xffffffff


	//   ....[108]....
        /*0844*/ 	.word	0xffffffff


	//   ....[109]....
        /*0848*/ 	.word	0xffffffff


	//   ....[110]....
        /*084c*/ 	.word	0xffffffff


	//   ....[111]....
        /*0850*/ 	.word	0xffffffff


	//   ....[112]....
        /*0854*/ 	.word	0xffffffff


	//   ....[113]....
        /*0858*/ 	.word	0xffffffff


	//   ....[114]....
        /*085c*/ 	.word	0xffffffff


	//   ....[115]....
        /*0860*/ 	.word	0xffffffff


	//   ....[116]....
        /*0864*/ 	.word	0xffffffff


	//   ....[117]....
        /*0868*/ 	.word	0xffffffff


	//   ....[118]....
        /*086c*/ 	.word	0xffffffff


	//   ....[119]....
        /*0870*/ 	.word	0xffffffff


	//   ....[120]....
        /*0874*/ 	.word	0x0500000f


	//   ....[121]....
        /*0878*/ 	.word	0x0500000f


	//   ....[122]....
        /*087c*/ 	.word	0x0500000f


	//   ....[123]....
        /*0880*/ 	.word	0x0500000f


	//   ....[124]....
        /*0884*/ 	.word	0x0500000f


	//   ....[125]....
        /*0888*/ 	.word	0x0500000f


	//   ....[126]....
        /*088c*/ 	.word	0x0500000f


	//   ....[127]....
        /*0890*/ 	.word	0x0500000f


	//   ....[128]....
        /*0894*/ 	.word	0x0500000f


	//   ....[129]....
        /*0898*/ 	.word	0x0500000f


	//   ....[130]....
        /*089c*/ 	.word	0x0500000f


	//   ....[131]....
        /*08a0*/ 	.word	0x0500000f


	//   ....[132]....
        /*08a4*/ 	.word	0x0500000f


	//   ....[133]....
        /*08a8*/ 	.word	0x0500000f


	//   ....[134]....
        /*08ac*/ 	.word	0x0500000f


	//   ....[135]....
        /*08b0*/ 	.word	0x0500000f


	//   ....[136]....
        /*08b4*/ 	.word	0x0500000f


	//   ....[137]....
        /*08b8*/ 	.word	0x0500000f


	//   ....[138]....
        /*08bc*/ 	.word	0x0500000f


	//   ....[139]....
        /*08c0*/ 	.word	0x0500000f


	//   ....[140]....
        /*08c4*/ 	.word	0x0500000f


	//   ....[141]....
        /*08c8*/ 	.word	0x0500000f


	//   ....[142]....
        /*08cc*/ 	.word	0x0500000f


	//   ....[143]....
        /*08d0*/ 	.word	0x0500000f


	//   ....[144]....
        /*08d4*/ 	.word	0x0500000f


	//   ....[145]....
        /*08d8*/ 	.word	0x0500000f


	//   ....[146]....
        /*08dc*/ 	.word	0x0500000f


	//   ....[147]....
        /*08e0*/ 	.word	0x0500000f


	//   ....[148]....
        /*08e4*/ 	.word	0x0500000f


	//   ....[149]....
        /*08e8*/ 	.word	0x0500000f


	//   ....[150]....
        /*08ec*/ 	.word	0x0500000f


	//   ....[151]....
        /*08f0*/ 	.word	0x0500000f


	//   ....[152]....
        /*08f4*/ 	.word	0x0500000f


	//   ....[153]....
        /*08f8*/ 	.word	0x0500000f


	//   ....[154]....
        /*08fc*/ 	.word	0x0500000f


	//   ....[155]....
        /*0900*/ 	.word	0x0500000f


	//   ....[156]....
        /*0904*/ 	.word	0x0500000f


	//   ....[157]....
        /*0908*/ 	.word	0x0500000f


	//   ....[158]....
        /*090c*/ 	.word	0x0500000f


	//   ....[159]....
        /*0910*/ 	.word	0x0500000f


	//----- nvinfo : EIATTR_COOP_GROUP_INSTR_OFFSETS
	.align		4
.L_317:
        /*0914*/ 	.byte	0x04, 0x28
        /*0916*/ 	.short	(.L_319 - .L_318)


	//   ....[0]....
.L_318:
        /*0918*/ 	.word	0x00000060


	//   ....[1]....
        /*091c*/ 	.word	0x00000190


	//   ....[2]....
        /*0920*/ 	.word	0x00000240


	//   ....[3]....
        /*0924*/ 	.word	0x00000400


	//   ....[4]....
        /*0928*/ 	.word	0x00000560


	//   ....[5]....
        /*092c*/ 	.word	0x00000680


	//   ....[6]....
        /*0930*/ 	.word	0x000007e0


	//   ....[7]....
        /*0934*/ 	.word	0x00005300


	//   ....[8]....
        /*0938*/ 	.word	0x000059d0


	//   ....[9]....
        /*093c*/ 	.word	0x000059e0


	//   ....[10]....
        /*0940*/ 	.word	0x000059f0


	//   ....[11]....
        /*0944*/ 	.word	0x00005a00


	//   ....[12]....
        /*0948*/ 	.word	0x00006ed0


	//   ....[13]....
        /*094c*/ 	.word	0x00006ee0


	//   ....[14]....
        /*0950*/ 	.word	0x00006ef0


	//   ....[15]....
        /*0954*/ 	.word	0x00006f00


	//   ....[16]....
        /*0958*/ 	.word	0x00008870


	//   ....[17]....
        /*095c*/ 	.word	0x000091a0


	//   ....[18]....
        /*0960*/ 	.word	0x000091b0


	//   ....[19]....
        /*0964*/ 	.word	0x000091d0


	//   ....[20]....
        /*0968*/ 	.word	0x00009b00


	//   ....[21]....
        /*096c*/ 	.word	0x00009b30


	//   ....[22]....
        /*0970*/ 	.word	0x0000b800


	//   ....[23]....
        /*0974*/ 	.word	0x0000b820


	//   ....[24]....
        /*0978*/ 	.word	0x0000c030


	//   ....[25]....
        /*097c*/ 	.word	0x0000c140


	//   ....[26]....
        /*0980*/ 	.word	0x0000cc50


	//   ....[27]....
        /*0984*/ 	.word	0x0000cce0


	//   ....[28]....
        /*0988*/ 	.word	0x0000ec80


	//   ....[29]....
        /*098c*/ 	.word	0x0000ecc0


	//   ....[30]....
        /*0990*/ 	.word	0x0000ed50


	//   ....[31]....
        /*0994*/ 	.word	0x0000ed90


	//   ....[32]....
        /*0998*/ 	.word	0x000106d0


	//   ....[33]....
        /*099c*/ 	.word	0x000107b0


	//   ....[34]....
        /*09a0*/ 	.word	0x000107d0


	//   ....[35]....
        /*09a4*/ 	.word	0x00010890


	//   ....[36]....
        /*09a8*/ 	.word	0x000112c0


	//   ....[37]....
        /*09ac*/ 	.word	0x000112d0


	//   ....[38]....
        /*09b0*/ 	.word	0x000112e0


	//   ....[39]....
        /*09b4*/ 	.word	0x000112f0


	//   ....[40]....
        /*09b8*/ 	.word	0x00011300


	//   ....[41]....
        /*09bc*/ 	.word	0x00011310


	//   ....[42]....
        /*09c0*/ 	.word	0x00011320


	//   ....[43]....
        /*09c4*/ 	.word	0x00011330


	//   ....[44]....
        /*09c8*/ 	.word	0x00011340


	//   ....[45]....
        /*09cc*/ 	.word	0x00011350


	//   ....[46]....
        /*09d0*/ 	.word	0x00011360


	//   ....[47]....
        /*09d4*/ 	.word	0x00011370


	//   ....[48]....
        /*09d8*/ 	.word	0x00011380


	//   ....[49]....
        /*09dc*/ 	.word	0x00011390


	//   ....[50]....
        /*09e0*/ 	.word	0x000113a0


	//   ....[51]....
        /*09e4*/ 	.word	0x000113b0


	//   ....[52]....
        /*09e8*/ 	.word	0x00011910


	//   ....[53]....
        /*09ec*/ 	.word	0x00011940


	//   ....[54]....
        /*09f0*/ 	.word	0x00011960


	//   ....[55]....
        /*09f4*/ 	.word	0x00011970


	//   ....[56]....
        /*09f8*/ 	.word	0x00011eb0


	//   ....[57]....
        /*09fc*/ 	.word	0x00011ec0


	//   ....[58]....
        /*0a00*/ 	.word	0x00011ed0


	//   ....[59]....
        /*0a04*/ 	.word	0x00011ef0


	//   ....[60]....
        /*0a08*/ 	.word	0x00011f10


	//   ....[61]....
        /*0a0c*/ 	.word	0x00011f30


	//   ....[62]....
        /*0a10*/ 	.word	0x00011ff0


	//   ....[63]....
        /*0a14*/ 	.word	0x00012000


	//   ....[64]....
        /*0a18*/ 	.word	0x000128b0


	//   ....[65]....
        /*0a1c*/ 	.word	0x000128e0


	//   ....[66]....
        /*0a20*/ 	.word	0x00012900


	//   ....[67]....
        /*0a24*/ 	.word	0x00012910


	//   ....[68]....
        /*0a28*/ 	.word	0x00012920


	//   ....[69]....
        /*0a2c*/ 	.word	0x00012930


	//   ....[70]....
        /*0a30*/ 	.word	0x00012940


	//   ....[71]....
        /*0a34*/ 	.word	0x00012950


	//   ....[72]....
        /*0a38*/ 	.word	0x00012b10


	//   ....[73]....
        /*0a3c*/ 	.word	0x00012d00


	//   ....[74]....
        /*0a40*/ 	.word	0x00012d30


	//   ....[75]....
        /*0a44*/ 	.word	0x00012d60


	//   ....[76]....
        /*0a48*/ 	.word	0x00012d90


	//   ....[77]....
        /*0a4c*/ 	.word	0x00012dc0


	//   ....[78]....
        /*0a50*/ 	.word	0x00012df0


	//   ....[79]....
        /*0a54*/ 	.word	0x00012f60


	//   ....[80]....
        /*0a58*/ 	.word	0x00012f90


	//   ....[81]....
        /*0a5c*/ 	.word	0x00012fc0


	//   ....[82]....
        /*0a60*/ 	.word	0x00012ff0


	//   ....[83]....
        /*0a64*/ 	.word	0x00013020


	//   ....[84]....
        /*0a68*/ 	.word	0x00013050


	//   ....[85]....
        /*0a6c*/ 	.word	0x00013100


	//   ....[86]....
        /*0a70*/ 	.word	0x00013160


	//   ....[87]....
        /*0a74*/ 	.word	0x00013200


	//   ....[88]....
        /*0a78*/ 	.word	0x00014110


	//   ....[89]....
        /*0a7c*/ 	.word	0x000155c0


	//   ....[90]....
        /*0a80*/ 	.word	0x00016310


	//   ....[91]....
        /*0a84*/ 	.word	0x00016320


	//   ....[92]....
        /*0a88*/ 	.word	0x00016330


	//   ....[93]....
        /*0a8c*/ 	.word	0x00016350


	//   ....[94]....
        /*0a90*/ 	.word	0x000163e0


	//   ....[95]....
        /*0a94*/ 	.word	0x00016400


	//   ....[96]....
        /*0a98*/ 	.word	0x00016480


	//   ....[97]....
        /*0a9c*/ 	.word	0x000164a0


	//   ....[98]....
        /*0aa0*/ 	.word	0x000164b0


	//   ....[99]....
        /*0aa4*/ 	.word	0x00016520


	//   ....[100]....
        /*0aa8*/ 	.word	0x00016570


	//   ....[101]....
        /*0aac*/ 	.word	0x00016580


	//   ....[102]....
        /*0ab0*/ 	.word	0x00017b20


	//   ....[103]....
        /*0ab4*/ 	.word	0x00017b50


	//   ....[104]....
        /*0ab8*/ 	.word	0x00017b90


	//   ....[105]....
        /*0abc*/ 	.word	0x00017bc0


	//   ....[106]....
        /*0ac0*/ 	.word	0x00017bf0


	//   ....[107]....
        /*0ac4*/ 	.word	0x00017c20


	//   ....[108]....
        /*0ac8*/ 	.word	0x00017c50


	//   ....[109]....
        /*0acc*/ 	.word	0x00017c80


	//   ....[110]....
        /*0ad0*/ 	.word	0x00017e00


	//   ....[111]....
        /*0ad4*/ 	.word	0x00017e30


	//   ....[112]....
        /*0ad8*/ 	.word	0x00017e60


	//   ....[113]....
        /*0adc*/ 	.word	0x00017e90


	//   ....[114]....
        /*0ae0*/ 	.word	0x00017ec0


	//   ....[115]....
        /*0ae4*/ 	.word	0x00017ef0


	//   ....[116]....
        /*0ae8*/ 	.word	0x00017fb0


	//   ....[117]....
        /*0aec*/ 	.word	0x00017fd0


	//   ....[118]....
        /*0af0*/ 	.word	0x00018040


	//   ....[119]....
        /*0af4*/ 	.word	0x000186e0


	//   ....[120]....
        /*0af8*/ 	.word	0x00018b50


	//   ....[121]....
        /*0afc*/ 	.word	0x00018be0


	//   ....[122]....
        /*0b00*/ 	.word	0x00018c30


	//   ....[123]....
        /*0b04*/ 	.word	0x00018c80


	//   ....[124]....
        /*0b08*/ 	.word	0x00018d50


	//   ....[125]....
        /*0b0c*/ 	.word	0x00018de0


	//   ....[126]....
        /*0b10*/ 	.word	0x00018e30


	//   ....[127]....
        /*0b14*/ 	.word	0x00018e80


	//   ....[128]....
        /*0b18*/ 	.word	0x00019170


	//   ....[129]....
        /*0b1c*/ 	.word	0x00019450


	//   ....[130]....
        /*0b20*/ 	.word	0x00019650


	//   ....[131]....
        /*0b24*/ 	.word	0x000196a0


	//   ....[132]....
        /*0b28*/ 	.word	0x00019700


	//   ....[133]....
        /*0b2c*/ 	.word	0x000197f0


	//   ....[134]....
        /*0b30*/ 	.word	0x00019850


	//   ....[135]....
        /*0b34*/ 	.word	0x00019950


	//   ....[136]....
        /*0b38*/ 	.word	0x000199b0


	//   ....[137]....
        /*0b3c*/ 	.word	0x00019a60


	//   ....[138]....
        /*0b40*/ 	.word	0x00019b10


	//   ....[139]....
        /*0b44*/ 	.word	0x00019bf0


	//   ....[140]....
        /*0b48*/ 	.word	0x00019c50


	//   ....[141]....
        /*0b4c*/ 	.word	0x00019d10


	//   ....[142]....
        /*0b50*/ 	.word	0x00019fe0


	//   ....[143]....
        /*0b54*/ 	.word	0x0001a080


	//   ....[144]....
        /*0b58*/ 	.word	0x0001a1a0


	//   ....[145]....
        /*0b5c*/ 	.word	0x0001a210


	//   ....[146]....
        /*0b60*/ 	.word	0x0001a280


	//   ....[147]....
        /*0b64*/ 	.word	0x0001a2f0


	//   ....[148]....
        /*0b68*/ 	.word	0x0001a360


	//   ....[149]....
        /*0b6c*/ 	.word	0x0001a3e0


	//   ....[150]....
        /*0b70*/ 	.word	0x0001a470


	//   ....[151]....
        /*0b74*/ 	.word	0x0001a500


	//   ....[152]....
        /*0b78*/ 	.word	0x0001a570


	//   ....[153]....
        /*0b7c*/ 	.word	0x0001a5e0


	//   ....[154]....
        /*0b80*/ 	.word	0x0001a650


	//   ....[155]....
        /*0b84*/ 	.word	0x0001a6d0


	//   ....[156]....
        /*0b88*/ 	.word	0x0001a740


	//   ....[157]....
        /*0b8c*/ 	.word	0x0001a7e0


	//   ....[158]....
        /*0b90*/ 	.word	0x0001a870


	//   ....[159]....
        /*0b94*/ 	.word	0x0001a9a0


	//----- nvinfo : EIATTR_REG_RECONFIG
	.align		4
.L_319:
        /*0b98*/ 	.byte	0x01, 0x54
	.zero		2


	//----- nvinfo : EIATTR_SYSCALL_OFFSETS
	.align		4
        /*0b9c*/ 	.byte	0x04, 0x46
        /*0b9e*/ 	.short	(.L_321 - .L_320)


	//   ....[0]....
.L_320:
        /*0ba0*/ 	.word	0x00001a10


	//   ....[1]....
        /*0ba4*/ 	.word	0x00001b60


	//   ....[2]....
        /*0ba8*/ 	.word	0x00005470


	//   ....[3]....
        /*0bac*/ 	.word	0x00005790


	//   ....[4]....
        /*0bb0*/ 	.word	0x00015060


	//   ....[5]....
        /*0bb4*/ 	.word	0x000151f0


	//   ....[6]....
        /*0bb8*/ 	.word	0x00015340


	//   ....[7]....
        /*0bbc*/ 	.word	0x00015490


	//   ....[8]....
        /*0bc0*/ 	.word	0x00015e30


	//----- nvinfo : EIATTR_MBARRIER_INSTR_OFFSETS
	.align		4
.L_321:
        /*0bc4*/ 	.byte	0x04, 0x39
        /*0bc6*/ 	.short	(.L_323 - .L_322)


	//   ....[0]....
.L_322:
        /*0bc8*/ 	.word	0x000002b0
        /*0bcc*/ 	.word	0x000000ff
        /*0bd0*/ 	.word	0x00013200
        /*0bd4*/ 	.short	0x0100
        /*0bd6*/ 	.byte	0x08
	.zero		1


	//   ....[1]....
        /*0bd8*/ 	.word	0x000002c0
        /*0bdc*/ 	.word	0x000000ff
        /*0be0*/ 	.word	0x00013220
        /*0be4*/ 	.short	0x0100
        /*0be6*/ 	.byte	0x08
	.zero		1


	//   ....[2]....
        /*0be8*/ 	.word	0x000003b0
        /*0bec*/ 	.word	0x000000ff
        /*0bf0*/ 	.word	0x00013230
        /*0bf4*/ 	.short	0x0100
        /*0bf6*/ 	.byte	0x08
	.zero		1


	//   ....[3]....
        /*0bf8*/ 	.word	0x000003c0
        /*0bfc*/ 	.word	0x000000ff
        /*0c00*/ 	.word	0x00013240
        /*0c04*/ 	.short	0x0100
        /*0c06*/ 	.byte	0x08
	.zero		1


	//   ....[4]....
        /*0c08*/ 	.word	0x000003d0
        /*0c0c*/ 	.word	0x000000ff
        /*0c10*/ 	.word	0x00013238
        /*0c14*/ 	.short	0x0100
        /*0c16*/ 	.byte	0x08
	.zero		1


	//   ....[5]....
        /*0c18*/ 	.word	0x000003e0
        /*0c1c*/ 	.word	0x000000ff
        /*0c20*/ 	.word	0x00013248
        /*0c24*/ 	.short	0x0100
        /*0c26*/ 	.byte	0x08
	.zero		1


	//   ....[6]....
        /*0c28*/ 	.word	0x00000510
        /*0c2c*/ 	.word	0x000000ff
        /*0c30*/ 	.word	0x00013250
        /*0c34*/ 	.short	0x0100
        /*0c36*/ 	.byte	0x08
	.zero		1


	//   ....[7]....
        /*0c38*/ 	.word	0x00000520
        /*0c3c*/ 	.word	0x000000ff
        /*0c40*/ 	.word	0x00013260
        /*0c44*/ 	.short	0x0100
        /*0c46*/ 	.byte	0x08
	.zero		1


	//   ....[8]....
        /*0c48*/ 	.word	0x00000530
        /*0c4c*/ 	.word	0x000000ff
        /*0c50*/ 	.word	0x00013258
        /*0c54*/ 	.short	0x0100
        /*0c56*/ 	.byte	0x08
	.zero		1


	//   ....[9]....
        /*0c58*/ 	.word	0x00000540
        /*0c5c*/ 	.word	0x000000ff
        /*0c60*/ 	.word	0x00013268
        /*0c64*/ 	.short	0x0100
        /*0c66*/ 	.byte	0x08
	.zero		1


	//   ....[10]....
        /*0c68*/ 	.word	0x00000630
        /*0c6c*/ 	.word	0x000000ff
        /*0c70*/ 	.word	0x00013270
        /*0c74*/ 	.short	0x0100
        /*0c76*/ 	.byte	0x06
	.zero		1


	//   ....[11]....
        /*0c78*/ 	.word	0x00000640
        /*0c7c*/ 	.word	0x000000ff
        /*0c80*/ 	.word	0x00013280
        /*0c84*/ 	.short	0x0100
        /*0c86*/ 	.byte	0x06
	.zero		1


	//   ....[12]....
        /*0c88*/ 	.word	0x00000650
        /*0c8c*/ 	.word	0x000000ff
        /*0c90*/ 	.word	0x00013278
        /*0c94*/ 	.short	0x0100
        /*0c96*/ 	.byte	0x06
	.zero		1


	//   ....[13]....
        /*0c98*/ 	.word	0x00000660
        /*0c9c*/ 	.word	0x000000ff
        /*0ca0*/ 	.word	0x00013288
        /*0ca4*/ 	.short	0x0100
        /*0ca6*/ 	.byte	0x06
	.zero		1


	//   ....[14]....
        /*0ca8*/ 	.word	0x00000790
        /*0cac*/ 	.word	0x000000ff
        /*0cb0*/ 	.word	0x00013290
        /*0cb4*/ 	.short	0x0100
        /*0cb6*/ 	.byte	0x08
	.zero		1


	//   ....[15]....
        /*0cb8*/ 	.word	0x000007a0
        /*0cbc*/ 	.word	0x000000ff
        /*0cc0*/ 	.word	0x000132a0
        /*0cc4*/ 	.short	0x0100
        /*0cc6*/ 	.byte	0x08
	.zero		1


	//   ....[16]....
        /*0cc8*/ 	.word	0x000007b0
        /*0ccc*/ 	.word	0x000000ff
        /*0cd0*/ 	.word	0x00013298
        /*0cd4*/ 	.short	0x0100
        /*0cd6*/ 	.byte	0x08
	.zero		1


	//   ....[17]....
        /*0cd8*/ 	.word	0x000007c0
        /*0cdc*/ 	.word	0x000000ff
        /*0ce0*/ 	.word	0x000132a8
        /*0ce4*/ 	.short	0x0100
        /*0ce6*/ 	.byte	0x08
	.zero		1


	//   ....[18]....
        /*0ce8*/ 	.word	0x000008f0
        /*0cec*/ 	.word	0x000000ff
        /*0cf0*/ 	.word	0x000132b0
        /*0cf4*/ 	.short	0x0100
        /*0cf6*/ 	.byte	0x08
	.zero		1


	//   ....[19]....
        /*0cf8*/ 	.word	0x00000900
        /*0cfc*/ 	.word	0x000000ff
        /*0d00*/ 	.word	0x000132c0
        /*0d04*/ 	.short	0x0100
        /*0d06*/ 	.byte	0x08
	.zero		1


	//   ....[20]....
        /*0d08*/ 	.word	0x00000910
        /*0d0c*/ 	.word	0x000000ff
        /*0d10*/ 	.word	0x000132b8
        /*0d14*/ 	.short	0x0100
        /*0d16*/ 	.byte	0x08
	.zero		1


	//   ....[21]....
        /*0d18*/ 	.word	0x00000920
        /*0d1c*/ 	.word	0x000000ff
        /*0d20*/ 	.word	0x000132c8
        /*0d24*/ 	.short	0x0100
        /*0d26*/ 	.byte	0x08
	.zero		1


	//   ....[22]....
        /*0d28*/ 	.word	0x00002780
        /*0d2c*/ 	.word	0x0000004a
        /*0d30*/ 	.word	0x00013290
        /*0d34*/ 	.short	0x010a
        /*0d36*/ 	.byte	0x3f
	.zero		1


	//   ....[23]....
        /*0d38*/ 	.word	0x00003850
        /*0d3c*/ 	.word	0x0000004a
        /*0d40*/ 	.word	0x00013290
        /*0d44*/ 	.short	0x010a
        /*0d46*/ 	.byte	0x3f
	.zero		1


	//   ....[24]....
        /*0d48*/ 	.word	0x000048d0
        /*0d4c*/ 	.word	0x0000004a
        /*0d50*/ 	.word	0x00013290
        /*0d54*/ 	.short	0x010a
        /*0d56*/ 	.byte	0x3f
	.zero		1


	//   ....[25]....
        /*0d58*/ 	.word	0x00004a60
        /*0d5c*/ 	.word	0x00000004
        /*0d60*/ 	.word	0x00000000
        /*0d64*/ 	.short	0x0101
        /*0d66*/ 	.byte	0x3f
	.zero		1


	//   ....[26]....
        /*0d68*/ 	.word	0x00004aa0
        /*0d6c*/ 	.word	0x0000004a
        /*0d70*/ 	.word	0x000132b0
        /*0d74*/ 	.short	0x010a
        /*0d76*/ 	.byte	0x3f
	.zero		1


	//   ....[27]....
        /*0d78*/ 	.word	0x00004d10
        /*0d7c*/ 	.word	0x0000004a
        /*0d80*/ 	.word	0x00000000
        /*0d84*/ 	.short	0x0101
        /*0d86*/ 	.byte	0x3f
	.zero		1


	//   ....[28]....
        /*0d88*/ 	.word	0x00005510
        /*0d8c*/ 	.word	0x00000010
        /*0d90*/ 	.word	0x00013200
        /*0d94*/ 	.short	0x010a
        /*0d96*/ 	.byte	0x3f
	.zero		1


	//   ....[29]....
        /*0d98*/ 	.word	0x00005560
        /*0d9c*/ 	.word	0x00000010
        /*0da0*/ 	.word	0x00013200
        /*0da4*/ 	.short	0x010a
        /*0da6*/ 	.byte	0x3f
	.zero		1


	//   ....[30]....
        /*0da8*/ 	.word	0x00005c80
        /*0dac*/ 	.word	0x00000010
        /*0db0*/ 	.word	0x00013200
        /*0db4*/ 	.short	0x010a
        /*0db6*/ 	.byte	0x3f
	.zero		1


	//   ....[31]....
        /*0db8*/ 	.word	0x000070d0
        /*0dbc*/ 	.word	0x00000010
        /*0dc0*/ 	.word	0x00013200
        /*0dc4*/ 	.short	0x010a
        /*0dc6*/ 	.byte	0x3f
	.zero		1


	//   ....[32]....
        /*0dc8*/ 	.word	0x00008210
        /*0dcc*/ 	.word	0x0000000c
        /*0dd0*/ 	.word	0x00013230
        /*0dd4*/ 	.short	0x010a
        /*0dd6*/ 	.byte	0x3f
	.zero		1


	//   ....[33]....
        /*0dd8*/ 	.word	0x000082b0
        /*0ddc*/ 	.word	0x0000000c
        /*0de0*/ 	.word	0x00013230
        /*0de4*/ 	.short	0x010a
        /*0de6*/ 	.byte	0x3f
	.zero		1


	//   ....[34]....
        /*0de8*/ 	.word	0x0000a480
        /*0dec*/ 	.word	0x0000000c
        /*0df0*/ 	.word	0x00000000
        /*0df4*/ 	.short	0x0101
        /*0df6*/ 	.byte	0x3f
	.zero		1


	//   ....[35]....
        /*0df8*/ 	.word	0x0000aea0
        /*0dfc*/ 	.word	0x0000000d
        /*0e00*/ 	.word	0x00013230
        /*0e04*/ 	.short	0x010a
        /*0e06*/ 	.byte	0x3f
	.zero		1


	//   ....[36]....
        /*0e08*/ 	.word	0x0000af30
        /*0e0c*/ 	.word	0x0000000d
        /*0e10*/ 	.word	0x00013230
        /*0e14*/ 	.short	0x010a
        /*0e16*/ 	.byte	0x3f
	.zero		1


	//   ....[37]....
        /*0e18*/ 	.word	0x0000b4f0
        /*0e1c*/ 	.word	0x00000014
        /*0e20*/ 	.word	0x00013250
        /*0e24*/ 	.short	0x010a
        /*0e26*/ 	.byte	0x3f
	.zero		1


	//   ....[38]....
        /*0e28*/ 	.word	0x0000b540
        /*0e2c*/ 	.word	0x00000014
        /*0e30*/ 	.word	0x00013250
        /*0e34*/ 	.short	0x010a
        /*0e36*/ 	.byte	0x3f
	.zero		1


	//   ....[39]....
        /*0e38*/ 	.word	0x0000cca0
        /*0e3c*/ 	.word	0x0000000d
        /*0e40*/ 	.word	0x00000000
        /*0e44*/ 	.short	0x0101
        /*0e46*/ 	.byte	0x3f
	.zero		1


	//   ....[40]....
        /*0e48*/ 	.word	0x0000d940
        /*0e4c*/ 	.word	0x00000014
        /*0e50*/ 	.word	0x00000000
        /*0e54*/ 	.short	0x0101
        /*0e56*/ 	.byte	0x3f
	.zero		1


	//   ....[41]....
        /*0e58*/ 	.word	0x0000df60
        /*0e5c*/ 	.word	0x00000003
        /*0e60*/ 	.word	0x00013230
        /*0e64*/ 	.short	0x010a
        /*0e66*/ 	.byte	0x3f
	.zero		1


	//   ....[42]....
        /*0e68*/ 	.word	0x0000dff0
        /*0e6c*/ 	.word	0x00000003
        /*0e70*/ 	.word	0x00013230
        /*0e74*/ 	.short	0x010a
        /*0e76*/ 	.byte	0x3f
	.zero		1


	//   ....[43]....
        /*0e78*/ 	.word	0x0000e5b0
        /*0e7c*/ 	.word	0x0000000d
        /*0e80*/ 	.word	0x00013250
        /*0e84*/ 	.short	0x010a
        /*0e86*/ 	.byte	0x3f
	.zero		1


	//   ....[44]....
        /*0e88*/ 	.word	0x0000e600
        /*0e8c*/ 	.word	0x0000000d
        /*0e90*/ 	.word	0x00013250
        /*0e94*/ 	.short	0x010a
        /*0e96*/ 	.byte	0x3f
	.zero		1


	//   ....[45]....
        /*0e98*/ 	.word	0x0000f6c0
        /*0e9c*/ 	.word	0x00000014
        /*0ea0*/ 	.word	0x00000000
        /*0ea4*/ 	.short	0x0101
        /*0ea6*/ 	.byte	0x3f
	.zero		1


	//   ....[46]....
        /*0ea8*/ 	.word	0x00010340
        /*0eac*/ 	.word	0x0000000d
        /*0eb0*/ 	.word	0x00000000
        /*0eb4*/ 	.short	0x0101
        /*0eb6*/ 	.byte	0x3f
	.zero		1


	//   ....[47]....
        /*0eb8*/ 	.word	0x000103c0
        /*0ebc*/ 	.word	0x0000000a
        /*0ec0*/ 	.word	0x00013250
        /*0ec4*/ 	.short	0x010a
        /*0ec6*/ 	.byte	0x3f
	.zero		1


	//   ....[48]....
        /*0ec8*/ 	.word	0x00010410
        /*0ecc*/ 	.word	0x0000000a
        /*0ed0*/ 	.word	0x00013250
        /*0ed4*/ 	.short	0x010a
        /*0ed6*/ 	.byte	0x3f
	.zero		1


	//   ....[49]....
        /*0ed8*/ 	.word	0x00010c70
        /*0edc*/ 	.word	0x00000000
        /*0ee0*/ 	.word	0x00000000
        /*0ee4*/ 	.short	0x0101
        /*0ee6*/ 	.byte	0x3f
	.zero		1


	//   ....[50]....
        /*0ee8*/ 	.word	0x00011fc0
        /*0eec*/ 	.word	0x00000000
        /*0ef0*/ 	.word	0x00000000
        /*0ef4*/ 	.short	0x0101
        /*0ef6*/ 	.byte	0x3f
	.zero		1


	//   ....[51]....
        /*0ef8*/ 	.word	0x000141f0
        /*0efc*/ 	.word	0x00000016
        /*0f00*/ 	.word	0x00013220
        /*0f04*/ 	.short	0x010a
        /*0f06*/ 	.byte	0x3f
	.zero		1


	//   ....[52]....
        /*0f08*/ 	.word	0x000142a0
        /*0f0c*/ 	.word	0x00000006
        /*0f10*/ 	.word	0x000132a0
        /*0f14*/ 	.short	0x010a
        /*0f16*/ 	.byte	0x3f
	.zero		1


	//   ....[53]....
        /*0f18*/ 	.word	0x000144d0
        /*0f1c*/ 	.word	0x00000006
        /*0f20*/ 	.word	0x000132c0
        /*0f24*/ 	.short	0x010a
        /*0f26*/ 	.byte	0x3f
	.zero		1


	//   ....[54]....
        /*0f28*/ 	.word	0x00014820
        /*0f2c*/ 	.word	0x00000005
        /*0f30*/ 	.word	0x000132a0
        /*0f34*/ 	.short	0x010a
        /*0f36*/ 	.byte	0x3f
	.zero		1


	//   ....[55]....
        /*0f38*/ 	.word	0x00014a40
        /*0f3c*/ 	.word	0x00000005
        /*0f40*/ 	.word	0x000132c0
        /*0f44*/ 	.short	0x010a
        /*0f46*/ 	.byte	0x3f
	.zero		1


	//   ....[56]....
        /*0f48*/ 	.word	0x00015810
        /*0f4c*/ 	.word	0x00000004
        /*0f50*/ 	.word	0x00013280
        /*0f54*/ 	.short	0x010a
        /*0f56*/ 	.byte	0x3f
	.zero		1


	//   ....[57]....
        /*0f58*/ 	.word	0x000159d0
        /*0f5c*/ 	.word	0x00000004
        /*0f60*/ 	.word	0x00013240
        /*0f64*/ 	.short	0x010a
        /*0f66*/ 	.byte	0x3f
	.zero		1


	//   ....[58]....
        /*0f68*/ 	.word	0x000166a0
        /*0f6c*/ 	.word	0x00000016
        /*0f70*/ 	.word	0x00013200
        /*0f74*/ 	.short	0x0107
        /*0f76*/ 	.byte	0x3f
	.zero		1


	//   ....[59]....
        /*0f78*/ 	.word	0x00016790
        /*0f7c*/ 	.word	0x00000016
        /*0f80*/ 	.word	0x00013200
        /*0f84*/ 	.short	0x0101
        /*0f86*/ 	.byte	0x3f
	.zero		1


	//   ....[60]....
        /*0f88*/ 	.word	0x000167b0
        /*0f8c*/ 	.word	0x00000016
        /*0f90*/ 	.word	0x00013220
        /*0f94*/ 	.short	0x010a
        /*0f96*/ 	.byte	0x3f
	.zero		1


	//   ....[61]....
        /*0f98*/ 	.word	0x00016a80
        /*0f9c*/ 	.word	0x00000004
        /*0fa0*/ 	.word	0x00013280
        /*0fa4*/ 	.short	0x010a
        /*0fa6*/ 	.byte	0x3f
	.zero		1


	//   ....[62]....
        /*0fa8*/ 	.word	0x00016cd0
        /*0fac*/ 	.word	0x00000004
        /*0fb0*/ 	.word	0x00013240
        /*0fb4*/ 	.short	0x010a
        /*0fb6*/ 	.byte	0x3f
	.zero		1


	//   ....[63]....
        /*0fb8*/ 	.word	0x00016f90
        /*0fbc*/ 	.word	0x00000003
        /*0fc0*/ 	.word	0x00013270
        /*0fc4*/ 	.short	0x010a
        /*0fc6*/ 	.byte	0x3f
	.zero		1


	//   ....[64]....
        /*0fc8*/ 	.word	0x00017010
        /*0fcc*/ 	.word	0x00000003
        /*0fd0*/ 	.word	0x00013260
        /*0fd4*/ 	.short	0x010a
        /*0fd6*/ 	.byte	0x3f
	.zero		1


	//   ....[65]....
        /*0fd8*/ 	.word	0x00017310
        /*0fdc*/ 	.word	0x00000003
        /*0fe0*/ 	.word	0x00013250
        /*0fe4*/ 	.short	0x0101
        /*0fe6*/ 	.byte	0x3f
	.zero		1


	//   ....[66]....
        /*0fe8*/ 	.word	0x00017390
        /*0fec*/ 	.word	0x00000003
        /*0ff0*/ 	.word	0x00000000
        /*0ff4*/ 	.short	0x0101
        /*0ff6*/ 	.byte	0x3f
	.zero		1


	//   ....[67]....
        /*0ff8*/ 	.word	0x00017580
        /*0ffc*/ 	.word	0x00000003
        /*1000*/ 	.word	0x00013270
        /*1004*/ 	.short	0x010a
        /*1006*/ 	.byte	0x3f
	.zero		1


	//   ....[68]....
        /*1008*/ 	.word	0x000175f0
        /*100c*/ 	.word	0x00000003
        /*1010*/ 	.word	0x00013260
        /*1014*/ 	.short	0x010a
        /*1016*/ 	.byte	0x3f
	.zero		1


	//   ....[69]....
        /*1018*/ 	.word	0x000178f0
        /*101c*/ 	.word	0x00000003
        /*1020*/ 	.word	0x00013250
        /*1024*/ 	.short	0x0101
        /*1026*/ 	.byte	0x3f
	.zero		1


	//   ....[70]....
        /*1028*/ 	.word	0x00017940
        /*102c*/ 	.word	0x00000000
        /*1030*/ 	.word	0x00000000
        /*1034*/ 	.short	0x0101
        /*1036*/ 	.byte	0x3f
	.zero		1


	//   ....[71]....
        /*1038*/ 	.word	0x00018660
        /*103c*/ 	.word	0x00000009
        /*1040*/ 	.word	0x00013220
        /*1044*/ 	.short	0x010a
        /*1046*/ 	.byte	0x3f
	.zero		1


	//   ....[72]....
        /*1048*/ 	.word	0x000187f0
        /*104c*/ 	.word	0x00000007
        /*1050*/ 	.word	0x00000000
        /*1054*/ 	.short	0x010a
        /*1056*/ 	.byte	0x3f
	.zero		1


	//   ....[73]....
        /*1058*/ 	.word	0x00018860
        /*105c*/ 	.word	0x00000003
        /*1060*/ 	.word	0x00000000
        /*1064*/ 	.short	0x010a
        /*1066*/ 	.byte	0x3f
	.zero		1


	//   ....[74]....
        /*1068*/ 	.word	0x000188b0
        /*106c*/ 	.word	0x00000003
        /*1070*/ 	.word	0x00013260
        /*1074*/ 	.short	0x010a
        /*1076*/ 	.byte	0x3f
	.zero		1


	//   ....[75]....
        /*1078*/ 	.word	0x00018900
        /*107c*/ 	.word	0x00000005
        /*1080*/ 	.word	0x00013260
        /*1084*/ 	.short	0x010a
        /*1086*/ 	.byte	0x3f
	.zero		1


	//   ....[76]....
        /*1088*/ 	.word	0x00018940
        /*108c*/ 	.word	0x00000003
        /*1090*/ 	.word	0x00013280
        /*1094*/ 	.short	0x010a
        /*1096*/ 	.byte	0x3f
	.zero		1


	//   ....[77]....
        /*1098*/ 	.word	0x00018960
        /*109c*/ 	.word	0x00000005
        /*10a0*/ 	.word	0x00013280
        /*10a4*/ 	.short	0x010a
        /*10a6*/ 	.byte	0x3f
	.zero		1


	//   ....[78]....
        /*10a8*/ 	.word	0x000189c0
        /*10ac*/ 	.word	0x0000004a
        /*10b0*/ 	.word	0x00013290
        /*10b4*/ 	.short	0x010a
        /*10b6*/ 	.byte	0x3f
	.zero		1


	//   ....[79]....
        /*10b8*/ 	.word	0x00018a10
        /*10bc*/ 	.word	0x0000004a
        /*10c0*/ 	.word	0x00013290
        /*10c4*/ 	.short	0x010a
        /*10c6*/ 	.byte	0x3f
	.zero		1


	//   ....[80]....
        /*10c8*/ 	.word	0x00018a60
        /*10cc*/ 	.word	0x0000004a
        /*10d0*/ 	.word	0x00013290
        /*10d4*/ 	.short	0x010a
        /*10d6*/ 	.byte	0x3f
	.zero		1


	//   ....[81]....
        /*10d8*/ 	.word	0x00018ab0
        /*10dc*/ 	.word	0x0000004a
        /*10e0*/ 	.word	0x000132b0
        /*10e4*/ 	.short	0x010a
        /*10e6*/ 	.byte	0x3f
	.zero		1


	//   ....[82]....
        /*10e8*/ 	.word	0x00018cb0
        /*10ec*/ 	.word	0x00000010
        /*10f0*/ 	.word	0x00013200
        /*10f4*/ 	.short	0x010a
        /*10f6*/ 	.byte	0x3f
	.zero		1


	//   ....[83]....
        /*10f8*/ 	.word	0x00018eb0
        /*10fc*/ 	.word	0x00000010
        /*1100*/ 	.word	0x00013200
        /*1104*/ 	.short	0x010a
        /*1106*/ 	.byte	0x3f
	.zero		1


	//   ....[84]....
        /*1108*/ 	.word	0x00018f00
        /*110c*/ 	.word	0x0000000c
        /*1110*/ 	.word	0x00013230
        /*1114*/ 	.short	0x010a
        /*1116*/ 	.byte	0x3f
	.zero		1


	//   ....[85]....
        /*1118*/ 	.word	0x00018f50
        /*111c*/ 	.word	0x0000000d
        /*1120*/ 	.word	0x00013230
        /*1124*/ 	.short	0x010a
        /*1126*/ 	.byte	0x3f
	.zero		1


	//   ....[86]....
        /*1128*/ 	.word	0x00018fa0
        /*112c*/ 	.word	0x00000014
        /*1130*/ 	.word	0x00013250
        /*1134*/ 	.short	0x010a
        /*1136*/ 	.byte	0x3f
	.zero		1


	//   ....[87]....
        /*1138*/ 	.word	0x00018ff0
        /*113c*/ 	.word	0x00000003
        /*1140*/ 	.word	0x00013230
        /*1144*/ 	.short	0x010a
        /*1146*/ 	.byte	0x3f
	.zero		1


	//   ....[88]....
        /*1148*/ 	.word	0x00019040
        /*114c*/ 	.word	0x0000000d
        /*1150*/ 	.word	0x00013250
        /*1154*/ 	.short	0x010a
        /*1156*/ 	.byte	0x3f
	.zero		1


	//   ....[89]....
        /*1158*/ 	.word	0x00019090
        /*115c*/ 	.word	0x0000000a
        /*1160*/ 	.word	0x00013250
        /*1164*/ 	.short	0x010a
        /*1166*/ 	.byte	0x3f
	.zero		1


	//   ....[90]....
        /*1168*/ 	.word	0x00019230
        /*116c*/ 	.word	0x00000016
        /*1170*/ 	.word	0x00013220
        /*1174*/ 	.short	0x010a
        /*1176*/ 	.byte	0x3f
	.zero		1


	//   ....[91]....
        /*1178*/ 	.word	0x00019280
        /*117c*/ 	.word	0x00000006
        /*1180*/ 	.word	0x000132a0
        /*1184*/ 	.short	0x010a
        /*1186*/ 	.byte	0x3f
	.zero		1


	//   ....[92]....
        /*1188*/ 	.word	0x000192d0
        /*118c*/ 	.word	0x00000006
        /*1190*/ 	.word	0x000132c0
        /*1194*/ 	.short	0x010a
        /*1196*/ 	.byte	0x3f
	.zero		1


	//   ....[93]....
        /*1198*/ 	.word	0x00019320
        /*119c*/ 	.word	0x00000005
        /*11a0*/ 	.word	0x000132a0
        /*11a4*/ 	.short	0x010a
        /*11a6*/ 	.byte	0x3f
	.zero		1


	//   ....[94]....
        /*11a8*/ 	.word	0x00019370
        /*11ac*/ 	.word	0x00000005
        /*11b0*/ 	.word	0x000132c0
        /*11b4*/ 	.short	0x010a
        /*11b6*/ 	.byte	0x3f
	.zero		1


	//   ....[95]....
        /*11b8*/ 	.word	0x00019510
        /*11bc*/ 	.word	0x00000004
        /*11c0*/ 	.word	0x00013280
        /*11c4*/ 	.short	0x010a
        /*11c6*/ 	.byte	0x3f
	.zero		1


	//   ....[96]....
        /*11c8*/ 	.word	0x00019560
        /*11cc*/ 	.word	0x00000004
        /*11d0*/ 	.word	0x00013240
        /*11d4*/ 	.short	0x010a
        /*11d6*/ 	.byte	0x3f
	.zero		1


	//   ....[97]....
        /*11d8*/ 	.word	0x00019d50
        /*11dc*/ 	.word	0x00000016
        /*11e0*/ 	.word	0x00013220
        /*11e4*/ 	.short	0x010a
        /*11e6*/ 	.byte	0x3f
	.zero		1


	//   ....[98]....
        /*11e8*/ 	.word	0x00019da0
        /*11ec*/ 	.word	0x00000004
        /*11f0*/ 	.word	0x00013280
        /*11f4*/ 	.short	0x010a
        /*11f6*/ 	.byte	0x3f
	.zero		1


	//   ....[99]....
        /*11f8*/ 	.word	0x00019df0
        /*11fc*/ 	.word	0x00000004
        /*1200*/ 	.word	0x00013240
        /*1204*/ 	.short	0x010a
        /*1206*/ 	.byte	0x3f
	.zero		1


	//   ....[100]....
        /*1208*/ 	.word	0x00019e40
        /*120c*/ 	.word	0x00000003
        /*1210*/ 	.word	0x00013270
        /*1214*/ 	.short	0x010a
        /*1216*/ 	.byte	0x3f
	.zero		1


	//   ....[101]....
        /*1218*/ 	.word	0x00019e90
        /*121c*/ 	.word	0x00000003
        /*1220*/ 	.word	0x00013260
        /*1224*/ 	.short	0x010a
        /*1226*/ 	.byte	0x3f
	.zero		1


	//   ....[102]....
        /*1228*/ 	.word	0x00019ee0
        /*122c*/ 	.word	0x00000003
        /*1230*/ 	.word	0x00013270
        /*1234*/ 	.short	0x010a
        /*1236*/ 	.byte	0x3f
	.zero		1


	//   ....[103]....
        /*1238*/ 	.word	0x00019f30
        /*123c*/ 	.word	0x00000003
        /*1240*/ 	.word	0x00013260
        /*1244*/ 	.short	0x010a
        /*1246*/ 	.byte	0x3f
	.zero		1


	//   ....[104]....
        /*1248*/ 	.word	0x0001a8c0
        /*124c*/ 	.word	0x00000009
        /*1250*/ 	.word	0x00013220
        /*1254*/ 	.short	0x010a
        /*1256*/ 	.byte	0x3f
	.zero		1


	//   ....[105]....
        /*1258*/ 	.word	0x0001aa60
        /*125c*/ 	.word	0x00000007
        /*1260*/ 	.word	0x00000000
        /*1264*/ 	.short	0x010a
        /*1266*/ 	.byte	0x3f
	.zero		1


	//   ....[106]....
        /*1268*/ 	.word	0x0001aab0
        /*126c*/ 	.word	0x00000003
        /*1270*/ 	.word	0x00000000
        /*1274*/ 	.short	0x010a
        /*1276*/ 	.byte	0x3f
	.zero		1


	//   ....[107]....
        /*1278*/ 	.word	0x0001ab00
        /*127c*/ 	.word	0x00000003
        /*1280*/ 	.word	0x00013260
        /*1284*/ 	.short	0x010a
        /*1286*/ 	.byte	0x3f
	.zero		1


	//   ....[108]....
        /*1288*/ 	.word	0x0001ab50
        /*128c*/ 	.word	0x00000005
        /*1290*/ 	.word	0x00013260
        /*1294*/ 	.short	0x010a
        /*1296*/ 	.byte	0x3f
	.zero		1


	//   ....[109]....
        /*1298*/ 	.word	0x0001aba0
        /*129c*/ 	.word	0x00000003
        /*12a0*/ 	.word	0x00013280
        /*12a4*/ 	.short	0x010a
        /*12a6*/ 	.byte	0x3f
	.zero		1


	//----- nvinfo : EIATTR_NUM_MBARRIERS
	.align		4
.L_323:
        /*12a8*/ 	.byte	0x03, 0x38
        /*12aa*/ 	.short	0x0016


	//----- nvinfo : EIATTR_EXIT_INSTR_OFFSETS
	.align		4
        /*12ac*/ 	.byte	0x04, 0x1c
        /*12ae*/ 	.short	(.L_325 - .L_324)


	//   ....[0]....
.L_324:
        /*12b0*/ 	.word	0x000189b0


	//----- nvinfo : EIATTR_MAX_THREADS
	.align		4
.L_325:
        /*12b4*/ 	.byte	0x04, 0x05
        /*12b6*/ 	.short	(.L_327 - .L_326)
.L_326:
        /*12b8*/ 	.word	0x00000200
        /*12bc*/ 	.word	0x00000001
        /*12c0*/ 	.word	0x00000001


	//----- nvinfo : EIATTR_CRS_STACK_SIZE
	.align		4
.L_327:
        /*12c4*/ 	.byte	0x04, 0x1e
        /*12c6*/ 	.short	(.L_329 - .L_328)
.L_328:
        /*12c8*/ 	.word	0x00000000


	//----- nvinfo : EIATTR_CBANK_PARAM_SIZE
	.align		4
.L_329:
        /*12cc*/ 	.byte	0x03, 0x19
        /*12ce*/ 	.short	0x0af0


	//----- nvinfo : EIATTR_PARAM_CBANK
	.align		4
        /*12d0*/ 	.byte	0x04, 0x0a
        /*12d2*/ 	.short	(.L_331 - .L_330)
	.align		4
.L_330:
        /*12d4*/ 	.word	index@(.nv.constant0._ZN7cutlass13device_kernelIN5flash11enable_sm90INS1_16FlashAttnFwdSm90INS1_25CollectiveMainloopFwdSm90ILi2EN4cute5tupleIJNS5_1CILi1EEES8_S8_EEENS6_IJNS7_ILi192EEENS7_ILi160EEENS7_ILi64EEEEEELi64ENS_12float_e4m3_tEfNS_4arch4Sm90ELb1ELb0ELb0ELb1ELb0ELb1ELb0ELb1ELb1ELb1ELb0ELb0EEENS1_21CollectiveEpilogueFwdINS6_IJSA_SC_SB_EEES9_NS_10bfloat16_tESG_Li384ELb1ELb1ELb0ELb1EEENS1_36VarlenDynamicPersistentTileSchedulerILi192ELi160ELi384ELi128ELb0ELb1ELb1ELb1ELb1ELb1EEEEEEEEEvNT_6ParamsE)
        /*12d8*/ 	.short	0x0210
        /*12da*/ 	.short	0x0af0


	//----- nvinfo : EIATTR_SW_WAR
	.align		4
.L_331:
        /*12dc*/ 	.byte	0x04, 0x36
        /*12de*/ 	.short	(.L_333 - .L_332)
.L_332:
        /*12e0*/ 	.word	0x00000008
.L_333:


//--------------------- .nv.callgraph             --------------------------
	.section	.nv.callgraph,"",@"SHT_CUDA_CALLGRAPH"
	.align	4
	.sectionentsize	8
	.align		4
        /*0000*/ 	.word	0x00000000
	.align		4
        /*0004*/ 	.word	0xffffffff
	.align		4
        /*0008*/ 	.word	index@(_ZN7cutlass13device_kernelIN5flash11enable_sm90INS1_16FlashAttnFwdSm90INS1_25CollectiveMainloopFwdSm90ILi2EN4cute5tupleIJNS5_1CILi1EEES8_S8_EEENS6_IJNS7_ILi192EEENS7_ILi160EEENS7_ILi64EEEEEELi64ENS_12float_e4m3_tEfNS_4arch4Sm90ELb0ELb0ELb0ELb0ELb0ELb0ELb0ELb1ELb1ELb1ELb0ELb0EEENS1_21CollectiveEpilogueFwdINS6_IJSA_SC_SB_EEES9_NS_10bfloat16_tESG_Li384ELb0ELb1ELb0ELb1EEENS1_29StaticPersistentTileSchedulerILb0EEEEEEEEEvNT_6ParamsE)
	.align		4
        /*000c*/ 	.word	index@(__assertfail)
	.align		4
        /*0010*/ 	.word	index@(_ZN7cutlass13device_kernelIN5flash11enable_sm90INS1_16FlashAttnFwdSm90INS1_25CollectiveMainloopFwdSm90ILi2EN4cute5tupleIJNS5_1CILi1EEES8_S8_EEENS6_IJNS7_ILi192EEENS7_ILi160EEENS7_ILi64EEEEEELi64ENS_12float_e4m3_tEfNS_4arch4Sm90ELb0ELb0ELb0ELb1ELb0ELb0ELb0ELb1ELb1ELb1ELb0ELb0EEENS1_21CollectiveEpilogueFwdINS6_IJSA_SC_SB_EEES9_NS_10bfloat16_tESG_Li384ELb1ELb1ELb0ELb1EEENS1_36VarlenDynamicPersistentTileSchedulerILi192ELi160ELi384ELi128ELb0ELb1ELb1ELb0ELb1ELb1EEEEEEEEEvNT_6ParamsE)
	.align		4
        /*0014*/ 	.word	index@(__assertfail)
	.align		4
        /*0018*/ 	.word	index@(_ZN7cutlass13device_kernelIN5flash11enable_sm90INS1_16FlashAttnFwdSm90INS1_25CollectiveMainloopFwdSm90ILi2EN4cute5tupleIJNS5_1CILi1EEES8_S8_EEENS6_IJNS7_ILi192EEENS7_ILi160EEENS7_ILi64EEEEEELi64ENS_12float_e4m3_tEfNS_4arch4Sm90ELb0ELb0ELb0ELb1ELb0ELb1ELb0ELb1ELb1ELb1ELb0ELb0EEENS1_21CollectiveEpilogueFwdINS6_IJSA_SC_SB_EEES9_NS_10bfloat16_tESG_Li384ELb1ELb1ELb0ELb1EEENS1_36VarlenDynamicPersistentTileSchedulerILi192ELi160ELi384ELi128ELb0ELb1ELb1ELb0ELb1ELb1EEEEEEEEEvNT_6ParamsE)
	.align		4
        /*001c*/ 	.word	index@(__assertfail)
	.align		4
        /*0020*/ 	.word	index@(_ZN7cutlass13device_kernelIN5flash11enable_sm90INS1_16FlashAttnFwdSm90INS1_25CollectiveMainloopFwdSm90ILi2EN4cute5tupleIJNS5_1CILi1EEES8_S8_EEENS6_IJNS7_ILi192EEENS7_ILi160EEENS7_ILi64EEEEEELi64ENS_12float_e4m3_tEfNS_4arch4Sm90ELb0ELb1ELb0ELb0ELb0ELb0ELb0ELb1ELb1ELb1ELb0ELb0EEENS1_21CollectiveEpilogueFwdINS6_IJSA_SC_SB_EEES9_NS_10bfloat16_tESG_Li384ELb0ELb1ELb0ELb1EEENS1_30DynamicPersistentTileSchedulerILi384ELi128ELb0ELb1ELb1EEEEEEEEEvNT_6ParamsE)
	.align		4
        /*0024*/ 	.word	index@(__assertfail)
	.align		4
        /*0028*/ 	.word	index@(_ZN7cutlass13device_kernelIN5flash11enable_sm90INS1_16FlashAttnFwdSm90INS1_25CollectiveMainloopFwdSm90ILi2EN4cute5tupleIJNS5_1CILi1EEES8_S8_EEENS6_IJNS7_ILi192EEENS7_ILi160EEENS7_ILi64EEEEEELi64ENS_12float_e4m3_tEfNS_4arch4Sm90ELb0ELb1ELb0ELb1ELb0ELb0ELb0ELb1ELb1ELb1ELb0ELb0EEENS1_21CollectiveEpilogueFwdINS6_IJSA_SC_SB_EEES9_NS_10bfloat16_tESG_Li384ELb1ELb1ELb0ELb1EEENS1_36VarlenDynamicPersistentTileSchedulerILi192ELi160ELi384ELi128ELb0ELb1ELb1ELb1ELb0ELb1EEEEEEEEEvNT_6ParamsE)
	.align		4
        /*002c*/ 	.word	index@(__assertfail)
	.align		4
        /*0030*/ 	.word	index@(_ZN7cutlass13device_kernelIN5flash11enable_sm90INS1_16FlashAttnFwdSm90INS1_25CollectiveMainloopFwdSm90ILi2EN4cute5tupleIJNS5_1CILi1EEES8_S8_EEENS6_IJNS7_ILi192EEENS7_ILi160EEENS7_ILi64EEEEEELi64ENS_12float_e4m3_tEfNS_4arch4Sm90ELb0ELb1ELb0ELb1ELb0ELb1ELb0ELb1ELb1ELb1ELb0ELb0EEENS1_21CollectiveEpilogueFwdINS6_IJSA_SC_SB_EEES9_NS_10bfloat16_tESG_Li384ELb1ELb1ELb0ELb1EEENS1_36VarlenDynamicPersistentTileSchedulerILi192ELi160ELi384ELi128ELb0ELb1ELb1ELb1ELb0ELb1EEEEEEEEEvNT_6ParamsE)
	.align		4
        /*0034*/ 	.word	index@(__assertfail)
	.align		4
        /*0038*/ 	.word	index@(_ZN7cutlass13device_kernelIN5flash11enable_sm90INS1_16FlashAttnFwdSm90INS1_25CollectiveMainloopFwdSm90ILi2EN4cute5tupleIJNS5_1CILi1EEES8_S8_EEENS6_IJNS7_ILi192EEENS7_ILi160EEENS7_ILi64EEEEEELi64ENS_12float_e4m3_tEfNS_4arch4Sm90ELb1ELb0ELb0ELb0ELb0ELb0ELb0ELb1ELb1ELb1ELb0ELb0EEENS1_21CollectiveEpilogueFwdINS6_IJSA_SC_SB_EEES9_NS_10bfloat16_tESG_Li384ELb0ELb1ELb0ELb1EEENS1_30DynamicPersistentTileSchedulerILi384ELi128ELb0ELb1ELb1EEEEEEEEEvNT_6ParamsE)
	.align		4
        /*003c*/ 	.word	index@(__assertfail)
	.align		4
        /*0040*/ 	.word	index@(_ZN7cutlass13device_kernelIN5flash11enable_sm90INS1_16FlashAttnFwdSm90INS1_25CollectiveMainloopFwdSm90ILi2EN4cute5tupleIJNS5_1CILi1EEES8_S8_EEENS6_IJNS7_ILi192EEENS7_ILi160EEENS7_ILi64EEEEEELi64ENS_12float_e4m3_tEfNS_4arch4Sm90ELb1ELb0ELb0ELb1ELb0ELb0ELb0ELb1ELb1ELb1ELb0ELb0EEENS1_21CollectiveEpilogueFwdINS6_IJSA_SC_SB_EEES9_NS_10bfloat16_tESG_Li384ELb1ELb1ELb0ELb1EEENS1_36VarlenDynamicPersistentTileSchedulerILi192ELi160ELi384ELi128ELb0ELb1ELb1ELb1ELb1ELb1EEEEEEEEEvNT_6ParamsE)
	.align		4
        /*0044*/ 	.word	index@(__assertfail)
	.align		4
        /*0048*/ 	.word	index@(_ZN7cutlass13device_kernelIN5flash11enable_sm90INS1_16FlashAttnFwdSm90INS1_25CollectiveMainloopFwdSm90ILi2EN4cute5tupleIJNS5_1CILi1EEES8_S8_EEENS6_IJNS7_ILi192EEENS7_ILi160EEENS7_ILi64EEEEEELi64ENS_12float_e4m3_tEfNS_4arch4Sm90ELb1ELb0ELb0ELb1ELb0ELb1ELb0ELb1ELb1ELb1ELb0ELb0EEENS1_21CollectiveEpilogueFwdINS6_IJSA_SC_SB_EEES9_NS_10bfloat16_tESG_Li384ELb1ELb1ELb0ELb1EEENS1_36VarlenDynamicPersistentTileSchedulerILi192ELi160ELi384ELi128ELb0ELb1ELb1ELb1ELb1ELb1EEEEEEEEEvNT_6ParamsE)
	.align		4
        /*004c*/ 	.word	index@(__assertfail)
	.align		4
        /*0050*/ 	.word	0x00000000
	.align		4
        /*0054*/ 	.word	0xfffffffe
	.align		4
        /*0058*/ 	.word	0x00000000
	.align		4
        /*005c*/ 	.word	0xfffffffd
	.align		4
        /*0060*/ 	.word	0x00000000
	.align		4
        /*0064*/ 	.word	0xfffffffc


//--------------------- .nv.constant4             --------------------------
	.section	.nv.constant4,"a",@progbits
	.align	8
	.align		8
.nv.constant4:
        /*0000*/ 	.dword	__assertfail
	.align		8
        /*0008*/ 	.dword	__unnamed_1
	.align		8
        /*0010*/ 	.dword	__unnamed_2
	.align		8
        /*0018*/ 	.dword	__unnamed_3
	.align		8
        /*0020*/ 	.dword	__unnamed_4
	.align		8
        /*0028*/ 	.dword	__unnamed_5
	.align		8
        /*0030*/ 	.dword	__unnamed_6
	.align		8
        /*0038*/ 	.dword	_ZZN5flash28permute_output_fp8_VcolmajorIN4cute6TensorINS1_11ArrayEngineIN7cutlass10bfloat16_tELm32EEENS1_6LayoutINS1_5tupleIJNS8_IJNS1_1CILi2EEESA_NS9_ILi8EEEEEENS9_ILi1EEESD_EEENS8_IJNS8_IJSD_SA_NS9_ILi4EEEEEENS9_ILi0EEESH_EEEEEEEEEvRT_E9upper_map
	.align		8
        /*0040*/ 	.dword	_ZN73_INTERNAL_00488a73_37_flash_fwd_hdim64_e4m3_packgqa_sm90_cu_9afb97bd_38914cuda3std3__45__cpo5beginE
	.align		8
        /*0048*/ 	.dword	_ZN73_INTERNAL_00488a73_37_flash_fwd_hdim64_e4m3_packgqa_sm90_cu_9afb97bd_38914cuda3std3__45__cpo3endE
	.align		8
        /*0050*/ 	.dword	_ZN73_INTERNAL_00488a73_37_flash_fwd_hdim64_e4m3_packgqa_sm90_cu_9afb97bd_38914cuda3std3__45__cpo6cbeginE
	.align		8
        /*0058*/ 	.dword	_ZN73_INTERNAL_00488a73_37_flash_fwd_hdim64_e4m3_packgqa_sm90_cu_9afb97bd_38914cuda3std3__45__cpo4cendE
	.align		8
        /*0060*/ 	.dword	_ZN73_INTERNAL_00488a73_37_flash_fwd_hdim64_e4m3_packgqa_sm90_cu_9afb97bd_38914cuda3std3__475_GLOBAL__N__00488a73_37_flash_fwd_hdim64_e4m3_packgqa_sm90_cu_9afb97bd_38916ignoreE
	.align		8
        /*0068*/ 	.dword	_ZN73_INTERNAL_00488a73_37_flash_fwd_hdim64_e4m3_packgqa_sm90_cu_9afb97bd_38914cuda3std3__419piecewise_constructE
	.align		8
        /*0070*/ 	.dword	_ZN73_INTERNAL_00488a73_37_flash_fwd_hdim64_e4m3_packgqa_sm90_cu_9afb97bd_38914cuda3std3__48in_placeE
	.align		8
        /*0078*/ 	.dword	_ZN73_INTERNAL_00488a73_37_flash_fwd_hdim64_e4m3_packgqa_sm90_cu_9afb97bd_38914cuda3std6ranges3__45__cpo4swapE
	.align		8
        /*0080*/ 	.dword	_ZN73_INTERNAL_00488a73_37_flash_fwd_hdim64_e4m3_packgqa_sm90_cu_9afb97bd_38914cuda3std6ranges3__45__cpo9iter_moveE
	.align		8
        /*0088*/ 	.dword	_ZN73_INTERNAL_00488a73_37_flash_fwd_hdim64_e4m3_packgqa_sm90_cu_9afb97bd_38914cute7productE
	.align		8
        /*0090*/ 	.dword	_ZN73_INTERNAL_00488a73_37_flash_fwd_hdim64_e4m3_packgqa_sm90_cu_9afb97bd_38914cute1_E
	.align		8
        /*0098*/ 	.dword	$str$23
	.align		8
        /*00a0*/ 	.dword	$str$24


//--------------------- .text._ZN7cutlass13device_kernelIN5flash11enable_sm90INS1_16FlashAttnFwdSm90INS1_25CollectiveMainloopFwdSm90ILi2EN4cute5tupleIJNS5_1CILi1EEES8_S8_EEENS6_IJNS7_ILi192EEENS7_ILi160EEENS7_ILi64EEEEEELi64ENS_12float_e4m3_tEfNS_4arch4Sm90ELb0ELb0ELb0ELb0ELb0ELb0ELb0ELb1ELb1ELb1ELb0ELb0EEENS1_21CollectiveEpilogueFwdINS6_IJSA_SC_SB_EEES9_NS_10bfloat16_tESG_Li384ELb0ELb1ELb0ELb1EEENS1_29StaticPersistentTileSchedulerILb0EEEEEEEEEvNT_6ParamsE --------------------------
	.section	.text._ZN7cutlass13device_kernelIN5flash11enable_sm90INS1_16FlashAttnFwdSm90INS1_25CollectiveMainloopFwdSm90ILi2EN4cute5tupleIJNS5_1CILi1EEES8_S8_EEENS6_IJNS7_ILi192EEENS7_ILi160EEENS7_ILi64EEEEEELi64ENS_12float_e4m3_tEfNS_4arch4Sm90ELb0ELb0ELb0ELb0ELb0ELb0ELb0ELb1ELb1ELb1ELb0ELb0EEENS1_21CollectiveEpilogueFwdINS6_IJSA_SC_SB_EEES9_NS_10bfloat16_tESG_Li384ELb0ELb1ELb0ELb1EEENS1_29StaticPersistentTileSchedulerILb0EEEEEEEEEvNT_6ParamsE,"ax",@progbits
	.align	128
.text._ZN7cutlass13device_kernelIN5flash11enable_sm90INS1_16FlashAttnFwdSm90INS1_25CollectiveMainloopFwdSm90ILi2EN4cute5tupleIJNS5_1CILi1EEES8_S8_EEENS6_IJNS7_ILi192EEENS7_ILi160EEENS7_ILi64EEEEEELi64ENS_12float_e4m3_tEfNS_4arch4Sm90ELb0ELb0ELb0ELb0ELb0ELb0ELb0ELb1ELb1ELb1ELb0ELb0EEENS1_21CollectiveEpilogueFwdINS6_IJSA_SC_SB_EEES9_NS_10bfloat16_tESG_Li384ELb0ELb1ELb0ELb1EEENS1_29StaticPersistentTileSchedulerILb0EEEEEEEEEvNT_6ParamsE:
        .type           _ZN7cutlass13device_kernelIN5flash11enable_sm90INS1_16FlashAttnFwdSm90INS1_25CollectiveMainloopFwdSm90ILi2EN4cute5tupleIJNS5_1CILi1EEES8_S8_EEENS6_IJNS7_ILi192EEENS7_ILi160EEENS7_ILi64EEEEEELi64ENS_12float_e4m3_tEfNS_4arch4Sm90ELb0ELb0ELb0ELb0ELb0ELb0ELb0ELb1ELb1ELb1ELb0ELb0EEENS1_21CollectiveEpilogueFwdINS6_IJSA_SC_SB_EEES9_NS_10bfloat16_tESG_Li384ELb0ELb1ELb0ELb1EEENS1_29StaticPersistentTileSchedulerILb0EEEEEEEEEvNT_6ParamsE,@function
        .size           _ZN7cutlass13device_kernelIN5flash11enable_sm90INS1_16FlashAttnFwdSm90INS1_25CollectiveMainloopFwdSm90ILi2EN4cute5tupleIJNS5_1CILi1EEES8_S8_EEENS6_IJNS7_ILi192EEENS7_ILi160EEENS7_ILi64EEEEEELi64ENS_12float_e4m3_tEfNS_4arch4Sm90ELb0ELb0ELb0ELb0ELb0ELb0ELb0ELb1ELb1ELb1ELb0ELb0EEENS1_21CollectiveEpilogueFwdINS6_IJSA_SC_SB_EEES9_NS_10bfloat16_tESG_Li384ELb0ELb1ELb0ELb1EEENS1_29StaticPersistentTileSchedulerILb0EEEEEEEEEvNT_6ParamsE,(.L_x_2197 - _ZN7cutlass13device_kernelIN5flash11enable_sm90INS1_16FlashAttnFwdSm90INS1_25CollectiveMainloopFwdSm90ILi2EN4cute5tupleIJNS5_1CILi1EEES8_S8_EEENS6_IJNS7_ILi192EEENS7_ILi160EEENS7_ILi64EEEEEELi64ENS_12float_e4m3_tEfNS_4arch4Sm90ELb0ELb0ELb0ELb0ELb0ELb0ELb0ELb1ELb1ELb1ELb0ELb0EEENS1_21CollectiveEpilogueFwdINS6_IJSA_SC_SB_EEES9_NS_10bfloat16_tESG_Li384ELb0ELb1ELb0ELb1EEENS1_29StaticPersistentTileSchedulerILb0EEEEEEEEEvNT_6ParamsE)
        .other          _ZN7cutlass13device_kernelIN5flash11enable_sm90INS1_16FlashAttnFwdSm90INS1_25CollectiveMainloopFwdSm90ILi2EN4cute5tupleIJNS5_1CILi1EEES8_S8_EEENS6_IJNS7_ILi192EEENS7_ILi160EEENS7_ILi64EEEEEELi64ENS_12float_e4m3_tEfNS_4arch4Sm90ELb0ELb0ELb0ELb0ELb0ELb0ELb0ELb1ELb1ELb1ELb0ELb0EEENS1_21CollectiveEpilogueFwdINS6_IJSA_SC_SB_EEES9_NS_10bfloat16_tESG_Li384ELb0ELb1ELb0ELb1EEENS1_29StaticPersistentTileSchedulerILb0EEEEEEEEEvNT_6ParamsE,@"STO_CUDA_ENTRY STV_DEFAULT"
_ZN7cutlass13device_kernelIN5flash11enable_sm90INS1_16FlashAttnFwdSm90INS1_25CollectiveMainloopFwdSm90ILi2EN4cute5tupleIJNS5_1CILi1EEES8_S8_EEENS6_IJNS7_ILi192EEENS7_ILi160EEENS7_ILi64EEEEEELi64ENS_12float_e4m3_tEfNS_4arch4Sm90ELb0ELb0ELb0ELb0ELb0ELb0ELb0ELb1ELb1ELb1ELb0ELb0EEENS1_21CollectiveEpilogueFwdINS6_IJSA_SC_SB_EEES9_NS_10bfloat16_tESG_Li384ELb0ELb1ELb0ELb1EEENS1_29StaticPersistentTileSchedulerILb0EEEEEEEEEvNT_6ParamsE:
[----:B------:R-:W0:Y:S01]  /*0000*/  LDC R1, c[0x0][0x28] ;  /* 0x00000a00ff017b82 */ /* 0x000e220000000800 */
[----:B------:R-:W1:Y:S01]  /*0010*/  S2R R4, SR_TID.X ;  /* 0x0000000000047919 */ /* 0x000e620000002100 */
[----:B------:R-:W-:Y:S01]  /*0020*/  ELECT P0, URZ, PT ;  /* 0x00000000003f782f */ /* 0x000fe20003800000 */
[----:B------:R-:W-:Y:S01]  /*0030*/  BSSY B0, `(.L_x_0) ;  /* 0x000000e000007945 */ /* 0x000fe20003800000 */
[----:B-1----:R-:W-:-:S05]  /*0040*/  SHF.R.U32.HI R0, RZ, 0x5, R4 ;  /* 0x00000005ff007819 */ /* 0x002fca0000011604 */
[----:B------:R-:W1:Y:S02]  /*0050*/  SHFL.IDX PT, R2, R0, RZ, 0x1f ;  /* 0x00001fff00027589 */ /* 0x000e6400000e0000 */
[----:B-1----:R-:W-:Y:S02]  /*0060*/  ISETP.EQ.AND P0, PT, R2, RZ, P0 ;  /* 0x000000ff0200720c */ /* 0x002fe40000702270 */
[----:B------:R-:W-:-:S11]  /*0070*/  SHF.R.U32.HI R2, RZ, 0x7, R4 ;  /* 0x00000007ff027819 */ /* 0x000fd60000011604 */
[----:B0-----:R-:W-:Y:S05]  /*0080*/  @!P0 BRA `(.L_x_1) ;  /* 0x0000000000208947 */ /* 0x001fea0003800000 */
[----:B------:R-:W-:Y:S02]  /*0090*/  ULDC.64 UR4, c[0x0][0x198] ;  /* 0x0000660000047ab9 */ /* 0x000fe40000000a00 */
[----:B------:R-:W-:Y:S02]  /*00a0*/  UIADD3 UR6, UP0, UR4, 0x370, URZ ;  /* 0x0000037004067890 */ /* 0x000fe4000ff1e03f */
[----:B------:R-:W-:Y:S02]  /*00b0*/  UIADD3 UR4, UP1, UR4, 0x470, URZ ;  /* 0x0000047004047890 */ /* 0x000fe4000ff3e03f */
[----:B------:R-:W-:Y:S02]  /*00c0*/  UIADD3.X UR7, URZ, UR5, URZ, UP0, !UPT ;  /* 0x000000053f077290 */ /* 0x000fe400087fe43f */
[----:B------:R-:W-:-:S07]  /*00d0*/  UIADD3.X UR5, URZ, UR5, URZ, UP1, !UPT ;  /* 0x000000053f057290 */ /* 0x000fce0008ffe43f */
[----:B------:R0:W-:Y:S02]  /*00e0*/  UTMACCTL.PF [UR6] ;  /* 0x00000000060079b9 */ /* 0x0001e40008040000 */
[----:B------:R0:W-:Y:S02]  /*00f0*/  UTMACCTL.PF [UR4] ;  /* 0x00000000040079b9 */ /* 0x0001e40008040000 */
[----:B0-----:R-:W-:Y:S01]  /*0100*/  NOP ;  /* 0x0000000000007918 */ /* 0x001fe20000000000 */
.L_x_1:
[----:B------:R-:W-:Y:S05]  /*0110*/  BSYNC B0 ;  /* 0x0000000000007941 */ /* 0x000fea0003800000 */
.L_x_0:
[----:B------:R-:W-:Y:S01]  /*0120*/  VOTEU.ANY UP0, P0 ;  /* 0x00000000003f7886 */ /* 0x000fe20000000100 */
[----:B------:R-:W0:Y:S01]  /*0130*/  SHFL.IDX PT, R2, R2, RZ, 0x1f ;  /* 0x00001fff02027589 */ /* 0x000e2200000e0000 */
[----:B------:R-:W-:Y:S01]  /*0140*/  UMOV UR4, 0x80 ;  /* 0x0000008000047882 */ /* 0x000fe20000000000 */
[----:B------:R-:W-:Y:S01]  /*0150*/  UMOV UR7, 0x180 ;  /* 0x0000018000077882 */ /* 0x000fe20000000000 */
[----:B------:R-:W-:Y:S01]  /*0160*/  VOTEU.ANY UP1, P0 ;  /* 0x00000000003f7886 */ /* 0x000fe20000020100 */
[----:B------:R-:W1:Y:S01]  /*0170*/  @UP0 S2UR UR8, SR_CgaCtaId ;  /* 0x00000000000809c3 */ /* 0x000e620000008800 */
[----:B------:R-:W2:Y:S01]  /*0180*/  SHFL.IDX PT, R3, R0, RZ, 0x1f ;  /* 0x00001fff00037589 */ /* 0x000ea200000e0000 */
[----:B------:R-:W-:Y:S01]  /*0190*/  @UP0 UMOV UR6, 0x400 ;  /* 0x0000040000060882 */ /* 0x000fe20000000000 */
[----:B------:R-:W-:-:S04]  /*01a0*/  @UP0 UIADD3 UR4, -UR4, 0x100000, URZ ;  /* 0x0010000004040890 */ /* 0x000fc8000fffe13f */
[----:B------:R-:W-:Y:S02]  /*01b0*/  @UP0 USHF.L.U32 UR5, UR4, 0xb, URZ ;  /* 0x0000000b04050899 */ /* 0x000fe4000800063f */
[----:B------:R-:W-:Y:S01]  /*01c0*/  @UP0 USHF.L.U32 UR4, UR4, 0x1, URZ ;  /* 0x0000000104040899 */ /* 0x000fe2000800063f */
[----:B------:R-:W-:Y:S01]  /*01d0*/  VOTEU.ANY UP2, P0 ;  /* 0x00000000003f7886 */ /* 0x000fe20000040100 */
[----:B0-----:R-:W-:Y:S01]  /*01e0*/  R2UR UR9, R2 ;  /* 0x00000000020972ca */ /* 0x001fe200000e0000 */
[----:B-1----:R-:W-:Y:S01]  /*01f0*/  @UP0 ULEA UR8, UR8, UR6, 0x18 ;  /* 0x0000000608080291 */ /* 0x002fe2000f8ec03f */
[----:B--2---:R-:W-:Y:S01]  /*0200*/  ISETP.NE.AND P1, PT, R3, RZ, PT ;  /* 0x000000ff0300720c */ /* 0x004fe20003f25270 */
[----:B------:R-:W-:-:S04]  /*0210*/  @UP0 UIADD3 UR6, -UR7, 0x100000, URZ ;  /* 0x0010000007060890 */ /* 0x000fc8000fffe13f */
[----:B------:R-:W-:Y:S02]  /*0220*/  @UP0 USHF.L.U32 UR7, UR6, 0xb, URZ ;  /* 0x0000000b06070899 */ /* 0x000fe4000800063f */
[----:B------:R-:W-:-:S04]  /*0230*/  @UP0 USHF.L.U32 UR6, UR6, 0x1, URZ ;  /* 0x0000000106060899 */ /* 0x000fc8000800063f */
[----:B------:R-:W-:Y:S01]  /*0240*/  UISETP.NE.AND UP0, UPT, UR9, URZ, UPT ;  /* 0x0000003f0900728c */ /* 0x000fe2000bf05270 */
[----:B------:R-:W0:Y:S02]  /*0250*/  FENCE.VIEW.ASYNC.S ;  /* 0x00000000000073c6 */ /* 0x000e240000000000 */
[----:B0-----:R0:W1:Y:S05]  /*0260*/  @UP1 SYNCS.EXCH.64 URZ, [UR8+0x13200], UR4 ;  /* 0x01320004083f15b2 */ /* 0x00106a0008000100 */
[----:B------:R0:W2:Y:S01]  /*0270*/  @UP2 SYNCS.EXCH.64 URZ, [UR8+0x13220], UR6 ;  /* 0x01322006083f25b2 */ /* 0x0000a20008000100 */
[----:B------:R-:W-:Y:S05]  /*0280*/  @P1 BRA `(.L_x_2) ;  /* 0x0000000000481947 */ /* 0x000fea0003800000 */
[----:B0-----:R-:W0:Y:S01]  /*0290*/  S2UR UR5, SR_CgaCtaId ;  /* 0x00000000000579c3 */ /* 0x001e220000008800 */
[----:B------:R-:W-:Y:S01]  /*02a0*/  UMOV UR4, 0x400 ;  /* 0x0000040000047882 */ /* 0x000fe20000000000 */
[----:B------:R-:W-:Y:S01]  /*02b0*/  UMOV UR6, 0x1 ;  /* 0x0000000100067882 */ /* 0x000fe20000000000 */
[----:B------:R-:W-:Y:S01]  /*02c0*/  UMOV UR7, 0x3 ;  /* 0x0000000300077882 */ /* 0x000fe20000000000 */
[----:B------:R-:W-:Y:S01]  /*02d0*/  ELECT P0, URZ, PT ;  /* 0x00000000003f782f */ /* 0x000fe20003800000 */
[----:B0-----:R-:W-:Y:S02]  /*02e0*/  ULEA UR8, UR5, UR4, 0x18 ;  /* 0x0000000405087291 */ /* 0x001fe4000f8ec03f */
[----:B------:R-:W-:-:S04]  /*02f0*/  UIADD3 UR4, -UR6, 0x100000, URZ ;  /* 0x0010000006047890 */ /* 0x000fc8000fffe13f */
[----:B------:R-:W-:Y:S02]  /*0300*/  USHF.L.U32 UR5, UR4, 0xb, URZ ;  /* 0x0000000b04057899 */ /* 0x000fe4000800063f */
[----:B------:R-:W-:Y:S02]  /*0310*/  USHF.L.U32 UR4, UR4, 0x1, URZ ;  /* 0x0000000104047899 */ /* 0x000fe4000800063f */
[----:B------:R-:W-:-:S04]  /*0320*/  UIADD3 UR6, -UR7, 0x100000, URZ ;  /* 0x0010000007067890 */ /* 0x000fc8000fffe13f */
[----:B------:R-:W-:Y:S02]  /*0330*/  USHF.L.U32 UR7, UR6, 0xb, URZ ;  /* 0x0000000b06077899 */ /* 0x000fe4000800063f */
[----:B------:R-:W-:Y:S01]  /*0340*/  USHF.L.U32 UR6, UR6, 0x1, URZ ;  /* 0x0000000106067899 */ /* 0x000fe2000800063f */
[----:B------:R-:W0:Y:S03]  /*0350*/  FENCE.VIEW.ASYNC.S ;  /* 0x00000000000073c6 */ /* 0x000e260000000000 */
[----:B0-----:R3:W4:Y:S08]  /*0360*/  SYNCS.EXCH.64 URZ, [UR8+0x13230], UR4 ;  /* 0x01323004083f75b2 */ /* 0x0017300008000100 */
[----:B------:R3:W0:Y:S01]  /*0370*/  SYNCS.EXCH.64 URZ, [UR8+0x13240], UR6 ;  /* 0x01324006083f75b2 */ /* 0x0006220008000100 */
[----:B------:R3:W0:Y:S01]  /*0380*/  SYNCS.EXCH.64 URZ, [UR8+0x13238], UR4 ;  /* 0x01323804083f75b2 */ /* 0x0006220008000100 */
[----:B------:R3:W0:Y:S02]  /*0390*/  SYNCS.EXCH.64 URZ, [UR8+0x13248], UR6 ;  /* 0x01324806083f75b2 */ /* 0x0006240008000100 */
[----:B---3--:R-:W-:Y:S01]  /*03a0*/  NOP ;  /* 0x0000000000007918 */ /* 0x008fe20000000000 */
.L_x_2:
[----:B------:R-:W3:Y:S01]  /*03b0*/  SHFL.IDX PT, R2, R0, RZ, 0x1f ;  /* 0x00001fff00027589 */ /* 0x000ee200000e0000 */
[----:B------:R-:W-:Y:S01]  /*03c0*/  NOP ;  /* 0x0000000000007918 */ /* 0x000fe20000000000 */
[----:B---3--:R-:W-:-:S13]  /*03d0*/  ISETP.NE.AND P0, PT, R2, RZ, PT ;  /* 0x000000ff0200720c */ /* 0x008fda0003f05270 */
        /* <DEDUP_REMOVED lines=14> */
[----:B0-----:R3:W0:Y:S08]  /*04c0*/  SYNCS.EXCH.64 URZ, [UR8+0x13250], UR4 ;  /* 0x01325004083f75b2 */ /* 0x0016300008000100 */
[----:B------:R3:W0:Y:S01]  /*04d0*/  SYNCS.EXCH.64 URZ, [UR8+0x13260], UR6 ;  /* 0x01326006083f75b2 */ /* 0x0006220008000100 */
[----:B------:R3:W0:Y:S01]  /*04e0*/  SYNCS.EXCH.64 URZ, [UR8+0x13258], UR4 ;  /* 0x01325804083f75b2 */ /* 0x0006220008000100 */
[----:B------:R3:W0:Y:S02]  /*04f0*/  SYNCS.EXCH.64 URZ, [UR8+0x13268], UR6 ;  /* 0x01326806083f75b2 */ /* 0x0006240008000100 */
[----:B---3--:R-:W-:Y:S01]  /*0500*/  NOP ;  /* 0x0000000000007918 */ /* 0x008fe20000000000 */
.L_x_3:
[----:B------:R-:W3:Y:S01]  /*0510*/  SHFL.IDX PT, R2, R0, RZ, 0x1f ;  /* 0x00001fff00027589 */ /* 0x000ee200000e0000 */
[----:B------:R-:W-:Y:S01]  /*0520*/  NOP ;  /* 0x0000000000007918 */ /* 0x000fe20000000000 */
[----:B---3--:R-:W-:-:S13]  /*0530*/  ISETP.NE.AND P0, PT, R2, RZ, PT ;  /* 0x000000ff0200720c */ /* 0x008fda0003f05270 */
[----:B------:R-:W-:Y:S05]  /*0540*/  @P0 BRA `(.L_x_4) ;  /* 0x0000000000380947 */ /* 0x000fea0003800000 */
[----:B0-----:R-:W0:Y:S01]  /*0550*/  S2UR UR5, SR_CgaCtaId ;  /* 0x00000000000579c3 */ /* 0x001e220000008800 */
[----:B------:R-:W-:Y:S01]  /*0560*/  UMOV UR4, 0x400 ;  /* 0x0000040000047882 */ /* 0x000fe20000000000 */
[----:B------:R-:W-:Y:S01]  /*0570*/  UMOV UR7, 0x1 ;  /* 0x0000000100077882 */ /* 0x000fe20000000000 */
[----:B------:R-:W-:Y:S01]  /*0580*/  ELECT P0, URZ, PT ;  /* 0x00000000003f782f */ /* 0x000fe20003800000 */
[----:B0-----:R-:W-:Y:S02]  /*0590*/  ULEA UR6, UR5, UR4, 0x18 ;  /* 0x0000000405067291 */ /* 0x001fe4000f8ec03f */
[----:B------:R-:W-:-:S04]  /*05a0*/  UIADD3 UR4, -UR7, 0x100000, URZ ;  /* 0x0010000007047890 */ /* 0x000fc8000fffe13f */
[----:B------:R-:W-:Y:S02]  /*05b0*/  USHF.L.U32 UR5, UR4, 0xb, URZ ;  /* 0x0000000b04057899 */ /* 0x000fe4000800063f */
[----:B------:R-:W-:Y:S01]  /*05c0*/  USHF.L.U32 UR4, UR4, 0x1, URZ ;  /* 0x0000000104047899 */ /* 0x000fe2000800063f */
[----:B------:R-:W0:Y:S11]  /*05d0*/  FENCE.VIEW.ASYNC.S ;  /* 0x00000000000073c6 */ /* 0x000e360000000000 */
[----:B0-----:R3:W0:Y:S01]  /*05e0*/  SYNCS.EXCH.64 URZ, [UR6+0x13270], UR4 ;  /* 0x01327004063f75b2 */ /* 0x0016220008000100 */
[----:B------:R3:W0:Y:S01]  /*05f0*/  SYNCS.EXCH.64 URZ, [UR6+0x13280], UR4 ;  /* 0x01328004063f75b2 */ /* 0x0006220008000100 */
[----:B------:R3:W0:Y:S01]  /*0600*/  SYNCS.EXCH.64 URZ, [UR6+0x13278], UR4 ;  /* 0x01327804063f75b2 */ /* 0x0006220008000100 */
[----:B------:R3:W0:Y:S02]  /*0610*/  SYNCS.EXCH.64 URZ, [UR6+0x13288], UR4 ;  /* 0x01328804063f75b2 */ /* 0x0006240008000100 */
[----:B---3--:R-:W-:Y:S01]  /*0620*/  NOP ;  /* 0x0000000000007918 */ /* 0x008fe20000000000 */
.L_x_4:
        /* <DEDUP_REMOVED lines=22> */
.L_x_5:
        /* <DEDUP_REMOVED lines=22> */
.L_x_6:
[----:B------:R-:W-:Y:S01]  /*08f0*/  PLOP3.LUT P0, PT, PT, PT, UP0, 0x80, 0x0 ;  /* 0x000000000000781c */ /* 0x000fe20003f0f008 */
[----:B------:R-:W-:Y:S01]  /*0900*/  UMOV UR38, 0x1 ;  /* 0x0000000100267882 */ /* 0x000fe20000000000 */
[----:B------:R-:W-:Y:S01]  /*0910*/  NOP ;  /* 0x0000000000007918 */ /* 0x000fe20000000000 */
[----:B------:R-:W-:Y:S01]  /*0920*/  USEL UR38, UR38, 0x2, !UP0 ;  /* 0x0000000226267887 */ /* 0x000fe2000c000000 */
[----:B------:R-:W-:Y:S01]  /*0930*/  LOP3.LUT R28, R4, 0x7f, RZ, 0xc0, !PT ;  /* 0x0000007f041c7812 */ /* 0x000fe200078ec0ff */
[----:B------:R-:W-:Y:S01]  /*0940*/  ULDC.64 UR48, c[0x0][0x208] ;  /* 0x0000820000307ab9 */ /* 0x000fe20000000a00 */
[----:B012-4-:R-:W-:Y:S07]  /*0950*/  BAR.SYNC.DEFER_BLOCKING 0x0 ;  /* 0x0000000000007b1d */ /* 0x017fee0000010000 */
[----:B------:R-:W-:Y:S05]  /*0960*/  @!P0 BRA `(.L_x_7) ;  /* 0x0000006c00d48947 */ /* 0x000fea0003800000 */
.L_x_8:
[----:B------:R-:W-:-:S08]  /*0970*/  NOP ;  /* 0x0000000000007918 */ /* 0x000fd00000000000 */
[----:B------:R-:W0:Y:S02]  /*0980*/  USETMAXREG.TRY_ALLOC.CTAPOOL UP0, 0xa0 ;  /* 0x000000a0000079c8 */ /* 0x000e240008000600 */
[----:B0-----:R-:W-:-:S13]  /*0990*/  PLOP3.LUT P0, PT, PT, PT, UP0, 0x80, 0x0 ;  /* 0x000000000000781c */ /* 0x001fda0003f0f008 */
[----:B------:R-:W-:Y:S05]  /*09a0*/  @!P0 BRA `(.L_x_8) ;  /* 0xfffffffc00f08947 */ /* 0x000fea000383ffff */
[----:B------:R-:W0:Y:S08]  /*09b0*/  S2UR UR46, SR_CTAID.X ;  /* 0x00000000002e79c3 */ /* 0x000e300000002500 */
[----:B------:R-:W-:Y:S08]  /*09c0*/  BAR.ARV 0x8, 0x200 ;  /* 0x0208000000007b1d */ /* 0x000ff00000002000 */
[----:B------:R-:W0:Y:S02]  /*09d0*/  LDC R0, c[0x0][0xc34] ;  /* 0x00030d00ff007b82 */ /* 0x000e240000000800 */
[----:B0-----:R-:W-:-:S13]  /*09e0*/  ISETP.LE.AND P0, PT, R0, UR46, PT ;  /* 0x0000002e00007c0c */ /* 0x001fda000bf03270 */
[----:B------:R-:W-:Y:S05]  /*09f0*/  @P0 EXIT ;  /* 0x000000000000094d */ /* 0x000fea0003800000 */
[----:B------:R-:W0:Y:S01]  /*0a00*/  S2R R2, SR_TID.X ;  /* 0x0000000000027919 */ /* 0x000e220000002100 */
[----:B------:R-:W-:Y:S01]  /*0a10*/  IMAD.MOV.U32 R157, RZ, RZ, -0x2 ;  /* 0xfffffffeff9d7424 */ /* 0x000fe200078e00ff */
[----:B------:R-:W-:Y:S01]  /*0a20*/  ULOP3.LUT UR40, UR38, 0x1, URZ, 0xfc, !UPT ;  /* 0x0000000126287892 */ /* 0x000fe2000f8efc3f */
[----:B------:R-:W-:Y:S01]  /*0a30*/  UMOV UR36, URZ ;  /* 0x0000003f00247c82 */ /* 0x000fe20008000000 */
[----:B------:R-:W-:Y:S01]  /*0a40*/  UMOV UR37, URZ ;  /* 0x0000003f00257c82 */ /* 0x000fe20008000000 */
[----:B------:R-:W-:Y:S01]  /*0a50*/  UMOV UR39, URZ ;  /* 0x0000003f00277c82 */ /* 0x000fe20008000000 */
[----:B0-----:R-:W-:-:S05]  /*0a60*/  VIADD R2, R2, 0xffffff80 ;  /* 0xffffff8002027836 */ /* 0x001fca0000000000 */
[----:B------:R-:W-:-:S04]  /*0a70*/  SHF.R.S32.HI R3, RZ, 0x1f, R2 ;  /* 0x0000001fff037819 */ /* 0x000fc80000011402 */
[CC--:B------:R-:W-:Y:S02]  /*0a80*/  LEA.HI R18, R3.reuse, R2.reuse, RZ, 0x7 ;  /* 0x0000000203127211 */ /* 0x0c0fe400078f38ff */
[CC--:B------:R-:W-:Y:S02]  /*0a90*/  LEA.HI R7, R3.reuse, R2.reuse, RZ, 0x2 ;  /* 0x0000000203077211 */ /* 0x0c0fe400078f10ff */
[----:B------:R-:W-:Y:S02]  /*0aa0*/  LOP3.LUT R17, R18, 0xffffff80, RZ, 0xc0, !PT ;  /* 0xffffff8012117812 */ /* 0x000fe400078ec0ff */
[CC--:B------:R-:W-:Y:S02]  /*0ab0*/  LEA.HI R0, R3.reuse, R2.reuse, RZ, 0x4 ;  /* 0x0000000203007211 */ /* 0x0c0fe400078f20ff */
[----:B------:R-:W-:Y:S01]  /*0ac0*/  LEA.HI R5, R3, R2, RZ, 0x5 ;  /* 0x0000000203057211 */ /* 0x000fe200078f28ff */
[----:B------:R-:W-:Y:S01]  /*0ad0*/  IMAD.IADD R17, R2, 0x1, -R17 ;  /* 0x0000000102117824 */ /* 0x000fe200078e0a11 */
[----:B------:R-:W-:-:S02]  /*0ae0*/  LOP3.LUT R11, R7, 0xfffffffc, RZ, 0xc0, !PT ;  /* 0xfffffffc070b7812 */ /* 0x000fc400078ec0ff */
[----:B------:R-:W-:Y:S01]  /*0af0*/  SHF.R.S32.HI R7, RZ, 0x4, R0 ;  /* 0x00000004ff077819 */ /* 0x000fe20000011400 */
[----:B------:R-:W-:Y:S01]  /*0b00*/  IMAD.SHL.U32 R6, R5, 0x20, RZ ;  /* 0x0000002005067824 */ /* 0x000fe200078e00ff */
[----:B------:R-:W-:Y:S01]  /*0b10*/  SHF.R.S32.HI R4, RZ, 0x1f, R17 ;  /* 0x0000001fff047819 */ /* 0x000fe20000011411 */
[----:B------:R-:W-:Y:S01]  /*0b20*/  IMAD.IADD R11, R2, 0x1, -R11 ;  /* 0x00000001020b7824 */ /* 0x000fe200078e0a0b */
[----:B------:R-:W-:Y:S02]  /*0b30*/  LEA.HI R16, R3, R2, RZ, 0x3 ;  /* 0x0000000203107211 */ /* 0x000fe400078f18ff */
[----:B------:R-:W-:Y:S02]  /*0b40*/  LEA.HI R3, R4, R17, RZ, 0x2 ;  /* 0x0000001104037211 */ /* 0x000fe400078f10ff */
[C---:B------:R-:W-:Y:S02]  /*0b50*/  LOP3.LUT R5, R0.reuse, 0x3fffff0, RZ, 0xc0, !PT ;  /* 0x03fffff000057812 */ /* 0x040fe400078ec0ff */
[----:B------:R-:W-:-:S02]  /*0b60*/  LEA.HI R0, R0, R7, RZ, 0x1 ;  /* 0x0000000700007211 */ /* 0x000fc400078f08ff */
[----:B------:R-:W-:Y:S01]  /*0b70*/  SHF.R.S32.HI R8, RZ, 0x2, R3 ;  /* 0x00000002ff087819 */ /* 0x000fe20000011403 */
[----:B------:R-:W-:Y:S01]  /*0b80*/  IMAD.IADD R5, R2, 0x1, -R5 ;  /* 0x0000000102057824 */ /* 0x000fe200078e0a05 */
[----:B------:R-:W-:Y:S02]  /*0b90*/  SHF.R.S32.HI R9, RZ, 0x1f, R3 ;  /* 0x0000001fff097819 */ /* 0x000fe40000011403 */
[----:B------:R-:W-:Y:S02]  /*0ba0*/  LOP3.LUT R0, R0, 0x1ffffffe, RZ, 0xc0, !PT ;  /* 0x1ffffffe00007812 */ /* 0x000fe400078ec0ff */
[----:B------:R-:W-:Y:S02]  /*0bb0*/  SHF.R.S32.HI R18, RZ, 0x7, R18 ;  /* 0x00000007ff127819 */ /* 0x000fe40000011412 */
[----:B------:R-:W-:Y:S01]  /*0bc0*/  LOP3.LUT R6, R6, 0xfffffc00, RZ, 0xc0, !PT ;  /* 0xfffffc0006067812 */ /* 0x000fe200078ec0ff */
[----:B------:R-:W-:Y:S01]  /*0bd0*/  IMAD.IADD R156, R7, 0x1, -R0 ;  /* 0x00000001079c7824 */ /* 0x000fe200078e0a00 */
[----:B------:R-:W-:Y:S01]  /*0be0*/  LEA.HI R9, R9, R8, RZ, 0x3 ;  /* 0x0000000809097211 */ /* 0x000fe200078f18ff */
[----:B------:R-:W-:Y:S01]  /*0bf0*/  IMAD.HI R0, R18, 0x55555556, RZ ;  /* 0x5555555612007827 */ /* 0x000fe200078e02ff */
[----:B------:R-:W-:-:S02]  /*0c00*/  LEA.HI R7, R11, R11, RZ, 0x1 ;  /* 0x0000000b0b077211 */ /* 0x000fc400078f08ff */
[----:B------:R-:W-:Y:S01]  /*0c10*/  LOP3.LUT R9, R9, 0xfffffff8, RZ, 0xc0, !PT ;  /* 0xfffffff809097812 */ /* 0x000fe200078ec0ff */
[----:B------:R-:W-:Y:S01]  /*0c20*/  IMAD R5, R5, 0x40, R6 ;  /* 0x0000004005057824 */ /* 0x000fe200078e0206 */
[----:B------:R-:W-:Y:S02]  /*0c30*/  LEA.HI R6, R4, R17, RZ, 0x5 ;  /* 0x0000001104067211 */ /* 0x000fe400078f28ff */
[----:B------:R-:W-:Y:S01]  /*0c40*/  LOP3.LUT R4, R3, 0x7ffffffc, RZ, 0xc0, !PT ;  /* 0x7ffffffc03047812 */ /* 0x000fe200078ec0ff */
[----:B------:R-:W-:Y:S01]  /*0c50*/  IMAD.IADD R9, R8, 0x1, -R9 ;  /* 0x0000000108097824 */ /* 0x000fe200078e0a09 */
[----:B------:R-:W-:Y:S01]  /*0c60*/  LEA.HI R3, R0, R0, RZ, 0x1 ;  /* 0x0000000000037211 */ /* 0x000fe200078f08ff */
[----:B------:R-:W-:Y:S01]  /*0c70*/  IMAD R156, R156, 0x8, R5 ;  /* 0x000000089c9c7824 */ /* 0x000fe200078e0205 */
[----:B------:R-:W-:Y:S01]  /*0c80*/  SHF.R.S32.HI R6, RZ, 0x5, R6 ;  /* 0x00000005ff067819 */ /* 0x000fe20000011406 */
[----:B------:R-:W-:Y:S01]  /*0c90*/  IMAD.IADD R4, R17, 0x1, -R4 ;  /* 0x0000000111047824 */ /* 0x000fe200078e0a04 */
[----:B------:R-:W-:Y:S01]  /*0ca0*/  LOP3.LUT R0, R7, 0x1ffffffe, RZ, 0xc0, !PT ;  /* 0x1ffffffe07007812 */ /* 0x000fe200078ec0ff */
[----:B------:R-:W-:Y:S01]  /*0cb0*/  IMAD R3, R3, -0x3, R18 ;  /* 0xfffffffd03037824 */ /* 0x000fe200078e0212 */
[----:B------:R-:W-:Y:S01]  /*0cc0*/  LOP3.LUT R13, R16, 0xfffffff8, RZ, 0xc0, !PT ;  /* 0xfffffff8100d7812 */ /* 0x000fe200078ec0ff */
[----:B------:R-:W-:Y:S01]  /*0cd0*/  IMAD R6, R6, 0x10, R9 ;  /* 0x0000001006067824 */ /* 0x000fe200078e0209 */
[----:B------:R-:W-:Y:S01]  /*0ce0*/  SHF.R.S32.HI R16, RZ, 0x3, R16 ;  /* 0x00000003ff107819 */ /* 0x000fe20000011410 */
[----:B------:R-:W-:-:S02]  /*0cf0*/  IMAD.IADD R0, R11, 0x1, -R0 ;  /* 0x000000010b007824 */ /* 0x000fc400078e0a00 */
[----:B------:R-:W-:Y:S02]  /*0d00*/  IMAD R19, R3, 0x40, R6 ;  /* 0x0000004003137824 */ /* 0x000fe400078e0206 */
[----:B------:R-:W-:Y:S02]  /*0d10*/  IMAD.IADD R2, R2, 0x1, -R13 ;  /* 0x0000000102027824 */ /* 0x000fe400078e0a0d */
[----:B------:R-:W-:Y:S02]  /*0d20*/  IMAD R157, R4, R157, 0xa0 ;  /* 0x000000a0049d7424 */ /* 0x000fe400078e029d */
[----:B------:R-:W-:-:S07]  /*0d30*/  IMAD R22, R0, 0x8, R19 ;  /* 0x0000000800167824 */ /* 0x000fce00078e0213 */
.L_x_31:
[----:B------:R-:W-:Y:S01]  /*0d40*/  ULDC UR4, c[0x0][0xc38] ;  /* 0x00030e0000047ab9 */ /* 0x000fe20000000800 */
[----:B------:R-:W-:Y:S01]  /*0d50*/  ULDC UR15, c[0x0][0xc44] ;  /* 0x00031100000f7ab9 */ /* 0x000fe20000000800 */
[----:B------:R-:W-:Y:S01]  /*0d60*/  UISETP.NE.AND UP3, UPT, UR4, 0x1, UPT ;  /* 0x000000010400788c */ /* 0x000fe2000bf65270 */
[----:B------:R-:W-:Y:S01]  /*0d70*/  IMAD.MOV.U32 R3, RZ, RZ, 0x3f800000 ;  /* 0x3f800000ff037424 */ /* 0x000fe200078e00ff */
[----:B------:R-:W-:Y:S01]  /*0d80*/  UISETP.NE.AND UP2, UPT, UR15, 0x1, UPT ;  /* 0x000000010f00788c */ /* 0x000fe2000bf45270 */
[----:B------:R-:W-:Y:S01]  /*0d90*/  IMAD.MOV.U32 R0, RZ, RZ, 0x3f800000 ;  /* 0x3f800000ff007424 */ /* 0x000fe200078e00ff */
[----:B------:R-:W-:Y:S01]  /*0da0*/  ULDC.64 UR6, c[0x0][0x990] ;  /* 0x0002640000067ab9 */ /* 0x000fe20000000a00 */
[----:B------:R-:W-:Y:S01]  /*0db0*/  ULDC.64 UR4, c[0x0][0x998] ;  /* 0x0002660000047ab9 */ /* 0x000fe20000000a00 */
[----:B------:R-:W-:Y:S02]  /*0dc0*/  UISETP.NE.U32.AND UP0, UPT, UR6, URZ, UPT ;  /* 0x0000003f0600728c */ /* 0x000fe4000bf05070 */
[----:B------:R-:W-:Y:S01]  /*0dd0*/  UISETP.NE.U32.AND UP1, UPT, UR4, URZ, UPT ;  /* 0x0000003f0400728c */ /* 0x000fe2000bf25070 */
[----:B------:R-:W-:-:S02]  /*0de0*/  UMOV UR41, UR46 ;  /* 0x0000002e00297c82 */ /* 0x000fc40008000000 */
[----:B------:R-:W-:Y:S01]  /*0df0*/  @UP3 ULDC UR8, c[0x0][0xc3c] ;  /* 0x00030f0000083ab9 */ /* 0x000fe20000000800 */
[----:B------:R-:W-:Y:S01]  /*0e00*/  @UP3 ULDC UR10, c[0x0][0xc40] ;  /* 0x00031000000a3ab9 */ /* 0x000fe20000000800 */
[----:B------:R-:W-:Y:S02]  /*0e10*/  UIMAD.WIDE.U32 UR8, UR46, UR8, URZ ;  /* 0x000000082e0872a5 */ /* 0x000fe4000f8e003f */
[----:B------:R-:W-:Y:S02]  /*0e20*/  UISETP.NE.AND.EX UP0, UPT, UR7, URZ, UPT, UP0 ;  /* 0x0000003f0700728c */ /* 0x000fe4000bf05300 */
[----:B------:R-:W-:Y:S02]  /*0e30*/  @UP3 USHF.R.U32.HI UR41, URZ, UR10, UR9 ;  /* 0x0000000a3f293299 */ /* 0x000fe40008011609 */
[----:B------:R-:W-:Y:S01]  /*0e40*/  UISETP.NE.AND.EX UP1, UPT, UR5, URZ, UPT, UP1 ;  /* 0x0000003f0500728c */ /* 0x000fe2000bf25310 */
[----:B------:R-:W-:Y:S01]  /*0e50*/  @UP2 ULDC.64 UR10, c[0x0][0xc48] ;  /* 0x00031200000a2ab9 */ /* 0x000fe20000000a00 */
[----:B------:R-:W-:Y:S01]  /*0e60*/  PLOP3.LUT P0, PT, PT, PT, UP0, 0x80, 0x0 ;  /* 0x000000000000781c */ /* 0x000fe20003f0f008 */
[----:B------:R-:W-:-:S02]  /*0e70*/  UIMAD.WIDE.U32 UR8, UR41, UR10, URZ ;  /* 0x0000000a290872a5 */ /* 0x000fc4000f8e003f */
[----:B------:R-:W-:Y:S02]  /*0e80*/  UMOV UR42, UR41 ;  /* 0x00000029002a7c82 */ /* 0x000fe40008000000 */
[----:B------:R-:W-:Y:S01]  /*0e90*/  @UP0 ULDC.64 UR12, c[0x0][0x9a8] ;  /* 0x00026a00000c0ab9 */ /* 0x000fe20000000a00 */
[----:B------:R-:W-:Y:S01]  /*0ea0*/  @UP2 USHF.R.U32.HI UR42, URZ, UR11, UR9 ;  /* 0x0000000b3f2a2299 */ /* 0x000fe20008011609 */
[----:B------:R-:W-:Y:S01]  /*0eb0*/  PLOP3.LUT P1, PT, PT, PT, UP1, 0x80, 0x0 ;  /* 0x000000000000781c */ /* 0x000fe20003f2f018 */
[----:B0-----:R-:W0:Y:S01]  /*0ec0*/  SHFL.IDX PT, R8, R18, RZ, 0x1f ;  /* 0x00001fff12087589 */ /* 0x001e2200000e0000 */
[----:B------:R-:W-:Y:S01]  /*0ed0*/  @UP1 ULDC.64 UR18, c[0x0][0x9b8] ;  /* 0x00026e0000121ab9 */ /* 0x000fe20000000a00 */
[----:B------:R-:W-:Y:S02]  /*0ee0*/  @UP0 USHF.R.S32.HI UR10, URZ, 0x1f, UR42 ;  /* 0x0000001f3f0a0899 */ /* 0x000fe4000801142a */
[----:B------:R-:W-:Y:S02]  /*0ef0*/  @UP1 USHF.R.S32.HI UR11, URZ, 0x1f, UR42 ;  /* 0x0000001f3f0b1899 */ /* 0x000fe4000801142a */
[----:B------:R-:W-:-:S02]  /*0f00*/  @UP0 UIADD3 UR14, -UR42, URZ, URZ ;  /* 0x0000003f2a0e0290 */ /* 0x000fc4000fffe13f */
[----:B------:R-:W-:Y:S02]  /*0f10*/  @UP1 UIADD3 UR20, -UR42, URZ, URZ ;  /* 0x0000003f2a141290 */ /* 0x000fe4000fffe13f */
[----:B------:R-:W-:Y:S02]  /*0f20*/  @UP0 UIMAD.WIDE.U32 UR8, UR42, UR12, URZ ;  /* 0x0000000c2a0802a5 */ /* 0x000fe4000f8e003f */
[----:B------:R-:W-:Y:S02]  /*0f30*/  @UP0 UIMAD UR10, UR10, UR12, URZ ;  /* 0x0000000c0a0a02a4 */ /* 0x000fe4000f8e023f */
[----:B------:R-:W-:Y:S02]  /*0f40*/  @UP1 UIMAD UR12, UR11, UR18, URZ ;  /* 0x000000120b0c12a4 */ /* 0x000fe4000f8e023f */
[----:B------:R-:W-:Y:S02]  /*0f50*/  @UP0 UIMAD UR14, UR15, UR14, UR41 ;  /* 0x0000000e0f0e02a4 */ /* 0x000fe4000f8e0229 */
[----:B------:R-:W-:-:S02]  /*0f60*/  @UP1 UIMAD UR20, UR15, UR20, UR41 ;  /* 0x000000140f1412a4 */ /* 0x000fc4000f8e0229 */
[----:B------:R-:W-:Y:S02]  /*0f70*/  @UP0 UIMAD UR16, UR42, UR13, UR10 ;  /* 0x0000000d2a1002a4 */ /* 0x000fe4000f8e020a */
[----:B------:R-:W-:Y:S02]  /*0f80*/  @UP0 USHF.R.S32.HI UR15, URZ, 0x1f, UR14 ;  /* 0x0000001f3f0f0899 */ /* 0x000fe4000801140e */
[----:B------:R-:W-:Y:S02]  /*0f90*/  @UP1 USHF.R.S32.HI UR21, URZ, 0x1f, UR20 ;  /* 0x0000001f3f151899 */ /* 0x000fe40008011414 */
[----:B------:R-:W-:Y:S02]  /*0fa0*/  @UP1 UIMAD.WIDE.U32 UR10, UR42, UR18, URZ ;  /* 0x000000122a0a12a5 */ /* 0x000fe4000f8e003f */
[----:B------:R-:W-:Y:S02]  /*0fb0*/  @UP1 UIMAD UR17, UR42, UR19, UR12 ;  /* 0x000000132a1112a4 */ /* 0x000fe4000f8e020c */
[----:B------:R-:W-:Y:S01]  /*0fc0*/  @UP0 UIADD3 UR9, UR9, UR16, URZ ;  /* 0x0000001009090290 */ /* 0x000fe2000fffe03f */
[----:B------:R-:W-:Y:S01]  /*0fd0*/  @UP0 ULDC.64 UR18, c[0x0][0x9b0] ;  /* 0x00026c0000120ab9 */ /* 0x000fe20000000a00 */
[----:B------:R-:W-:Y:S01]  /*0fe0*/  @UP1 ULDC.64 UR12, c[0x0][0x9c0] ;  /* 0x00027000000c1ab9 */ /* 0x000fe20000000a00 */
[----:B------:R-:W-:-:S02]  /*0ff0*/  @UP0 UIMAD UR15, UR15, UR18, URZ ;  /* 0x000000120f0f02a4 */ /* 0x000fc4000f8e023f */
[----:B------:R-:W-:Y:S02]  /*1000*/  @UP1 UIMAD UR16, UR21, UR12, URZ ;  /* 0x0000000c151012a4 */ /* 0x000fe4000f8e023f */
[----:B------:R-:W-:Y:S02]  /*1010*/  @UP1 UIADD3 UR11, UR11, UR17, URZ ;  /* 0x000000110b0b1290 */ /* 0x000fe4000fffe03f */
[----:B------:R-:W-:Y:S02]  /*1020*/  @UP0 UIMAD UR15, UR14, UR19, UR15 ;  /* 0x000000130e0f02a4 */ /* 0x000fe4000f8e020f */
[----:B------:R-:W-:Y:S02]  /*1030*/  @UP0 UIMAD.WIDE.U32 UR8, UR14, UR18, UR8 ;  /* 0x000000120e0802a5 */ /* 0x000fe4000f8e0008 */
[----:B------:R-:W-:Y:S02]  /*1040*/  @UP1 UIMAD UR16, UR20, UR13, UR16 ;  /* 0x0000000d141012a4 */ /* 0x000fe4000f8e0210 */
[----:B------:R-:W-:-:S02]  /*1050*/  @UP1 UIMAD.WIDE.U32 UR12, UR20, UR12, UR10 ;  /* 0x0000000c140c12a5 */ /* 0x000fc4000f8e000a */
[----:B------:R-:W-:Y:S02]  /*1060*/  @UP0 UIADD3 UR10, UR9, UR15, URZ ;  /* 0x0000000f090a0290 */ /* 0x000fe4000fffe03f */
[----:B------:R-:W-:Y:S02]  /*1070*/  @UP0 ULEA UR6, UP2, UR8, UR6, 0x2 ;  /* 0x0000000608060291 */ /* 0x000fe4000f84103f */
[----:B------:R-:W-:Y:S02]  /*1080*/  @UP1 UIADD3 UR9, UR13, UR16, URZ ;  /* 0x000000100d091290 */ /* 0x000fe4000fffe03f */
[----:B------:R-:W-:Y:S02]  /*1090*/  @UP1 ULEA UR4, UP3, UR12, UR4, 0x2 ;  /* 0x000000040c041291 */ /* 0x000fe4000f86103f */
[----:B------:R-:W-:Y:S01]  /*10a0*/  @UP0 ULEA.HI.X UR7, UR8, UR7, UR10, 0x2, UP2 ;  /* 0x0000000708070291 */ /* 0x000fe200090f140a */
[----:B------:R-:W-:Y:S01]  /*10b0*/  IMAD.U32 R4, RZ, RZ, UR6 ;  /* 0x00000006ff047e24 */ /* 0x000fe2000f8e00ff */
[----:B------:R-:W-:-:S02]  /*10c0*/  @UP1 ULEA.HI.X UR5, UR12, UR5, UR9, 0x2, UP3 ;  /* 0x000000050c051291 */ /* 0x000fc400098f1409 */
[----:B------:R-:W-:Y:S01]  /*10d0*/  IMAD.U32 R6, RZ, RZ, UR4 ;  /* 0x00000004ff067e24 */ /* 0x000fe2000f8e00ff */
[----:B------:R-:W1:Y:S01]  /*10e0*/  S2UR UR43, SR_CgaCtaId ;  /* 0x00000000002b79c3 */ /* 0x000e620000008800 */
[----:B------:R-:W-:Y:S01]  /*10f0*/  IMAD.U32 R5, RZ, RZ, UR7 ;  /* 0x00000007ff057e24 */ /* 0x000fe2000f8e00ff */
[----:B0-----:R-:W-:Y:S01]  /*1100*/  R2UR UR6, R8 ;  /* 0x00000000080672ca */ /* 0x001fe200000e0000 */
[----:B------:R-:W-:Y:S01]  /*1110*/  IMAD.U32 R7, RZ, RZ, UR5 ;  /* 0x00000005ff077e24 */ /* 0x000fe2000f8e00ff */
[----:B------:R-:W-:Y:S01]  /*1120*/  ULDC.64 UR4, c[0x0][0x418] ;  /* 0x0001060000047ab9 */ /* 0x000fe20000000a00 */
[----:B------:R-:W-:Y:S01]  /*1130*/  UMOV UR44, 0x400 ;  /* 0x00000400002c7882 */ /* 0x000fe20000000000 */
[----:B------:R-:W2:Y:S01]  /*1140*/  @P0 LDG.E R3, desc[UR48][R4.64] ;  /* 0x0000003004030981 */ /* 0x000ea2000c1e1900 */
[----:B------:R-:W-:Y:S01]  /*1150*/  ULDC UR50, c[0x0][0x424] ;  /* 0x0001090000327ab9 */ /* 0x000fe20000000800 */
[----:B------:R-:W-:Y:S01]  /*1160*/  ULDC UR7, c[0x0][0x2f0] ;  /* 0x0000bc0000077ab9 */ /* 0x000fe20000000800 */
[----:B------:R-:W-:Y:S01]  /*1170*/  ULDC UR9, c[0x0][0x988] ;  /* 0x0002620000097ab9 */ /* 0x000fe20000000800 */
[----:B------:R-:W2:Y:S01]  /*1180*/  @P1 LDG.E R0, desc[UR48][R6.64] ;  /* 0x0000003006001981 */ /* 0x000ea2000c1e1900 */
[----:B------:R-:W-:-:S04]  /*1190*/  UISETP.NE.U32.AND UP0, UPT, UR4, URZ, UPT ;  /* 0x0000003f0400728c */ /* 0x000fc8000bf05070 */
[----:B------:R-:W-:Y:S02]  /*11a0*/  UISETP.NE.AND.EX UP0, UPT, UR5, URZ, UPT, UP0 ;  /* 0x0000003f0500728c */ /* 0x000fe4000bf05300 */
[----:B------:R-:W-:Y:S02]  /*11b0*/  UIMAD.WIDE UR4, UR6, 0x55555556, URZ ;  /* 0x55555556060478a5 */ /* 0x000fe4000f8e023f */
[----:B------:R-:W-:Y:S02]  /*11c0*/  USEL UR50, UR50, 0x1, UP0 ;  /* 0x0000000132327887 */ /* 0x000fe40008000000 */
[----:B------:R-:W-:Y:S02]  /*11d0*/  ULEA.HI UR5, UR5, UR5, URZ, 0x1 ;  /* 0x0000000505057291 */ /* 0x000fe4000f8f083f */
[----:B------:R-:W-:Y:S02]  /*11e0*/  UIMAD UR50, UR50, UR7, URZ ;  /* 0x00000007323272a4 */ /* 0x000fe4000f8e023f */
[----:B-1----:R-:W-:-:S02]  /*11f0*/  ULEA UR44, UR43, UR44, 0x18 ;  /* 0x0000002c2b2c7291 */ /* 0x002fc4000f8ec03f */
[----:B------:R-:W-:Y:S02]  /*1200*/  UIMAD UR5, UR5, -0x3, UR6 ;  /* 0xfffffffd050578a4 */ /* 0x000fe4000f8e0206 */
[----:B------:R-:W-:Y:S02]  /*1210*/  UIADD3 UR8, UR44, 0xb000, URZ ;  /* 0x0000b0002c087890 */ /* 0x000fe4000fffe03f */
[----:B------:R-:W-:Y:S02]  /*1220*/  UIADD3 UR4, UR50, 0x9f, URZ ;  /* 0x0000009f32047890 */ /* 0x000fe4000fffe03f */
[----:B------:R-:W-:Y:S02]  /*1230*/  ULOP3.LUT UP0, URZ, UR8, 0x9f, URZ, 0xc0, !UPT ;  /* 0x0000009f083f7892 */ /* 0x000fe4000f80c03f */
[----:B------:R-:W-:Y:S02]  /*1240*/  ULEA UR6, UR5, UR8, 0xc ;  /* 0x0000000805067291 */ /* 0x000fe4000f8e603f */
[----:B------:R-:W-:-:S02]  /*1250*/  UIMAD.WIDE UR4, UR4, 0x66666667, URZ ;  /* 0x66666667040478a5 */ /* 0x000fc4000f8e023f */
[----:B------:R-:W-:Y:S01]  /*1260*/  PLOP3.LUT P0, PT, PT, PT, UP0, 0x80, 0x0 ;  /* 0x000000000000781c */ /* 0x000fe20003f0f008 */
[----:B------:R-:W-:Y:S02]  /*1270*/  USHF.R.U32.HI UR6, URZ, 0x4, UR6 ;  /* 0x000000043f067899 */ /* 0x000fe40008011606 */
[----:B------:R-:W-:Y:S02]  /*1280*/  USHF.R.U32.HI UR47, URZ, 0x1f, UR5 ;  /* 0x0000001f3f2f7899 */ /* 0x000fe40008011605 */
[----:B------:R-:W-:Y:S02]  /*1290*/  ULOP3.LUT UR51, UR6, 0x3fff, URZ, 0xc0, !UPT ;  /* 0x00003fff06337892 */ /* 0x000fe4000f8ec03f */
[----:B------:R-:W-:Y:S01]  /*12a0*/  ULEA.HI.SX32 UR47, UR5, UR47, 0x1a ;  /* 0x0000002f052f7291 */ /* 0x000fe2000f8fd23f */
[----:B--2---:R-:W-:-:S04]  /*12b0*/  FMUL.FTZ R0, R3, R0 ;  /* 0x0000000003007220 */ /* 0x004fc80000410000 */
[----:B------:R-:W-:-:S05]  /*12c0*/  FMUL.FTZ R0, R0, UR9 ;  /* 0x0000000900007c20 */ /* 0x000fca0008410000 */
[----:B------:R-:W-:Y:S01]  /*12d0*/  R2UR UR45, R0 ;  /* 0x00000000002d72ca */ /* 0x000fe200000e0000 */
[----:B------:R-:W-:-:S14]  /*12e0*/  @!P0 BRA `(.L_x_9) ;  /* 0x0000000000408947 */ /* 0x000fdc0003800000 */
[----:B------:R-:W-:Y:S01]  /*12f0*/  MOV R0, 0x0 ;  /* 0x0000000000007802 */ /* 0x000fe20000000f00 */
[----:B------:R-:W-:Y:S01]  /*1300*/  ULDC.64 UR4, c[0x4][0x98] ;  /* 0x0100260000047ab9 */ /* 0x000fe20000000a00 */
[----:B------:R-:W-:Y:S01]  /*1310*/  ULDC.64 UR6, c[0x4][0x30] ;  /* 0x01000c0000067ab9 */ /* 0x000fe20000000a00 */
[----:B------:R-:W-:Y:S01]  /*1320*/  IMAD.U32 R4, RZ, RZ, UR4 ;  /* 0x00000004ff047e24 */ /* 0x000fe2000f8e00ff */
[----:B------:R0:W1:Y:S01]  /*1330*/  LDC.64 R14, c[0x4][R0] ;  /* 0x01000000000e7b82 */ /* 0x0000620000000a00 */
[----:B------:R-:W-:Y:S01]  /*1340*/  IMAD.U32 R5, RZ, RZ, UR5 ;  /* 0x00000005ff057e24 */ /* 0x000fe2000f8e00ff */
[----:B------:R-:W-:Y:S01]  /*1350*/  ULDC.64 UR4, c[0x4][0xa0] ;  /* 0x0100280000047ab9 */ /* 0x000fe20000000a00 */
[----:B------:R-:W-:Y:S02]  /*1360*/  IMAD.U32 R10, RZ, RZ, UR6 ;  /* 0x00000006ff0a7e24 */ /* 0x000fe4000f8e00ff */
[----:B------:R-:W-:Y:S02]  /*1370*/  IMAD.U32 R6, RZ, RZ, UR4 ;  /* 0x00000004ff067e24 */ /* 0x000fe4000f8e00ff */
[----:B------:R-:W-:-:S02]  /*1380*/  IMAD.U32 R7, RZ, RZ, UR5 ;  /* 0x00000005ff077e24 */ /* 0x000fc4000f8e00ff */
[----:B------:R-:W-:Y:S02]  /*1390*/  IMAD.U32 R11, RZ, RZ, UR7 ;  /* 0x00000007ff0b7e24 */ /* 0x000fe4000f8e00ff */
[----:B------:R-:W-:Y:S02]  /*13a0*/  IMAD.MOV.U32 R8, RZ, RZ, 0x70 ;  /* 0x00000070ff087424 */ /* 0x000fe400078e00ff */
[----:B------:R-:W-:Y:S02]  /*13b0*/  IMAD.MOV.U32 R12, RZ, RZ, 0x1 ;  /* 0x00000001ff0c7424 */ /* 0x000fe400078e00ff */
[----:B0-----:R-:W-:-:S07]  /*13c0*/  IMAD.MOV.U32 R13, RZ, RZ, RZ ;  /* 0x000000ffff0d7224 */ /* 0x001fce00078e00ff */
[----:B------:R-:W-:-:S07]  /*13d0*/  LEPC R20, `(.L_x_9) ;  /* 0x000000001014794e */ /* 0x000fce0000000000 */
[----:B-1----:R-:W-:Y:S05]  /*13e0*/  CALL.ABS.NOINC R14 ;  /* 0x000000000e007343 */ /* 0x002fea0003c00000 */
.L_x_9:
[----:B------:R-:W-:Y:S01]  /*13f0*/  ULOP3.LUT UR4, UR36, 0x1, URZ, 0xc0, !UPT ;  /* 0x0000000124047892 */ /* 0x000fe2000f8ec03f */
[----:B------:R-:W-:-:S05]  /*1400*/  IMAD.U32 R3, RZ, RZ, UR40 ;  /* 0x00000028ff037e24 */ /* 0x000fca000f8e00ff */
[----:B------:R-:W-:Y:S01]  /*1410*/  IMAD.U32 R0, RZ, RZ, UR4 ;  /* 0x00000004ff007e24 */ /* 0x000fe2000f8e00ff */
[----:B------:R-:W-:-:S04]  /*1420*/  ISETP.NE.AND P0, PT, R3, 0x3, PT ;  /* 0x000000030300780c */ /* 0x000fc80003f05270 */
[----:B------:R-:W-:-:S04]  /*1430*/  SHF.L.U32 R0, R0, 0x1f, RZ ;  /* 0x0000001f00007819 */ /* 0x000fc800000006ff */
[----:B------:R-:W0:Y:S02]  /*1440*/  SYNCS.PHASECHK.TRANS64.TRYWAIT P1, [UR44+0x13200], R0 ;  /* 0x01320000ff0075a7 */ /* 0x000e24000802016c */
[----:B0-----:R-:W-:Y:S05]  /*1450*/  @!P1 BRA `(.L_x_10) ;  /* 0x0000009000589947 */ /* 0x001fea0003800000 */
.L_x_89:
[----:B------:R-:W-:Y:S05]  /*1460*/  @!P0 BRA `(.L_x_11) ;  /* 0x0000000000048947 */ /* 0x000fea0003800000 */
[----:B------:R-:W-:Y:S01]  /*1470*/  BPT.TRAP 0x1 ;  /* 0x000000040000795c */ /* 0x000fe20000300000 */
.L_x_11:
[----:B------:R-:W-:Y:S02]  /*1480*/  IMAD.U32 R4, RZ, RZ, UR39 ;  /* 0x00000027ff047e24 */ /* 0x000fe4000f8e00ff */
[----:B0-----:R-:W-:-:S03]  /*1490*/  IMAD.U32 R3, RZ, RZ, UR37 ;  /* 0x00000025ff037e24 */ /* 0x001fc6000f8e00ff */
[----:B------:R-:W-:Y:S02]  /*14a0*/  LEA R4, R4, UR44, 0x3 ;  /* 0x0000002c04047c11 */ /* 0x000fe4000f8e18ff */
[----:B------:R-:W-:-:S04]  /*14b0*/  SHF.L.U32 R3, R3, 0x1f, RZ ;  /* 0x0000001f03037819 */ /* 0x000fc800000006ff */
[----:B------:R0:W1:Y:S01]  /*14c0*/  SYNCS.PHASECHK.TRANS64.TRYWAIT P1, [R4+URZ+0x13230], R3 ;  /* 0x01323003040075a7 */ /* 0x000062000802017f */
[----:B------:R-:W-:Y:S05]  /*14d0*/  @!P0 BRA `(.L_x_12) ;  /* 0x0000000000048947 */ /* 0x000fea0003800000 */
[----:B------:R-:W-:Y:S01]  /*14e0*/  BPT.TRAP 0x1 ;  /* 0x000000040000795c */ /* 0x000fe20000300000 */
.L_x_12:
[----:B-1----:R-:W-:Y:S05]  /*14f0*/  @P1 BRA `(.L_x_13) ;  /* 0x0000000000081947 */ /* 0x002fea0003800000 */
[----:B------:R-:W1:Y:S02]  /*1500*/  SYNCS.PHASECHK.TRANS64.TRYWAIT P1, [R4+URZ+0x13230], R3 ;  /* 0x01323003040075a7 */ /* 0x000e64000802017f */
[----:B-1----:R-:W-:Y:S05]  /*1510*/  @!P1 BRA `(.L_x_14) ;  /* 0x0000009000409947 */ /* 0x002fea0003800000 */
.L_x_13:
[----:B------:R-:W2:Y:S01]  /*1520*/  S2R R120, SR_TID.X ;  /* 0x0000000000787919 */ /* 0x000ea20000002100 */
[----:B------:R-:W-:Y:S01]  /*1530*/  UIADD3 UR4, UR44, 0xe000, URZ ;  /* 0x0000e0002c047890 */ /* 0x000fe2000fffe03f */
[----:B------:R-:W-:Y:S01]  /*1540*/  LOP3.LUT R23, R23, 0xffffffef, RZ, 0xc0, !PT ;  /* 0xffffffef17177812 */ /* 0x000fe200078ec0ff */
[----:B------:R-:W-:Y:S02]  /*1550*/  IMAD.MOV.U32 R55, RZ, RZ, RZ ;  /* 0x000000ffff377224 */ /* 0x000fe400078e00ff */
[----:B------:R-:W-:-:S04]  /*1560*/  USHF.R.U32.HI UR4, URZ, 0x4, UR4 ;  /* 0x000000043f047899 */ /* 0x000fc80008011604 */
[----:B------:R-:W-:-:S06]  /*1570*/  ULOP3.LUT UR4, UR4, 0x3fff, URZ, 0xc0, !UPT ;  /* 0x00003fff04047892 */ /* 0x000fcc000f8ec03f */
[----:B------:R-:W-:Y:S01]  /*1580*/  IMAD.U32 R0, RZ, RZ, UR4 ;  /* 0x00000004ff007e24 */ /* 0x000fe2000f8e00ff */
[----:B------:R-:W-:Y:S05]  /*1590*/  WARPSYNC.ALL ;  /* 0x0000000000007948 */ /* 0x000fea0003800000 */
[----:B------:R-:W-:Y:S02]  /*15a0*/  LOP3.LUT R0, R0, 0x10000, RZ, 0xfc, !PT ;  /* 0x0001000000007812 */ /* 0x000fe400078efcff */
[----:B--2---:R-:W-:-:S13]  /*15b0*/  LOP3.LUT P1, RZ, R120, 0x7f, RZ, 0xc0, !PT ;  /* 0x0000007f78ff7812 */ /* 0x004fda000782c0ff */
[----:B------:R-:W-:Y:S02]  /*15c0*/  @P1 LOP3.LUT R23, R23, 0x10, RZ, 0xfc, !PT ;  /* 0x0000001017171812 */ /* 0x000fe400078efcff */
[----:B------:R-:W-:Y:S01]  /*15d0*/  R2UR UR12, R0 ;  /* 0x00000000000c72ca */ /* 0x000fe200000e0000 */
[----:B------:R-:W-:Y:S01]  /*15e0*/  ULOP3.LUT UR51, UR51, 0x10000, URZ, 0xfc, !UPT ;  /* 0x0001000033337892 */ /* 0x000fe2000f8efc3f */
[----:B------:R-:W-:Y:S01]  /*15f0*/  WARPGROUP.ARRIVE ;  /* 0x00000000000079c5 */ /* 0x000fe20000000000 */
[----:B------:R-:W-:Y:S01]  /*1600*/  UMOV UR9, 0x80000020 ;  /* 0x8000002000097882 */ /* 0x000fe20000000000 */
[----:B------:R-:W-:Y:S01]  /*1610*/  UMOV UR11, 0x80000020 ;  /* 0x80000020000b7882 */ /* 0x000fe20000000000 */
[----:B------:R-:W-:Y:S01]  /*1620*/  UIADD3 UR6, UR51, 0x2, URZ ;  /* 0x0000000233067890 */ /* 0x000fe2000fffe03f */
[----:B------:R-:W-:Y:S01]  /*1630*/  VIADD R5, R157, UR50 ;  /* 0x000000329d057c36 */ /* 0x000fe20008000000 */
[----:B------:R-:W-:Y:S01]  /*1640*/  UMOV UR7, 0x80000020 ;  /* 0x8000002000077882 */ /* 0x000fe20000000000 */
[----:B------:R-:W-:Y:S01]  /*1650*/  UMOV UR8, UR51 ;  /* 0x0000003300087c82 */ /* 0x000fe20008000000 */
[----:B------:R-:W-:Y:S01]  /*1660*/  IMAD.U32 R8, RZ, RZ, UR47 ;  /* 0x0000002fff087e24 */ /* 0x000fe2000f8e00ff */
[----:B------:R-:W-:Y:S01]  /*1670*/  P2R R6, PR, RZ, 0x1 ;  /* 0x00000001ff067803 */ /* 0x000fe20000000000 */
[----:B------:R-:W-:Y:S01]  /*1680*/  IMAD.U32 R46, RZ, RZ, UR45 ;  /* 0x0000002dff2e7e24 */ /* 0x000fe2000f8e00ff */
[----:B------:R-:W-:Y:S01]  /*1690*/  UISETP.GE.AND UP0, UPT, UR50, 0xa1, UPT ;  /* 0x000000a13200788c */ /* 0x000fe2000bf06270 */
[----:B------:R-:W-:Y:S01]  /*16a0*/  IMAD R5, R8, -0xa0, R5 ;  /* 0xffffff6008057824 */ /* 0x000fe200078e0205 */
[----:B------:R-:W-:-:S04]  /*16b0*/  UIMAD UR12, UR39, 0x280, UR12 ;  /* 0x00000280270c78a4 */ /* 0x000fc8000f8e020c */
[----:B------:R-:W-:Y:S01]  /*16c0*/  UIADD3 UR4, UR12, 0x180, URZ ;  /* 0x000001800c047890 */ /* 0x000fe2000fffe03f */
[C---:B------:R-:W-:Y:S01]  /*16d0*/  ISETP.GT.AND P2, PT, R5.reuse, RZ, PT ;  /* 0x000000ff0500720c */ /* 0x040fe20003f44270 */
[----:B------:R-:W-:Y:S01]  /*16e0*/  UIADD3 UR5, UR12, 0x200, URZ ;  /* 0x000002000c057890 */ /* 0x000fe2000fffe03f */
[C---:B------:R-:W-:Y:S01]  /*16f0*/  ISETP.GT.AND P5, PT, R5.reuse, 0x1, PT ;  /* 0x000000010500780c */ /* 0x040fe20003fa4270 */
[----:B------:R-:W-:Y:S01]  /*1700*/  UMOV UR10, UR12 ;  /* 0x0000000c000a7c82 */ /* 0x000fe20008000000 */
[----:B------:R-:W-:Y:S01]  /*1710*/  UIADD3 UR13, UR12, 0x2, URZ ;  /* 0x000000020c0d7890 */ /* 0x000fe2000fffe03f */
[----:B------:R-:W-:Y:S01]  /*1720*/  QGMMA.64x32x32.F32.E4M3.E4M3 R104, gdesc[UR8], RZ, !UPT, gsb0 ;  /* 0x00600000086879f3 */ /* 0x000fe2000c0008ff */
[----:B------:R-:W-:Y:S01]  /*1730*/  UIADD3 UR10, UR12, 0x80, URZ ;  /* 0x000000800c0a7890 */ /* 0x000fe2000fffe03f */
[C---:B------:R-:W-:Y:S01]  /*1740*/  ISETP.GT.AND P4, PT, R5.reuse, 0x8, PT ;  /* 0x000000080500780c */ /* 0x040fe20003f84270 */
[----:B------:R-:W-:Y:S01]  /*1750*/  UMOV UR11, 0x80000020 ;  /* 0x80000020000b7882 */ /* 0x000fe20000000000 */
[----:B------:R-:W-:-:S02]  /*1760*/  ISETP.GT.AND P1, PT, R5, 0x9, PT ;  /* 0x000000090500780c */ /* 0x000fc40003f24270 */
[C---:B------:R-:W-:Y:S02]  /*1770*/  ISETP.GT.AND P3, PT, R5.reuse, 0x10, PT ;  /* 0x000000100500780c */ /* 0x040fe40003f64270 */
[C---:B------:R-:W-:Y:S02]  /*1780*/  ISETP.GT.AND P0, PT, R5.reuse, 0x79, PT ;  /* 0x000000790500780c */ /* 0x040fe40003f04270 */
[----:B------:R-:W-:Y:S01]  /*1790*/  ISETP.GT.AND P6, PT, R5, 0x80, PT ;  /* 0x000000800500780c */ /* 0x000fe20003fc4270 */
[----:B------:R-:W-:Y:S02]  /*17a0*/  WARPGROUP.DEPBAR.LE gsb0, 0x0 ;  /* 0x00008000000079c5 */ /* 0x000fe40000010000 */
[----:B------:R-:W-:-:S06]  /*17b0*/  WARPGROUP.ARRIVE ;  /* 0x00000000000079c5 */ /* 0x000fcc0000000000 */
[----:B------:R-:W-:Y:S01]  /*17c0*/  QGMMA.64x32x32.F32.E4M3.E4M3 R88, gdesc[UR8], RZ, !UPT, gsb0 ;  /* 0x00600000085879f3 */ /* 0x000fe2000c0008ff */
[----:B------:R-:W-:Y:S01]  /*17d0*/  UIADD3 UR10, UR12, 0x100, URZ ;  /* 0x000001000c0a7890 */ /* 0x000fe2000fffe03f */
[----:B------:R-:W-:Y:S01]  /*17e0*/  UMOV UR11, 0x80000020 ;  /* 0x80000020000b7882 */ /* 0x000fe20000000000 */
[----:B------:R-:W-:Y:S02]  /*17f0*/  WARPGROUP.DEPBAR.LE gsb0, 0x0 ;  /* 0x00008000000079c5 */ /* 0x000fe40000010000 */
[----:B------:R-:W-:-:S06]  /*1800*/  WARPGROUP.ARRIVE ;  /* 0x00000000000079c5 */ /* 0x000fcc0000000000 */
[----:B------:R-:W-:Y:S01]  /*1810*/  QGMMA.64x32x32.F32.E4M3.E4M3 R72, gdesc[UR8], RZ, !UPT, gsb0 ;  /* 0x00600000084879f3 */ /* 0x000fe2000c0008ff */
[----:B------:R-:W-:Y:S01]  /*1820*/  UMOV UR10, UR4 ;  /* 0x00000004000a7c82 */ /* 0x000fe20008000000 */
[----:B------:R-:W-:Y:S01]  /*1830*/  UMOV UR11, 0x80000020 ;  /* 0x80000020000b7882 */ /* 0x000fe20000000000 */
[----:B------:R-:W-:Y:S01]  /*1840*/  UMOV UR4, UR6 ;  /* 0x0000000600047c82 */ /* 0x000fe20008000000 */
[----:B------:R-:W-:Y:S01]  /*1850*/  UMOV UR6, UR13 ;  /* 0x0000000d00067c82 */ /* 0x000fe20008000000 */
[----:B------:R-:W-:Y:S02]  /*1860*/  WARPGROUP.DEPBAR.LE gsb0, 0x0 ;  /* 0x00008000000079c5 */ /* 0x000fe40000010000 */
[----:B------:R-:W-:-:S06]  /*1870*/  WARPGROUP.ARRIVE ;  /* 0x00000000000079c5 */ /* 0x000fcc0000000000 */
[----:B------:R-:W-:Y:S01]  /*1880*/  QGMMA.64x32x32.F32.E4M3.E4M3 R56, gdesc[UR8], RZ, !UPT, gsb0 ;  /* 0x00600000083879f3 */ /* 0x000fe2000c0008ff */
[----:B------:R-:W-:Y:S01]  /*1890*/  UMOV UR10, UR5 ;  /* 0x00000005000a7c82 */ /* 0x000fe20008000000 */
[----:B------:R-:W-:Y:S01]  /*18a0*/  UMOV UR11, 0x80000020 ;  /* 0x80000020000b7882 */ /* 0x000fe20000000000 */
[----:B------:R-:W-:Y:S01]  /*18b0*/  UMOV UR5, 0x80000020 ;  /* 0x8000002000057882 */ /* 0x000fe20000000000 */
[----:B------:R-:W-:Y:S02]  /*18c0*/  WARPGROUP.DEPBAR.LE gsb0, 0x0 ;  /* 0x00008000000079c5 */ /* 0x000fe40000010000 */
[----:B------:R-:W-:-:S06]  /*18d0*/  WARPGROUP.ARRIVE ;  /* 0x00000000000079c5 */ /* 0x000fcc0000000000 */
[----:B------:R-:W-:Y:S01]  /*18e0*/  QGMMA.64x32x32.F32.E4M3.E4M3 R24, gdesc[UR8], RZ, !UPT, gsb0 ;  /* 0x00600000081879f3 */ /* 0x000fe2000c0008ff */
[----:B------:R-:W-:Y:S02]  /*18f0*/  UIADD3 UR10, UR12, 0x182, URZ ;  /* 0x000001820c0a7890 */ /* 0x000fe4000fffe03f */
[----:B------:R-:W-:Y:S02]  /*1900*/  WARPGROUP.DEPBAR.LE gsb0, 0x0 ;  /* 0x00008000000079c5 */ /* 0x000fe40000010000 */
[----:B------:R-:W-:-:S06]  /*1910*/  WARPGROUP.ARRIVE ;  /* 0x00000000000079c5 */ /* 0x000fcc0000000000 */
[----:B------:R-:W-:Y:S01]  /*1920*/  QGMMA.64x32x32.F32.E4M3.E4M3 R104, gdesc[UR4], R104, gsb0 ;  /* 0x00600000046879f3 */ /* 0x000fe20008000868 */
[----:B------:R-:W-:Y:S01]  /*1930*/  UIADD3 UR6, UR12, 0x82, URZ ;  /* 0x000000820c067890 */ /* 0x000fe2000fffe03f */
[----:B------:R-:W-:Y:S01]  /*1940*/  UMOV UR7, 0x80000020 ;  /* 0x8000002000077882 */ /* 0x000fe20000000000 */
[----:B------:R-:W-:Y:S02]  /*1950*/  WARPGROUP.DEPBAR.LE gsb0, 0x0 ;  /* 0x00008000000079c5 */ /* 0x000fe40000010000 */
[----:B------:R-:W-:Y:S01]  /*1960*/  WARPGROUP.ARRIVE ;  /* 0x00000000000079c5 */ /* 0x000fe20000000000 */
[----:B------:R-:W-:Y:S02]  /*1970*/  FSEL R104, R104, -INF , P2 ;  /* 0xff80000068687808 */ /* 0x000fe40001000000 */
[----:B------:R-:W-:Y:S02]  /*1980*/  FSEL R105, R105, -INF , P5 ;  /* 0xff80000069697808 */ /* 0x000fe40002800000 */
[----:B------:R-:W-:Y:S01]  /*1990*/  FSEL R108, R108, -INF , P4 ;  /* 0xff8000006c6c7808 */ /* 0x000fe20002000000 */
[----:B------:R-:W-:Y:S01]  /*19a0*/  QGMMA.64x32x32.F32.E4M3.E4M3 R88, gdesc[UR4], R88, gsb0 ;  /* 0x00600000045879f3 */ /* 0x000fe20008000858 */
[----:B------:R-:W-:Y:S01]  /*19b0*/  UIADD3 UR6, UR12, 0x102, URZ ;  /* 0x000001020c067890 */ /* 0x000fe2000fffe03f */
[----:B01----:R-:W-:Y:S01]  /*19c0*/  FMNMX.FTZ R3, R104, R105, !PT ;  /* 0x0000006968037209 */ /* 0x003fe20007810000 */
[----:B------:R-:W-:Y:S01]  /*19d0*/  UMOV UR7, 0x80000020 ;  /* 0x8000002000077882 */ /* 0x000fe20000000000 */
[----:B------:R-:W-:Y:S01]  /*19e0*/  FSEL R109, R109, -INF , P1 ;  /* 0xff8000006d6d7808 */ /* 0x000fe20000800000 */
[----:B------:R-:W-:Y:S01]  /*19f0*/  UIADD3 UR12, UR12, 0x202, URZ ;  /* 0x000002020c0c7890 */ /* 0x000fe2000fffe03f */
[----:B------:R-:W-:-:S02]  /*1a00*/  FMNMX.FTZ R8, R108, R3, !PT ;  /* 0x000000036c087209 */ /* 0x000fc40007810000 */
[----:B------:R-:W-:Y:S02]  /*1a10*/  FSEL R106, R106, -INF , P2 ;  /* 0xff8000006a6a7808 */ /* 0x000fe40001000000 */
[----:B------:R-:W-:Y:S02]  /*1a20*/  ISETP.GT.AND P2, PT, R5, 0x11, PT ;  /* 0x000000110500780c */ /* 0x000fe40003f44270 */
[----:B------:R-:W-:Y:S02]  /*1a30*/  FSEL R112, R112, -INF , P3 ;  /* 0xff80000070707808 */ /* 0x000fe40001800000 */
[----:B------:R-:W-:Y:S02]  /*1a40*/  FMNMX.FTZ R3, R109, R8, !PT ;  /* 0x000000086d037209 */ /* 0x000fe40007810000 */
[----:B------:R-:W-:Y:S02]  /*1a50*/  FSEL R107, R107, -INF , P5 ;  /* 0xff8000006b6b7808 */ /* 0x000fe40002800000 */
[----:B------:R-:W-:-:S02]  /*1a60*/  ISETP.GT.AND P5, PT, R5, 0x18, PT ;  /* 0x000000180500780c */ /* 0x000fc40003fa4270 */
[----:B------:R-:W-:Y:S02]  /*1a70*/  FSEL R113, R113, -INF , P2 ;  /* 0xff80000071717808 */ /* 0x000fe40001000000 */
[----:B------:R-:W-:Y:S02]  /*1a80*/  FMNMX.FTZ R8, R112, R3, !PT ;  /* 0x0000000370087209 */ /* 0x000fe40007810000 */
[----:B------:R-:W-:Y:S02]  /*1a90*/  FSEL R110, R110, -INF , P4 ;  /* 0xff8000006e6e7808 */ /* 0x000fe40002000000 */
[----:B------:R-:W-:Y:S02]  /*1aa0*/  ISETP.GT.AND P4, PT, R5, 0x19, PT ;  /* 0x000000190500780c */ /* 0x000fe40003f84270 */
[----:B------:R-:W-:Y:S02]  /*1ab0*/  FSEL R116, R116, -INF , P5 ;  /* 0xff80000074747808 */ /* 0x000fe40002800000 */
[----:B------:R-:W-:-:S02]  /*1ac0*/  FMNMX.FTZ R3, R113, R8, !PT ;  /* 0x0000000871037209 */ /* 0x000fc40007810000 */
[----:B------:R-:W-:Y:S02]  /*1ad0*/  FSEL R114, R114, -INF , P3 ;  /* 0xff80000072727808 */ /* 0x000fe40001800000 */
[----:B------:R-:W-:Y:S02]  /*1ae0*/  FSEL R117, R117, -INF , P4 ;  /* 0xff80000075757808 */ /* 0x000fe40002000000 */
[----:B------:R-:W-:Y:S02]  /*1af0*/  ISETP.GT.AND P3, PT, R5, 0x20, PT ;  /* 0x000000200500780c */ /* 0x000fe40003f64270 */
[----:B------:R-:W-:Y:S02]  /*1b00*/  FMNMX.FTZ R8, R116, R3, !PT ;  /* 0x0000000374087209 */ /* 0x000fe40007810000 */
[----:B------:R-:W-:Y:S02]  /*1b10*/  FSEL R111, R111, -INF , P1 ;  /* 0xff8000006f6f7808 */ /* 0x000fe40000800000 */
[----:B------:R-:W-:-:S02]  /*1b20*/  ISETP.GT.AND P1, PT, R5, 0x21, PT ;  /* 0x000000210500780c */ /* 0x000fc40003f24270 */
[----:B------:R-:W-:Y:S02]  /*1b30*/  FMNMX.FTZ R3, R117, R8, !PT ;  /* 0x0000000875037209 */ /* 0x000fe40007810000 */
[----:B------:R-:W-:Y:S02]  /*1b40*/  FSEL R115, R115, -INF , P2 ;  /* 0xff80000073737808 */ /* 0x000fe40001000000 */
[C---:B------:R-:W-:Y:S02]  /*1b50*/  ISETP.GT.AND P2, PT, R5.reuse, 0x28, PT ;  /* 0x000000280500780c */ /* 0x040fe40003f44270 */
[----:B------:R-:W-:Y:S02]  /*1b60*/  FSEL R118, R118, -INF , P5 ;  /* 0xff80000076767808 */ /* 0x000fe40002800000 */
[----:B------:R-:W-:Y:S02]  /*1b70*/  ISETP.GT.AND P5, PT, R5, 0x29, PT ;  /* 0x000000290500780c */ /* 0x000fe40003fa4270 */
[----:B------:R-:W-:-:S02]  /*1b80*/  FSEL R119, R119, -INF , P4 ;  /* 0xff80000077777808 */ /* 0x000fc40002000000 */
[----:B------:R-:W-:Y:S02]  /*1b90*/  ISETP.GT.AND P4, PT, R5, 0x30, PT ;  /* 0x000000300500780c */ /* 0x000fe40003f84270 */
[----:B------:R-:W-:Y:S01]  /*1ba0*/  FMNMX.FTZ R13, R106, R107, !PT ;  /* 0x0000006b6a0d7209 */ /* 0x000fe20007810000 */
[----:B------:R-:W-:Y:S02]  /*1bb0*/  WARPGROUP.DEPBAR.LE gsb0, 0x0 ;  /* 0x00008000000079c5 */ /* 0x000fe40000010000 */
[----:B------:R-:W-:Y:S01]  /*1bc0*/  WARPGROUP.ARRIVE ;  /* 0x00000000000079c5 */ /* 0x000fe20000000000 */
[----:B------:R-:W-:Y:S02]  /*1bd0*/  FSEL R88, R88, -INF , P3 ;  /* 0xff80000058587808 */ /* 0x000fe40001800000 */
[----:B------:R-:W-:Y:S02]  /*1be0*/  FSEL R89, R89, -INF , P1 ;  /* 0xff80000059597808 */ /* 0x000fe40000800000 */
[----:B------:R-:W-:Y:S01]  /*1bf0*/  FMNMX.FTZ R8, R88, R3, !PT ;  /* 0x0000000358087209 */ /* 0x000fe20007810000 */
[----:B------:R-:W-:Y:S01]  /*1c00*/  QGMMA.64x32x32.F32.E4M3.E4M3 R72, gdesc[UR4], R72, gsb0 ;  /* 0x00600000044879f3 */ /* 0x000fe20008000848 */
[----:B------:R-:W-:Y:S01]  /*1c10*/  UMOV UR6, UR10 ;  /* 0x0000000a00067c82 */ /* 0x000fe20008000000 */
[----:B------:R-:W-:Y:S01]  /*1c20*/  UMOV UR7, 0x80000020 ;  /* 0x8000002000077882 */ /* 0x000fe20000000000 */
[----:B------:R-:W-:-:S02]  /*1c30*/  FSEL R92, R92, -INF , P2 ;  /* 0xff8000005c5c7808 */ /* 0x000fc40001000000 */
[----:B------:R-:W-:Y:S02]  /*1c40*/  FMNMX.FTZ R3, R89, R8, !PT ;  /* 0x0000000859037209 */ /* 0x000fe40007810000 */
[----:B------:R-:W-:Y:S02]  /*1c50*/  FSEL R93, R93, -INF , P5 ;  /* 0xff8000005d5d7808 */ /* 0x000fe40002800000 */
[----:B------:R-:W-:Y:S02]  /*1c60*/  FMNMX.FTZ R8, R92, R3, !PT ;  /* 0x000000035c087209 */ /* 0x000fe40007810000 */
[----:B------:R-:W-:Y:S02]  /*1c70*/  FSEL R90, R90, -INF , P3 ;  /* 0xff8000005a5a7808 */ /* 0x000fe40001800000 */
[----:B------:R-:W-:Y:S02]  /*1c80*/  ISETP.GT.AND P3, PT, R5, 0x31, PT ;  /* 0x000000310500780c */ /* 0x000fe40003f64270 */
[----:B------:R-:W-:-:S02]  /*1c90*/  FSEL R96, R96, -INF , P4 ;  /* 0xff80000060607808 */ /* 0x000fc40002000000 */
[----:B------:R-:W-:Y:S02]  /*1ca0*/  FMNMX.FTZ R3, R93, R8, !PT ;  /* 0x000000085d037209 */ /* 0x000fe40007810000 */
[----:B------:R-:W-:Y:S02]  /*1cb0*/  FSEL R91, R91, -INF , P1 ;  /* 0xff8000005b5b7808 */ /* 0x000fe40000800000 */
[----:B------:R-:W-:Y:S02]  /*1cc0*/  ISETP.GT.AND P1, PT, R5, 0x38, PT ;  /* 0x000000380500780c */ /* 0x000fe40003f24270 */
[----:B------:R-:W-:Y:S02]  /*1cd0*/  FSEL R97, R97, -INF , P3 ;  /* 0xff80000061617808 */ /* 0x000fe40001800000 */
[----:B------:R-:W-:Y:S02]  /*1ce0*/  FMNMX.FTZ R8, R96, R3, !PT ;  /* 0x0000000360087209 */ /* 0x000fe40007810000 */
[----:B------:R-:W-:-:S02]  /*1cf0*/  FSEL R94, R94, -INF , P2 ;  /* 0xff8000005e5e7808 */ /* 0x000fc40001000000 */
[----:B------:R-:W-:Y:S02]  /*1d00*/  ISETP.GT.AND P2, PT, R5, 0x39, PT ;  /* 0x000000390500780c */ /* 0x000fe40003f44270 */
        /* <DEDUP_REMOVED lines=8> */
[----:B------:R-:W-:Y:S02]  /*1d90*/  FMNMX.FTZ R3, R101, R8, !PT ;  /* 0x0000000865037209 */ /* 0x000fe40007810000 */
[----:B------:R-:W-:Y:S02]  /*1da0*/  FSEL R99, R99, -INF , P3 ;  /* 0xff80000063637808 */ /* 0x000fe40001800000 */
[----:B------:R-:W-:-:S02]  /*1db0*/  ISETP.GT.AND P3, PT, R5, 0x48, PT ;  /* 0x000000480500780c */ /* 0x000fc40003f64270 */
[----:B------:R-:W-:Y:S02]  /*1dc0*/  FSEL R102, R102, -INF , P1 ;  /* 0xff80000066667808 */ /* 0x000fe40000800000 */
[----:B------:R-:W-:Y:S02]  /*1dd0*/  ISETP.GT.AND P1, PT, R5, 0x49, PT ;  /* 0x000000490500780c */ /* 0x000fe40003f24270 */
[----:B------:R-:W-:Y:S02]  /*1de0*/  FSEL R103, R103, -INF , P2 ;  /* 0xff80000067677808 */ /* 0x000fe40001000000 */
[----:B------:R-:W-:Y:S01]  /*1df0*/  ISETP.GT.AND P2, PT, R5, 0x50, PT ;  /* 0x000000500500780c */ /* 0x000fe20003f44270 */
[----:B------:R-:W-:Y:S02]  /*1e00*/  WARPGROUP.DEPBAR.LE gsb0, 0x0 ;  /* 0x00008000000079c5 */ /* 0x000fe40000010000 */
[----:B------:R-:W-:Y:S01]  /*1e10*/  WARPGROUP.ARRIVE ;  /* 0x00000000000079c5 */ /* 0x000fe20000000000 */
[----:B------:R-:W-:-:S02]  /*1e20*/  FSEL R72, R72, -INF , P5 ;  /* 0xff80000048487808 */ /* 0x000fc40002800000 */
[----:B------:R-:W-:Y:S02]  /*1e30*/  FSEL R73, R73, -INF , P4 ;  /* 0xff80000049497808 */ /* 0x000fe40002000000 */
[----:B------:R-:W-:Y:S01]  /*1e40*/  FMNMX.FTZ R8, R72, R3, !PT ;  /* 0x0000000348087209 */ /* 0x000fe20007810000 */
[----:B------:R-:W-:Y:S01]  /*1e50*/  QGMMA.64x32x32.F32.E4M3.E4M3 R56, gdesc[UR4], R56, gsb0 ;  /* 0x00600000043879f3 */ /* 0x000fe20008000838 */
[----:B------:R-:W-:Y:S01]  /*1e60*/  UMOV UR6, UR12 ;  /* 0x0000000c00067c82 */ /* 0x000fe20008000000 */
[----:B------:R-:W-:Y:S01]  /*1e70*/  UMOV UR7, 0x80000020 ;  /* 0x8000002000077882 */ /* 0x000fe20000000000 */
[----:B------:R-:W-:Y:S02]  /*1e80*/  FSEL R76, R76, -INF , P3 ;  /* 0xff8000004c4c7808 */ /* 0x000fe40001800000 */
[----:B------:R-:W-:Y:S02]  /*1e90*/  FMNMX.FTZ R3, R73, R8, !PT ;  /* 0x0000000849037209 */ /* 0x000fe40007810000 */
        /* <DEDUP_REMOVED lines=20> */
[----:B------:R-:W-:Y:S02]  /*1fe0*/  FMNMX.FTZ R3, R85, R8, !PT ;  /* 0x0000000855037209 */ /* 0x000fe40007810000 */
[----:B------:R-:W-:Y:S02]  /*1ff0*/  FSEL R83, R83, -INF , P5 ;  /* 0xff80000053537808 */ /* 0x000fe40002800000 */
[C---:B------:R-:W-:Y:S02]  /*2000*/  ISETP.GT.AND P5, PT, R5.reuse, 0x68, PT ;  /* 0x000000680500780c */ /* 0x040fe40003fa4270 */
[----:B------:R-:W-:Y:S02]  /*2010*/  FSEL R86, R86, -INF , P4 ;  /* 0xff80000056567808 */ /* 0x000fe40002000000 */
[----:B------:R-:W-:-:S02]  /*2020*/  ISETP.GT.AND P4, PT, R5, 0x69, PT ;  /* 0x000000690500780c */ /* 0x000fc40003f84270 */
[----:B------:R-:W-:Y:S02]  /*2030*/  FSEL R87, R87, -INF , P3 ;  /* 0xff80000057577808 */ /* 0x000fe40001800000 */
[----:B------:R-:W-:Y:S01]  /*2040*/  ISETP.GT.AND P3, PT, R5, 0x70, PT ;  /* 0x000000700500780c */ /* 0x000fe20003f64270 */
[----:B------:R-:W-:Y:S02]  /*2050*/  WARPGROUP.DEPBAR.LE gsb0, 0x0 ;  /* 0x00008000000079c5 */ /* 0x000fe40000010000 */
[----:B------:R-:W-:Y:S01]  /*2060*/  WARPGROUP.ARRIVE ;  /* 0x00000000000079c5 */ /* 0x000fe20000000000 */
[----:B------:R-:W-:Y:S02]  /*2070*/  FSEL R69, R69, -INF , P0 ;  /* 0xff80000045457808 */ /* 0x000fe40000000000 */
[----:B------:R-:W-:Y:S02]  /*2080*/  ISETP.GT.AND P0, PT, R5, 0x81, PT ;  /* 0x000000810500780c */ /* 0x000fe40003f04270 */
[----:B------:R-:W-:Y:S01]  /*2090*/  FSEL R56, R56, -INF , P1 ;  /* 0xff80000038387808 */ /* 0x000fe20000800000 */
[----:B------:R-:W-:Y:S01]  /*20a0*/  QGMMA.64x32x32.F32.E4M3.E4M3 R24, gdesc[UR4], R24, gsb0 ;  /* 0x00600000041879f3 */ /* 0x000fe20008000818 */
[----:B------:R-:W-:-:S02]  /*20b0*/  P2R R12, PR, RZ, 0x1 ;  /* 0x00000001ff0c7803 */ /* 0x000fc40000000000 */
[----:B------:R-:W-:Y:S02]  /*20c0*/  FSEL R57, R57, -INF , P2 ;  /* 0xff80000039397808 */ /* 0x000fe40001000000 */
[----:B------:R-:W-:Y:S02]  /*20d0*/  FMNMX.FTZ R8, R56, R3, !PT ;  /* 0x0000000338087209 */ /* 0x000fe40007810000 */
[----:B------:R-:W-:Y:S02]  /*20e0*/  FSEL R60, R60, -INF , P5 ;  /* 0xff8000003c3c7808 */ /* 0x000fe40002800000 */
[----:B------:R-:W-:Y:S02]  /*20f0*/  FMNMX.FTZ R3, R57, R8, !PT ;  /* 0x0000000839037209 */ /* 0x000fe40007810000 */
[----:B------:R-:W-:Y:S02]  /*2100*/  FSEL R61, R61, -INF , P4 ;  /* 0xff8000003d3d7808 */ /* 0x000fe40002000000 */
        /* <DEDUP_REMOVED lines=10> */
[----:B------:R-:W-:Y:S02]  /*21b0*/  FMNMX.FTZ R3, R65, R8, !PT ;  /* 0x0000000841037209 */ /* 0x000fe40007810000 */
[----:B------:R-:W-:Y:S02]  /*21c0*/  FSEL R67, R67, -INF , P1 ;  /* 0xff80000043437808 */ /* 0x000fe40000800000 */
[----:B------:R-:W-:-:S02]  /*21d0*/  FMNMX.FTZ R8, R68, R3, !PT ;  /* 0x0000000344087209 */ /* 0x000fc40007810000 */
[----:B------:R-:W-:Y:S02]  /*21e0*/  ISETP.GT.AND P1, PT, R5, 0x88, PT ;  /* 0x000000880500780c */ /* 0x000fe40003f24270 */
[----:B------:R-:W-:Y:S02]  /*21f0*/  FMNMX.FTZ R8, R69, R8, !PT ;  /* 0x0000000845087209 */ /* 0x000fe40007810000 */
[----:B------:R-:W-:Y:S02]  /*2200*/  FSEL R70, R70, -INF , P2 ;  /* 0xff80000046467808 */ /* 0x000fe40001000000 */
[C---:B------:R-:W-:Y:S02]  /*2210*/  ISETP.GT.AND P2, PT, R5.reuse, 0x89, PT ;  /* 0x000000890500780c */ /* 0x040fe40003f44270 */
[----:B------:R-:W-:Y:S02]  /*2220*/  FSEL R66, R66, -INF , P3 ;  /* 0xff80000042427808 */ /* 0x000fe40001800000 */
[----:B------:R-:W-:-:S02]  /*2230*/  ISETP.GT.AND P3, PT, R5, 0x90, PT ;  /* 0x000000900500780c */ /* 0x000fc40003f64270 */
[----:B------:R-:W-:Y:S02]  /*2240*/  FSEL R63, R63, -INF , P4 ;  /* 0xff8000003f3f7808 */ /* 0x000fe40002000000 */
[C---:B------:R-:W-:Y:S02]  /*2250*/  ISETP.GT.AND P4, PT, R5.reuse, 0x91, PT ;  /* 0x000000910500780c */ /* 0x040fe40003f84270 */
[----:B------:R-:W-:Y:S02]  /*2260*/  FSEL R62, R62, -INF , P5 ;  /* 0xff8000003e3e7808 */ /* 0x000fe40002800000 */
[----:B------:R-:W-:Y:S02]  /*2270*/  ISETP.GT.AND P5, PT, R5, 0x98, PT ;  /* 0x000000980500780c */ /* 0x000fe40003fa4270 */
[----:B------:R-:W-:Y:S01]  /*2280*/  P2R R11, PR, RZ, 0x2 ;  /* 0x00000002ff0b7803 */ /* 0x000fe20000000000 */
[----:B------:R-:W-:Y:S02]  /*2290*/  WARPGROUP.DEPBAR.LE gsb0, 0x0 ;  /* 0x00008000000079c5 */ /* 0x000fe40000010000 */
[----:B------:R-:W-:-:S02]  /*22a0*/  FSEL R45, R25, -INF , P0 ;  /* 0xff800000192d7808 */ /* 0x000fc40000000000 */
[----:B------:R-:W-:Y:S02]  /*22b0*/  ISETP.GT.AND P0, PT, R5, 0x80, PT ;  /* 0x000000800500780c */ /* 0x000fe40003f04270 */
[----:B------:R-:W-:Y:S02]  /*22c0*/  FSEL R41, R24, -INF , P6 ;  /* 0xff80000018297808 */ /* 0x000fe40003000000 */
[----:B------:R-:W-:Y:S02]  /*22d0*/  FSEL R26, R26, -INF , P0 ;  /* 0xff8000001a1a7808 */ /* 0x000fe40000000000 */
[----:B------:R-:W-:Y:S02]  /*22e0*/  ISETP.NE.AND P0, PT, R12, RZ, PT ;  /* 0x000000ff0c00720c */ /* 0x000fe40003f05270 */
[----:B------:R-:W-:Y:S02]  /*22f0*/  FMNMX.FTZ R8, R41, R8, !PT ;  /* 0x0000000829087209 */ /* 0x000fe40007810000 */
[----:B------:R-:W-:-:S02]  /*2300*/  FSEL R27, R27, -INF , P0 ;  /* 0xff8000001b1b7808 */ /* 0x000fc40000000000 */
[----:B------:R-:W-:Y:S02]  /*2310*/  ISETP.NE.AND P0, PT, R6, RZ, PT ;  /* 0x000000ff0600720c */ /* 0x000fe40003f05270 */
[----:B------:R-:W-:Y:S02]  /*2320*/  FMNMX.FTZ R6, R110, R13, !PT ;  /* 0x0000000d6e067209 */ /* 0x000fe40007810000 */
[----:B------:R-:W-:Y:S02]  /*2330*/  FSEL R51, R28, -INF , P1 ;  /* 0xff8000001c337808 */ /* 0x000fe40000800000 */
[----:B------:R-:W-:Y:S02]  /*2340*/  FMNMX.FTZ R13, R111, R6, !PT ;  /* 0x000000066f0d7209 */ /* 0x000fe40007810000 */
[----:B------:R-:W-:Y:S02]  /*2350*/  FMNMX.FTZ R8, R45, R8, !PT ;  /* 0x000000082d087209 */ /* 0x000fe40007810000 */
[----:B------:R-:W-:-:S02]  /*2360*/  FMNMX.FTZ R6, R114, R13, !PT ;  /* 0x0000000d72067209 */ /* 0x000fc40007810000 */
[----:B------:R-:W-:Y:S02]  /*2370*/  FSEL R49, R29, -INF , P2 ;  /* 0xff8000001d317808 */ /* 0x000fe40001000000 */
[----:B------:R-:W-:Y:S02]  /*2380*/  FMNMX.FTZ R15, R115, R6, !PT ;  /* 0x00000006730f7209 */ /* 0x000fe40007810000 */
[----:B------:R-:W-:Y:S02]  /*2390*/  FMNMX.FTZ R8, R51, R8, !PT ;  /* 0x0000000833087209 */ /* 0x000fe40007810000 */
[----:B------:R-:W-:Y:S02]  /*23a0*/  FMNMX.FTZ R6, R118, R15, !PT ;  /* 0x0000000f76067209 */ /* 0x000fe40007810000 */
[----:B------:R-:W-:Y:S02]  /*23b0*/  FSEL R47, R32, -INF , P3 ;  /* 0xff800000202f7808 */ /* 0x000fe40001800000 */
[----:B------:R-:W-:-:S02]  /*23c0*/  FMNMX.FTZ R15, R119, R6, !PT ;  /* 0x00000006770f7209 */ /* 0x000fc40007810000 */
[----:B------:R-:W-:Y:S02]  /*23d0*/  FMNMX.FTZ R8, R49, R8, !PT ;  /* 0x0000000831087209 */ /* 0x000fe40007810000 */
        /* <DEDUP_REMOVED lines=9> */
[----:B------:R-:W-:Y:S02]  /*2470*/  ISETP.GT.AND P6, PT, R5, 0x99, PT ;  /* 0x000000990500780c */ /* 0x000fe40003fc4270 */
[----:B------:R-:W-:-:S02]  /*2480*/  FMNMX.FTZ R25, R99, R6, !PT ;  /* 0x0000000663197209 */ /* 0x000fc40007810000 */
[----:B------:R-:W-:Y:S02]  /*2490*/  FSEL R43, R37, -INF , P6 ;  /* 0xff800000252b7808 */ /* 0x000fe40003000000 */
[----:B------:R-:W-:Y:S02]  /*24a0*/  FMNMX.FTZ R6, R102, R25, !PT ;  /* 0x0000001966067209 */ /* 0x000fe40007810000 */
[----:B------:R-:W-:Y:S02]  /*24b0*/  FMNMX.FTZ R8, R44, R3, !PT ;  /* 0x000000032c087209 */ /* 0x000fe40007810000 */
[----:B------:R-:W-:Y:S02]  /*24c0*/  FMNMX.FTZ R25, R103, R6, !PT ;  /* 0x0000000667197209 */ /* 0x000fe40007810000 */
[----:B------:R-:W-:Y:S02]  /*24d0*/  FMNMX.FTZ R8, R43, R8, !PT ;  /* 0x000000082b087209 */ /* 0x000fe40007810000 */
[----:B------:R-:W-:-:S02]  /*24e0*/  FMNMX.FTZ R6, R74, R25, !PT ;  /* 0x000000194a067209 */ /* 0x000fc40007810000 */
[----:B------:R-:W-:Y:S01]  /*24f0*/  ISETP.GT.AND P1, PT, R5, 0x79, PT ;  /* 0x000000790500780c */ /* 0x000fe20003f24270 */
[----:B------:R-:W0:Y:S01]  /*2500*/  SHFL.BFLY PT, R3, R8, 0x2, 0x1f ;  /* 0x0c401f0008037f89 */ /* 0x000e2200000e0000 */
[----:B------:R-:W-:Y:S02]  /*2510*/  FMNMX.FTZ R29, R75, R6, !PT ;  /* 0x000000064b1d7209 */ /* 0x000fe40007810000 */
[----:B------:R-:W-:Y:S02]  /*2520*/  FSEL R71, R71, -INF , P1 ;  /* 0xff80000047477808 */ /* 0x000fe40000800000 */
[----:B------:R-:W-:Y:S02]  /*2530*/  FMNMX.FTZ R6, R78, R29, !PT ;  /* 0x0000001d4e067209 */ /* 0x000fe40007810000 */
[----:B------:R-:W-:Y:S02]  /*2540*/  P2R R9, PR, RZ, 0x4 ;  /* 0x00000004ff097803 */ /* 0x000fe40000000000 */
[----:B------:R-:W-:-:S02]  /*2550*/  FMNMX.FTZ R29, R79, R6, !PT ;  /* 0x000000064f1d7209 */ /* 0x000fc40007810000 */
[----:B------:R-:W-:Y:S02]  /*2560*/  ISETP.NE.AND P1, PT, R11, RZ, PT ;  /* 0x000000ff0b00720c */ /* 0x000fe40003f25270 */
[----:B------:R-:W-:Y:S02]  /*2570*/  FMNMX.FTZ R6, R82, R29, !PT ;  /* 0x0000001d52067209 */ /* 0x000fe40007810000 */
[----:B------:R-:W-:Y:S02]  /*2580*/  FSEL R30, R30, -INF , P1 ;  /* 0xff8000001e1e7808 */ /* 0x000fe40000800000 */
[----:B------:R-:W-:Y:S02]  /*2590*/  FMNMX.FTZ R33, R83, R6, !PT ;  /* 0x0000000653217209 */ /* 0x000fe40007810000 */
[----:B------:R-:W-:Y:S02]  /*25a0*/  FSEL R54, R35, -INF , P4 ;  /* 0xff80000023367808 */ /* 0x000fe40002000000 */
[----:B------:R-:W-:-:S02]  /*25b0*/  FMNMX.FTZ R6, R86, R33, !PT ;  /* 0x0000002156067209 */ /* 0x000fc40007810000 */
[----:B------:R-:W-:Y:S02]  /*25c0*/  FSEL R38, R38, -INF , P5 ;  /* 0xff80000026267808 */ /* 0x000fe40002800000 */
[----:B0-----:R-:W-:Y:S02]  /*25d0*/  FMNMX.FTZ R7, R8, R3, !PT ;  /* 0x0000000308077209 */ /* 0x001fe40007810000 */
[----:B------:R-:W-:-:S03]  /*25e0*/  FMNMX.FTZ R33, R87, R6, !PT ;  /* 0x0000000657217209 */ /* 0x000fc60007810000 */
[----:B------:R-:W0:Y:S01]  /*25f0*/  SHFL.BFLY PT, R10, R7, 0x1, 0x1f ;  /* 0x0c201f00070a7f89 */ /* 0x000e2200000e0000 */
[----:B------:R-:W-:-:S04]  /*2600*/  FMNMX.FTZ R6, R58, R33, !PT ;  /* 0x000000213a067209 */ /* 0x000fc80007810000 */
[----:B------:R-:W-:-:S04]  /*2610*/  FMNMX.FTZ R33, R59, R6, !PT ;  /* 0x000000063b217209 */ /* 0x000fc80007810000 */
[----:B------:R-:W-:-:S04]  /*2620*/  FMNMX.FTZ R6, R62, R33, !PT ;  /* 0x000000213e067209 */ /* 0x000fc80007810000 */
[----:B------:R-:W-:-:S04]  /*2630*/  FMNMX.FTZ R33, R63, R6, !PT ;  /* 0x000000063f217209 */ /* 0x000fc80007810000 */
[----:B------:R-:W-:-:S04]  /*2640*/  FMNMX.FTZ R6, R66, R33, !PT ;  /* 0x0000002142067209 */ /* 0x000fc80007810000 */
[----:B------:R-:W-:Y:S02]  /*2650*/  FMNMX.FTZ R53, R67, R6, !PT ;  /* 0x0000000643357209 */ /* 0x000fe40007810000 */
[----:B0-----:R-:W-:Y:S02]  /*2660*/  FMNMX.FTZ R3, R7, R10, !PT ;  /* 0x0000000a07037209 */ /* 0x001fe40007810000 */
[----:B------:R-:W-:Y:S02]  /*2670*/  FMNMX.FTZ R6, R70, R53, !PT ;  /* 0x0000003546067209 */ /* 0x000fe40007810000 */
[C---:B------:R-:W-:Y:S01]  /*2680*/  FSETP.NEU.FTZ.AND P2, PT, R3.reuse, -INF , PT ;  /* 0xff8000000300780b */ /* 0x040fe20003f5d000 */
[----:B------:R-:W-:-:S01]  /*2690*/  FFMA.FTZ R46, R3, R46, -8 ;  /* 0xc1000000032e7423 */ /* 0x000fc2000001002e */
[----:B------:R-:W-:-:S04]  /*26a0*/  FMNMX.FTZ R53, R71, R6, !PT ;  /* 0x0000000647357209 */ /* 0x000fc80007810000 */
[----:B------:R-:W-:Y:S02]  /*26b0*/  FMNMX.FTZ R6, R26, R53, !PT ;  /* 0x000000351a067209 */ /* 0x000fe40007810000 */
[----:B------:R-:W-:Y:S02]  /*26c0*/  FSEL R46, R46, RZ, P2 ;  /* 0x000000ff2e2e7208 */ /* 0x000fe40001000000 */
[----:B------:R-:W-:Y:S02]  /*26d0*/  ISETP.NE.AND P2, PT, R9, RZ, PT ;  /* 0x000000ff0900720c */ /* 0x000fe40003f45270 */
[----:B------:R-:W-:Y:S01]  /*26e0*/  FMNMX.FTZ R53, R27, R6, !PT ;  /* 0x000000061b357209 */ /* 0x000fe20007810000 */
[--C-:B------:R-:W-:Y:S01]  /*26f0*/  FFMA.FTZ R36, R73, UR45, -R46.reuse ;  /* 0x0000002d49247c23 */ /* 0x100fe2000801082e */
[----:B------:R-:W-:Y:S01]  /*2700*/  FSEL R52, R31, -INF , P2 ;  /* 0xff8000001f347808 */ /* 0x000fe20001000000 */
[--C-:B------:R-:W-:Y:S01]  /*2710*/  FFMA.FTZ R72, R72, UR45, -R46.reuse ;  /* 0x0000002d48487c23 */ /* 0x100fe2000801082e */
[----:B------:R-:W-:Y:S01]  /*2720*/  FMNMX.FTZ R73, R30, R53, !PT ;  /* 0x000000351e497209 */ /* 0x000fe20007810000 */
[--C-:B------:R-:W-:Y:S01]  /*2730*/  FFMA.FTZ R37, R76, UR45, -R46.reuse ;  /* 0x0000002d4c257c23 */ /* 0x100fe2000801082e */
[----:B------:R-:W-:Y:S01]  /*2740*/  FSEL R53, R34, -INF , P3 ;  /* 0xff80000022357808 */ /* 0x000fe20001800000 */
[--C-:B------:R-:W-:Y:S01]  /*2750*/  FFMA.FTZ R34, R56, UR45, -R46.reuse ;  /* 0x0000002d38227c23 */ /* 0x100fe2000801082e */
[----:B------:R-:W-:Y:S01]  /*2760*/  FMNMX.FTZ R6, R52, R73, !PT ;  /* 0x0000004934067209 */ /* 0x000fe20007810000 */
[----:B------:R0:W-:Y:S01]  /*2770*/  MUFU.EX2 R29, R72 ;  /* 0x00000048001d7308 */ /* 0x0001e20000000800 */
[----:B------:R-:W-:Y:S01]  /*2780*/  FSEL R56, R39, -INF , P6 ;  /* 0xff80000027387808 */ /* 0x000fe20003000000 */
[--C-:B------:R-:W-:Y:S01]  /*2790*/  FFMA.FTZ R5, R104, UR45, -R46.reuse ;  /* 0x0000002d68057c23 */ /* 0x100fe2000801082e */
[----:B------:R-:W-:Y:S01]  /*27a0*/  FMNMX.FTZ R35, R53, R6, !PT ;  /* 0x0000000635237209 */ /* 0x000fe20007810000 */
[--C-:B------:R-:W-:Y:S01]  /*27b0*/  FFMA.FTZ R8, R105, UR45, -R46.reuse ;  /* 0x0000002d69087c23 */ /* 0x100fe2000801082e */
[----:B------:R-:W-:-:S01]  /*27c0*/  FFMA.FTZ R7, R108, UR45, -R46 ;  /* 0x0000002d6c077c23 */ /* 0x000fc2000801082e */
[--C-:B------:R-:W-:Y:S01]  /*27d0*/  FFMA.FTZ R10, R109, UR45, -R46.reuse ;  /* 0x0000002d6d0a7c23 */ /* 0x100fe2000801082e */
[----:B------:R-:W-:Y:S01]  /*27e0*/  FMNMX.FTZ R35, R54, R35, !PT ;  /* 0x0000002336237209 */ /* 0x000fe20007810000 */
[--C-:B------:R-:W-:Y:S01]  /*27f0*/  FFMA.FTZ R9, R112, UR45, -R46.reuse ;  /* 0x0000002d70097c23 */ /* 0x100fe2000801082e */
[----:B0-----:R-:W-:-:S01]  /*2800*/  FFMA.FTZ R72, R57, UR45, -R46 ;  /* 0x0000002d39487c23 */ /* 0x001fc2000801082e */
[--C-:B------:R-:W-:Y:S01]  /*2810*/  FFMA.FTZ R57, R64, UR45, -R46.reuse ;  /* 0x0000002d40397c23 */ /* 0x100fe2000801082e */
[----:B------:R-:W-:Y:S01]  /*2820*/  FMNMX.FTZ R39, R38, R35, !PT ;  /* 0x0000002326277209 */ /* 0x000fe20007810000 */
[--C-:B------:R-:W-:Y:S01]  /*2830*/  FFMA.FTZ R12, R113, UR45, -R46.reuse ;  /* 0x0000002d710c7c23 */ /* 0x100fe2000801082e */
[----:B------:R0:W-:Y:S01]  /*2840*/  MUFU.EX2 R35, R72 ;  /* 0x0000004800237308 */ /* 0x0001e20000000800 */
[----:B------:R-:W-:-:S01]  /*2850*/  FFMA.FTZ R11, R116, UR45, -R46 ;  /* 0x0000002d740b7c23 */ /* 0x000fc2000801082e */
[----:B------:R-:W-:Y:S01]  /*2860*/  FMNMX.FTZ R6, R56, R39, !PT ;  /* 0x0000002738067209 */ /* 0x000fe20007810000 */
[----:B------:R-:W-:-:S01]  /*2870*/  FFMA.FTZ R39, R60, UR45, -R46 ;  /* 0x0000002d3c277c23 */ /* 0x000fc2000801082e */
[--C-:B------:R-:W-:Y:S01]  /*2880*/  FFMA.FTZ R60, R61, UR45, -R46.reuse ;  /* 0x0000002d3d3c7c23 */ /* 0x100fe2000801082e */
[----:B------:R-:W-:-:S01]  /*2890*/  FFMA.FTZ R61, R68, UR45, -R46 ;  /* 0x0000002d443d7c23 */ /* 0x000fc2000801082e */
[--C-:B------:R-:W-:Y:S01]  /*28a0*/  FFMA.FTZ R14, R117, UR45, -R46.reuse ;  /* 0x0000002d750e7c23 */ /* 0x100fe2000801082e */
[----:B------:R-:W1:Y:S01]  /*28b0*/  SHFL.BFLY PT, R73, R6, 0x2, 0x1f ;  /* 0x0c401f0006497f89 */ /* 0x000e6200000e0000 */
[----:B------:R-:W-:-:S01]  /*28c0*/  FFMA.FTZ R88, R88, UR45, -R46 ;  /* 0x0000002d58587c23 */ /* 0x000fc2000801082e */
[--C-:B0-----:R-:W-:Y:S01]  /*28d0*/  FFMA.FTZ R72, R45, UR45, -R46.reuse ;  /* 0x0000002d2d487c23 */ /* 0x101fe2000801082e */
[----:B------:R-:W-:-:S01]  /*28e0*/  FFMA.FTZ R45, R51, UR45, -R46 ;  /* 0x0000002d332d7c23 */ /* 0x000fc2000801082e */
[----:B------:R-:W-:-:S02]  /*28f0*/  IMAD.U32 R51, RZ, RZ, UR45 ;  /* 0x0000002dff337e24 */ /* 0x000fc4000f8e00ff */
[----:B------:R-:W-:-:S01]  /*2900*/  FFMA.FTZ R20, R89, UR45, -R46 ;  /* 0x0000002d59147c23 */ /* 0x000fc2000801082e */
[--C-:B------:R-:W-:Y:S01]  /*2910*/  FFMA.FTZ R92, R92, UR45, -R46.reuse ;  /* 0x0000002d5c5c7c23 */ /* 0x100fe2000801082e */
        /* <DEDUP_REMOVED lines=17> */
[----:B-1----:R-:W-:Y:S01]  /*2a30*/  FMNMX.FTZ R73, R6, R73, !PT ;  /* 0x0000004906497209 */ /* 0x002fe20007810000 */
[----:B------:R-:W-:-:S01]  /*2a40*/  FFMA.FTZ R43, R43, UR45, -R46 ;  /* 0x0000002d2b2b7c23 */ /* 0x000fc2000801082e */
[----:B------:R-:W-:Y:S01]  /*2a50*/  MUFU.EX2 R5, R5 ;  /* 0x0000000500057308 */ /* 0x000fe20000000800 */
[----:B------:R-:W-:-:S02]  /*2a60*/  LOP3.LUT P2, RZ, R120, 0x7f, RZ, 0xc0, !PT ;  /* 0x0000007f78ff7812 */ /* 0x000fc4000784c0ff */
[----:B------:R-:W0:Y:S05]  /*2a70*/  SHFL.BFLY PT, R6, R73, 0x1, 0x1f ;  /* 0x0c201f0049067f89 */ /* 0x000e2a00000e0000 */
[----:B------:R-:W-:Y:S08]  /*2a80*/  MUFU.EX2 R8, R8 ;  /* 0x0000000800087308 */ /* 0x000ff00000000800 */
[----:B------:R-:W-:Y:S08]  /*2a90*/  MUFU.EX2 R7, R7 ;  /* 0x0000000700077308 */ /* 0x000ff00000000800 */
[----:B------:R-:W1:Y:S01]  /*2aa0*/  MUFU.EX2 R10, R10 ;  /* 0x0000000a000a7308 */ /* 0x000e620000000800 */
[----:B0-----:R-:W-:-:S04]  /*2ab0*/  FMNMX.FTZ R6, R73, R6, !PT ;  /* 0x0000000649067209 */ /* 0x001fc80007810000 */
[C---:B------:R-:W-:Y:S01]  /*2ac0*/  FSETP.NEU.FTZ.AND P1, PT, R6.reuse, -INF , PT ;  /* 0xff8000000600780b */ /* 0x040fe20003f3d000 */
[----:B------:R-:W-:-:S02]  /*2ad0*/  FFMA.FTZ R51, R6, R51, -8 ;  /* 0xc100000006337423 */ /* 0x000fc40000010033 */
[----:B------:R0:W-:Y:S03]  /*2ae0*/  MUFU.EX2 R33, R80 ;  /* 0x0000005000217308 */ /* 0x0001e60000000800 */
[----:B------:R-:W-:Y:S02]  /*2af0*/  FSEL R51, R51, RZ, P1 ;  /* 0x000000ff33337208 */ /* 0x000fe40000800000 */
[----:B------:R-:W-:-:S03]  /*2b00*/  PLOP3.LUT P1, PT, PT, PT, UP0, 0x80, 0x0 ;  /* 0x000000000000781c */ /* 0x000fc60003f2f008 */
[----:B------:R-:W-:Y:S01]  /*2b10*/  MUFU.EX2 R9, R9 ;  /* 0x0000000900097308 */ /* 0x000fe20000000800 */
[----:B------:R-:W-:-:S01]  /*2b20*/  FFMA.FTZ R46, R106, UR45, -R51 ;  /* 0x0000002d6a2e7c23 */ /* 0x000fc20008010833 */
[--C-:B------:R-:W-:Y:S01]  /*2b30*/  FFMA.FTZ R49, R107, UR45, -R51.reuse ;  /* 0x0000002d6b317c23 */ /* 0x100fe20008010833 */
[----:B------:R-:W-:-:S01]  /*2b40*/  FFMA.FTZ R69, R110, UR45, -R51 ;  /* 0x0000002d6e457c23 */ /* 0x000fc20008010833 */
[--C-:B------:R-:W-:Y:S01]  /*2b50*/  FFMA.FTZ R84, R111, UR45, -R51.reuse ;  /* 0x0000002d6f547c23 */ /* 0x100fe20008010833 */
[----:B------:R-:W-:-:S01]  /*2b60*/  FFMA.FTZ R65, R114, UR45, -R51 ;  /* 0x0000002d72417c23 */ /* 0x000fc20008010833 */
[--C-:B0-----:R-:W-:Y:S01]  /*2b70*/  FFMA.FTZ R80, R115, UR45, -R51.reuse ;  /* 0x0000002d73507c23 */ /* 0x101fe20008010833 */
[----:B------:R-:W-:-:S01]  /*2b80*/  FFMA.FTZ R81, R118, UR45, -R51 ;  /* 0x0000002d76517c23 */ /* 0x000fc20008010833 */
[----:B------:R-:W-:Y:S01]  /*2b90*/  MUFU.EX2 R46, R46 ;  /* 0x0000002e002e7308 */ /* 0x000fe20000000800 */
[----:B------:R-:W-:-:S01]  /*2ba0*/  FFMA.FTZ R77, R98, UR45, -R51 ;  /* 0x0000002d624d7c23 */ /* 0x000fc20008010833 */
[--C-:B------:R-:W-:Y:S01]  /*2bb0*/  FFMA.FTZ R98, R79, UR45, -R51.reuse ;  /* 0x0000002d4f627c23 */ /* 0x100fe20008010833 */
[----:B------:R-:W-:-:S01]  /*2bc0*/  FFMA.FTZ R79, R83, UR45, -R51 ;  /* 0x0000002d534f7c23 */ /* 0x000fc20008010833 */
[--C-:B------:R-:W-:Y:S01]  /*2bd0*/  FFMA.FTZ R83, R87, UR45, -R51.reuse ;  /* 0x0000002d57537c23 */ /* 0x100fe20008010833 */
[----:B------:R-:W-:-:S01]  /*2be0*/  FFMA.FTZ R73, R90, UR45, -R51 ;  /* 0x0000002d5a497c23 */ /* 0x000fc20008010833 */
[--C-:B------:R-:W-:Y:S01]  /*2bf0*/  FFMA.FTZ R89, R102, UR45, -R51.reuse ;  /* 0x0000002d66597c23 */ /* 0x100fe20008010833 */
[----:B------:R-:W-:-:S01]  /*2c00*/  FFMA.FTZ R85, R94, UR45, -R51 ;  /* 0x0000002d5e557c23 */ /* 0x000fc20008010833 */
[----:B------:R-:W0:Y:S01]  /*2c10*/  MUFU.EX2 R49, R49 ;  /* 0x0000003100317308 */ /* 0x000e220000000800 */
[----:B------:R-:W-:-:S01]  /*2c20*/  FFMA.FTZ R94, R95, UR45, -R51 ;  /* 0x0000002d5f5e7c23 */ /* 0x000fc20008010833 */
[--C-:B------:R-:W-:Y:S01]  /*2c30*/  FFMA.FTZ R90, R99, UR45, -R51.reuse ;  /* 0x0000002d635a7c23 */ /* 0x100fe20008010833 */
[----:B------:R-:W-:-:S01]  /*2c40*/  FFMA.FTZ R74, R74, UR45, -R51 ;  /* 0x0000002d4a4a7c23 */ /* 0x000fc20008010833 */
[--C-:B------:R-:W-:Y:S01]  /*2c50*/  FFMA.FTZ R75, R75, UR45, -R51.reuse ;  /* 0x0000002d4b4b7c23 */ /* 0x100fe20008010833 */
[----:B------:R-:W-:-:S01]  /*2c60*/  FFMA.FTZ R59, R59, UR45, -R51 ;  /* 0x0000002d3b3b7c23 */ /* 0x000fc20008010833 */
[--C-:B------:R-:W-:Y:S01]  /*2c70*/  FFMA.FTZ R63, R63, UR45, -R51.reuse ;  /* 0x0000002d3f3f7c23 */ /* 0x100fe20008010833 */
[----:B------:R-:W-:-:S01]  /*2c80*/  FFMA.FTZ R66, R66, UR45, -R51 ;  /* 0x0000002d42427c23 */ /* 0x000fc20008010833 */
[----:B------:R-:W2:Y:S01]  /*2c90*/  MUFU.EX2 R69, R69 ;  /* 0x0000004500457308 */ /* 0x000ea20000000800 */
[----:B------:R-:W-:-:S01]  /*2ca0*/  FFMA.FTZ R67, R67, UR45, -R51 ;  /* 0x0000002d43437c23 */ /* 0x000fc20008010833 */
[--C-:B------:R-:W-:Y:S01]  /*2cb0*/  FFMA.FTZ R70, R70, UR45, -R51.reuse ;  /* 0x0000002d46467c23 */ /* 0x100fe20008010833 */
[----:B------:R-:W-:-:S01]  /*2cc0*/  FFMA.FTZ R71, R71, UR45, -R51 ;  /* 0x0000002d47477c23 */ /* 0x000fc20008010833 */
[--C-:B------:R-:W-:Y:S01]  /*2cd0*/  FFMA.FTZ R30, R30, UR45, -R51.reuse ;  /* 0x0000002d1e1e7c23 */ /* 0x100fe20008010833 */
[----:B------:R-:W-:-:S01]  /*2ce0*/  FFMA.FTZ R52, R52, UR45, -R51 ;  /* 0x0000002d34347c23 */ /* 0x000fc20008010833 */
[--C-:B------:R-:W-:Y:S01]  /*2cf0*/  FFMA.FTZ R53, R53, UR45, -R51.reuse ;  /* 0x0000002d35357c23 */ /* 0x100fe20008010833 */
[----:B------:R-:W-:-:S01]  /*2d00*/  FFMA.FTZ R54, R54, UR45, -R51 ;  /* 0x0000002d36367c23 */ /* 0x000fc20008010833 */
[----:B------:R-:W3:Y:S01]  /*2d10*/  MUFU.EX2 R84, R84 ;  /* 0x0000005400547308 */ /* 0x000ee20000000800 */
[----:B------:R-:W-:-:S01]  /*2d20*/  FFMA.FTZ R38, R38, UR45, -R51 ;  /* 0x0000002d26267c23 */ /* 0x000fc20008010833 */
[----:B-1----:R-:W-:-:S04]  /*2d30*/  F2FP.SATFINITE.E4M3.F32.PACK_AB_MERGE_C R152, R10, R7, RZ ;  /* 0x000000070a98723e */ /* 0x002fc800048070ff */
[----:B------:R-:W-:Y:S02]  /*2d40*/  F2FP.SATFINITE.E4M3.F32.PACK_AB_MERGE_C R152, R8, R5, R152 ;  /* 0x000000050898723e */ /* 0x000fe40004807098 */
[----:B------:R1:W-:Y:S08]  /*2d50*/  MUFU.EX2 R13, R88 ;  /* 0x00000058000d7308 */ /* 0x0003f00000000800 */
[----:B------:R-:W4:Y:S01]  /*2d60*/  MUFU.EX2 R65, R65 ;  /* 0x0000004100417308 */ /* 0x000f220000000800 */
[----:B-1----:R-:W-:-:S01]  /*2d70*/  FFMA.FTZ R88, R91, UR45, -R51 ;  /* 0x0000002d5b587c23 */ /* 0x002fc20008010833 */
[--C-:B------:R-:W-:Y:S01]  /*2d80*/  FFMA.FTZ R91, R78, UR45, -R51.reuse ;  /* 0x0000002d4e5b7c23 */ /* 0x100fe20008010833 */
[----:B------:R-:W-:-:S01]  /*2d90*/  FFMA.FTZ R78, R82, UR45, -R51 ;  /* 0x0000002d524e7c23 */ /* 0x000fc20008010833 */
[----:B------:R-:W-:Y:S01]  /*2da0*/  FFMA.FTZ R82, R86, UR45, -R51 ;  /* 0x0000002d56527c23 */ /* 0x000fe20008010833 */
[----:B------:R-:W-:-:S03]  /*2db0*/  FADD.FTZ R86, R5, R8 ;  /* 0x0000000805567221 */ /* 0x000fc60000010000 */
[----:B------:R-:W1:Y:S01]  /*2dc0*/  MUFU.EX2 R12, R12 ;  /* 0x0000000c000c7308 */ /* 0x000e620000000800 */
[----:B------:R-:W-:-:S01]  /*2dd0*/  FADD.FTZ R87, R7, R86 ;  /* 0x0000005607577221 */ /* 0x000fc20000010000 */
[----:B------:R-:W-:Y:S01]  /*2de0*/  FFMA.FTZ R86, R58, UR45, -R51 ;  /* 0x0000002d3a567c23 */ /* 0x000fe20008010833 */
[----:B------:R-:W-:-:S05]  /*2df0*/  @!P2 VIADD R58, R4, 0x13240 ;  /* 0x00013240043aa836 */ /* 0x000fca0000000000 */
[----:B------:R0:W-:Y:S01]  /*2e00*/  MUFU.EX2 R25, R100 ;  /* 0x0000006400197308 */ /* 0x0001e20000000800 */
[----:B------:R-:W-:-:S04]  /*2e10*/  @!P2 PRMT R58, RZ, 0x654, R58 ;  /* 0x00000654ff3aa816 */ /* 0x000fc8000000003a */
[----:B------:R5:W-:Y:S03]  /*2e20*/  @!P2 SYNCS.ARRIVE.TRANS64.RED.A1T0 RZ, [R58+URZ], RZ ;  /* 0x000000ff3affa9a7 */ /* 0x000be6000810043f */
[----:B------:R-:W1:Y:S01]  /*2e30*/  MUFU.EX2 R80, R80 ;  /* 0x0000005000507308 */ /* 0x000e620000000800 */
[----:B0-----:R-:W-:-:S04]  /*2e40*/  FADD.FTZ R100, R46, R49 ;  /* 0x000000312e647221 */ /* 0x001fc80000010000 */
[----:B--2---:R-:W-:Y:S01]  /*2e50*/  FADD.FTZ R93, R69, R100 ;  /* 0x00000064455d7221 */ /* 0x004fe20000010000 */
[----:B------:R-:W-:-:S01]  /*2e60*/  FADD.FTZ R100, R10, R87 ;  /* 0x000000570a647221 */ /* 0x000fc20000010000 */
[----:B-----5:R-:W-:Y:S01]  /*2e70*/  FFMA.FTZ R58, R62, UR45, -R51 ;  /* 0x0000002d3e3a7c23 */ /* 0x020fe20008010833 */
[----:B------:R0:W-:Y:S01]  /*2e80*/  MUFU.EX2 R15, R92 ;  /* 0x0000005c000f7308 */ /* 0x0001e20000000800 */
[----:B---3--:R-:W-:-:S01]  /*2e90*/  FADD.FTZ R102, R84, R93 ;  /* 0x0000005d54667221 */ /* 0x008fc20000010000 */
[----:B------:R-:W-:Y:S01]  /*2ea0*/  FADD.FTZ R87, R9, R100 ;  /* 0x0000006409577221 */ /* 0x000fe20000010000 */
[----:B------:R-:W-:Y:S02]  /*2eb0*/  F2FP.SATFINITE.E4M3.F32.PACK_AB_MERGE_C R69, R84, R69, RZ ;  /* 0x000000455445723e */ /* 0x000fe400048070ff */
[----:B----4-:R-:W-:Y:S01]  /*2ec0*/  FADD.FTZ R93, R65, R102 ;  /* 0x00000066415d7221 */ /* 0x010fe20000010000 */
[----:B-1----:R-:W-:-:S01]  /*2ed0*/  FADD.FTZ R100, R12, R87 ;  /* 0x000000570c647221 */ /* 0x002fc20000010000 */
[----:B------:R-:W-:Y:S01]  /*2ee0*/  F2FP.SATFINITE.E4M3.F32.PACK_AB_MERGE_C R153, R49, R46, R69 ;  /* 0x0000002e3199723e */ /* 0x000fe20004807045 */
[----:B------:R-:W1:Y:S01]  /*2ef0*/  MUFU.EX2 R11, R11 ;  /* 0x0000000b000b7308 */ /* 0x000e620000000800 */
[----:B0-----:R-:W-:-:S01]  /*2f00*/  FFMA.FTZ R92, R119, UR45, -R51 ;  /* 0x0000002d775c7c23 */ /* 0x001fc20008010833 */
[----:B------:R-:W-:Y:S01]  /*2f10*/  FADD.FTZ R102, R80, R93 ;  /* 0x0000005d50667221 */ /* 0x000fe20000010000 */
[----:B------:R-:W-:-:S02]  /*2f20*/  IMAD.MOV.U32 R49, RZ, RZ, R55 ;  /* 0x000000ffff317224 */ /* 0x000fc400078e0037 */
[----:B------:R-:W-:-:S03]  /*2f30*/  IMAD.MOV.U32 R46, RZ, RZ, R55 ;  /* 0x000000ffff2e7224 */ /* 0x000fc600078e0037 */
[----:B------:R-:W0:Y:S08]  /*2f40*/  MUFU.EX2 R81, R81 ;  /* 0x0000005100517308 */ /* 0x000e300000000800 */
[----:B------:R-:W2:Y:S01]  /*2f50*/  MUFU.EX2 R14, R14 ;  /* 0x0000000e000e7308 */ /* 0x000ea20000000800 */
[----:B-1----:R-:W-:-:S07]  /*2f60*/  FADD.FTZ R87, R11, R100 ;  /* 0x000000640b577221 */ /* 0x002fce0000010000 */
[----:B------:R-:W1:Y:S01]  /*2f70*/  MUFU.EX2 R92, R92 ;  /* 0x0000005c005c7308 */ /* 0x000e620000000800 */
[----:B0-----:R-:W-:-:S07]  /*2f80*/  FADD.FTZ R93, R81, R102 ;  /* 0x00000066515d7221 */ /* 0x001fce0000010000 */
[----:B------:R-:W-:Y:S01]  /*2f90*/  MUFU.EX2 R73, R73 ;  /* 0x0000004900497308 */ /* 0x000fe20000000800 */
[----:B--2---:R-:W-:-:S01]  /*2fa0*/  FADD.FTZ R62, R14, R87 ;  /* 0x000000570e3e7221 */ /* 0x004fc20000010000 */
[----:B------:R-:W-:-:S03]  /*2fb0*/  F2FP.SATFINITE.E4M3.F32.PACK_AB_MERGE_C R154, R14, R11, RZ ;  /* 0x0000000b0e9a723e */ /* 0x000fc600048070ff */
[----:B------:R-:W-:Y:S01]  /*2fc0*/  FADD.FTZ R87, R13, R62 ;  /* 0x0000003e0d577221 */ /* 0x000fe20000010000 */
[----:B------:R-:W-:Y:S02]  /*2fd0*/  F2FP.SATFINITE.E4M3.F32.PACK_AB_MERGE_C R154, R12, R9, R154 ;  /* 0x000000090c9a723e */ /* 0x000fe4000480709a */
[----:B------:R-:W0:Y:S01]  /*2fe0*/  MUFU.EX2 R20, R20 ;  /* 0x0000001400147308 */ /* 0x000e220000000800 */
[----:B-1----:R-:W-:-:S04]  /*2ff0*/  F2FP.SATFINITE.E4M3.F32.PACK_AB_MERGE_C R81, R92, R81, RZ ;  /* 0x000000515c51723e */ /* 0x002fc800048070ff */
[----:B------:R-:W-:-:S03]  /*3000*/  F2FP.SATFINITE.E4M3.F32.PACK_AB_MERGE_C R155, R80, R65, R81 ;  /* 0x00000041509b723e */ /* 0x000fc60004807051 */
[----:B------:R-:W-:Y:S08]  /*3010*/  MUFU.EX2 R88, R88 ;  /* 0x0000005800587308 */ /* 0x000ff00000000800 */
[----:B------:R-:W-:Y:S01]  /*3020*/  MUFU.EX2 R85, R85 ;  /* 0x0000005500557308 */ /* 0x000fe20000000800 */
[----:B0-----:R-:W-:-:S04]  /*3030*/  FADD.FTZ R62, R20, R87 ;  /* 0x00000057143e7221 */ /* 0x001fc80000010000 */
[----:B------:R-:W-:Y:S01]  /*3040*/  FADD.FTZ R87, R15, R62 ;  /* 0x0000003e0f577221 */ /* 0x000fe20000010000 */
[----:B------:R-:W-:-:S02]  /*3050*/  FFMA.FTZ R62, R26, UR45, -R51 ;  /* 0x0000002d1a3e7c23 */ /* 0x000fc40008010833 */
[----:B------:R-:W0:Y:S08]  /*3060*/  MUFU.EX2 R24, R24 ;  /* 0x0000001800187308 */ /* 0x000e300000000800 */
[----:B------:R-:W1:Y:S08]  /*3070*/  MUFU.EX2 R94, R94 ;  /* 0x0000005e005e7308 */ /* 0x000e700000000800 */
[----:B------:R2:W-:Y:S01]  /*3080*/  MUFU.EX2 R4, R86 ;  /* 0x0000005600047308 */ /* 0x0005e20000000800 */
[----:B0-----:R-:W-:-:S01]  /*3090*/  FADD.FTZ R100, R24, R87 ;  /* 0x0000005718647221 */ /* 0x001fc20000010000 */
[----:B------:R-:W-:Y:S01]  /*30a0*/  F2FP.SATFINITE.E4M3.F32.PACK_AB_MERGE_C R136, R24, R15, RZ ;  /* 0x0000000f1888723e */ /* 0x000fe200048070ff */
[----:B------:R-:W-:-:S03]  /*30b0*/  IMAD.MOV.U32 R24, RZ, RZ, R55 ;  /* 0x000000ffff187224 */ /* 0x000fc600078e0037 */
[----:B------:R-:W-:Y:S02]  /*30c0*/  F2FP.SATFINITE.E4M3.F32.PACK_AB_MERGE_C R136, R20, R13, R136 ;  /* 0x0000000d1488723e */ /* 0x000fe40004807088 */
[----:B------:R0:W3:Y:S01]  /*30d0*/  MUFU.EX2 R21, R96 ;  /* 0x0000006000157308 */ /* 0x0000e20000000800 */
[----:B--2---:R-:W-:-:S04]  /*30e0*/  FADD.FTZ R86, R92, R93 ;  /* 0x0000005d5c567221 */ /* 0x004fc80000010000 */
[----:B------:R-:W-:-:S03]  /*30f0*/  FADD.FTZ R93, R73, R86 ;  /* 0x00000056495d7221 */ /* 0x000fc60000010000 */
[----:B------:R-:W2:Y:S01]  /*3100*/  MUFU.EX2 R77, R77 ;  /* 0x0000004d004d7308 */ /* 0x000ea20000000800 */
[----:B------:R-:W-:-:S01]  /*3110*/  FADD.FTZ R86, R88, R93 ;  /* 0x0000005d58567221 */ /* 0x000fc20000010000 */
[----:B0-----:R-:W-:-:S03]  /*3120*/  FFMA.FTZ R96, R103, UR45, -R51 ;  /* 0x0000002d67607c23 */ /* 0x001fc60008010833 */
[----:B------:R-:W-:Y:S01]  /*3130*/  FADD.FTZ R93, R85, R86 ;  /* 0x00000056555d7221 */ /* 0x000fe20000010000 */
[----:B------:R-:W-:-:S01]  /*3140*/  FFMA.FTZ R86, R27, UR45, -R51 ;  /* 0x0000002d1b567c23 */ /* 0x000fc20008010833 */
[----:B------:R-:W-:Y:S01]  /*3150*/  FFMA.FTZ R51, R56, UR45, -R51 ;  /* 0x0000002d38337c23 */ /* 0x000fe20008010833 */
[----:B------:R-:W0:Y:S01]  /*3160*/  MUFU.EX2 R28, R28 ;  /* 0x0000001c001c7308 */ /* 0x000e220000000800 */
[----:B-1----:R-:W-:-:S01]  /*3170*/  FADD.FTZ R102, R94, R93 ;  /* 0x0000005d5e667221 */ /* 0x002fc20000010000 */
[----:B---3--:R-:W-:Y:S01]  /*3180*/  FADD.FTZ R27, R21, R100 ;  /* 0x00000064151b7221 */ /* 0x008fe20000010000 */
[----:B------:R-:W-:-:S04]  /*3190*/  F2FP.SATFINITE.E4M3.F32.PACK_AB_MERGE_C R85, R94, R85, RZ ;  /* 0x000000555e55723e */ /* 0x000fc800048070ff */
[----:B------:R-:W-:Y:S01]  /*31a0*/  F2FP.SATFINITE.E4M3.F32.PACK_AB_MERGE_C R137, R88, R73, R85 ;  /* 0x000000495889723e */ /* 0x000fe20004807055 */
[----:B------:R-:W1:Y:S01]  /*31b0*/  MUFU.EX2 R90, R90 ;  /* 0x0000005a005a7308 */ /* 0x000e620000000800 */
[----:B--2---:R-:W-:-:S07]  /*31c0*/  FADD.FTZ R87, R77, R102 ;  /* 0x000000664d577221 */ /* 0x004fce0000010000 */
[----:B------:R-:W2:Y:S01]  /*31d0*/  MUFU.EX2 R89, R89 ;  /* 0x0000005900597308 */ /* 0x000ea20000000800 */
[----:B0-----:R-:W-:-:S07]  /*31e0*/  FADD.FTZ R100, R28, R27 ;  /* 0x0000001b1c647221 */ /* 0x001fce0000010000 */
[----:B------:R-:W0:Y:S01]  /*31f0*/  MUFU.EX2 R32, R32 ;  /* 0x0000002000207308 */ /* 0x000e220000000800 */
[----:B-1----:R-:W-:-:S01]  /*3200*/  FADD.FTZ R102, R90, R87 ;  /* 0x000000575a667221 */ /* 0x002fc20000010000 */
[----:B------:R-:W-:-:S06]  /*3210*/  FADD.FTZ R87, R25, R100 ;  /* 0x0000006419577221 */ /* 0x000fcc0000010000 */
[----:B------:R-:W1:Y:S01]  /*3220*/  MUFU.EX2 R96, R96 ;  /* 0x0000006000607308 */ /* 0x000e620000000800 */
[----:B--2---:R-:W-:-:S07]  /*3230*/  FADD.FTZ R93, R89, R102 ;  /* 0x00000066595d7221 */ /* 0x004fce0000010000 */
[----:B------:R-:W2:Y:S01]  /*3240*/  MUFU.EX2 R74, R74 ;  /* 0x0000004a004a7308 */ /* 0x000ea20000000800 */
[----:B0-----:R-:W-:-:S01]  /*3250*/  FADD.FTZ R56, R32, R87 ;  /* 0x0000005720387221 */ /* 0x001fc20000010000 */
[----:B------:R-:W-:Y:S01]  /*3260*/  F2FP.SATFINITE.E4M3.F32.PACK_AB_MERGE_C R138, R32, R25, RZ ;  /* 0x00000019208a723e */ /* 0x000fe200048070ff */
[--C-:B------:R-:W-:Y:S02]  /*3270*/  IMAD.MOV.U32 R32, RZ, RZ, R55.reuse ;  /* 0x000000ffff207224 */ /* 0x100fe400078e0037 */
[----:B------:R-:W-:Y:S01]  /*3280*/  FADD.FTZ R7, R29, R56 ;  /* 0x000000381d077221 */ /* 0x000fe20000010000 */
[----:B------:R-:W-:Y:S01]  /*3290*/  F2FP.SATFINITE.E4M3.F32.PACK_AB_MERGE_C R138, R28, R21, R138 ;  /* 0x000000151c8a723e */ /* 0x000fe2000480708a */
[----:B------:R-:W-:Y:S01]  /*32a0*/  IMAD.MOV.U32 R28, RZ, RZ, R55 ;  /* 0x000000ffff1c7224 */ /* 0x000fe200078e0037 */
[----:B------:R-:W0:Y:S01]  /*32b0*/  MUFU.EX2 R36, R36 ;  /* 0x0000002400247308 */ /* 0x000e220000000800 */
[----:B-1----:R-:W-:-:S01]  /*32c0*/  FADD.FTZ R93, R96, R93 ;  /* 0x0000005d605d7221 */ /* 0x002fc20000010000 */
[----:B------:R-:W-:Y:S01]  /*32d0*/  F2FP.SATFINITE.E4M3.F32.PACK_AB_MERGE_C R89, R96, R89, RZ ;  /* 0x000000596059723e */ /* 0x000fe200048070ff */
[----:B------:R-:W-:-:S03]  /*32e0*/  IMAD.MOV.U32 R25, RZ, RZ, R55 ;  /* 0x000000ffff197224 */ /* 0x000fc600078e0037 */
[----:B------:R-:W-:Y:S02]  /*32f0*/  F2FP.SATFINITE.E4M3.F32.PACK_AB_MERGE_C R139, R90, R77, R89 ;  /* 0x0000004d5a8b723e */ /* 0x000fe40004807059 */
[----:B------:R-:W1:Y:S01]  /*3300*/  MUFU.EX2 R75, R75 ;  /* 0x0000004b004b7308 */ /* 0x000e620000000800 */
[----:B--2---:R-:W-:-:S07]  /*3310*/  FADD.FTZ R10, R74, R93 ;  /* 0x0000005d4a0a7221 */ /* 0x004fce0000010000 */
[----:B------:R-:W2:Y:S01]  /*3320*/  MUFU.EX2 R37, R37 ;  /* 0x0000002500257308 */ /* 0x000ea20000000800 */
[----:B0-----:R-:W-:-:S07]  /*3330*/  FADD.FTZ R14, R36, R7 ;  /* 0x00000007240e7221 */ /* 0x001fce0000010000 */
[----:B------:R-:W0:Y:S01]  /*3340*/  MUFU.EX2 R91, R91 ;  /* 0x0000005b005b7308 */ /* 0x000e220000000800 */
[----:B-1----:R-:W-:-:S07]  /*3350*/  FADD.FTZ R10, R75, R10 ;  /* 0x0000000a4b0a7221 */ /* 0x002fce0000010000 */
[----:B------:R-:W1:Y:S01]  /*3360*/  MUFU.EX2 R48, R48 ;  /* 0x0000003000307308 */ /* 0x000e620000000800 */
[----:B--2---:R-:W-:-:S07]  /*3370*/  FADD.FTZ R7, R37, R14 ;  /* 0x0000000e25077221 */ /* 0x004fce0000010000 */
[----:B------:R-:W2:Y:S01]  /*3380*/  MUFU.EX2 R98, R98 ;  /* 0x0000006200627308 */ /* 0x000ea20000000800 */
[----:B0-----:R-:W-:-:S07]  /*3390*/  FADD.FTZ R11, R91, R10 ;  /* 0x0000000a5b0b7221 */ /* 0x001fce0000010000 */
[----:B------:R-:W0:Y:S01]  /*33a0*/  MUFU.EX2 R78, R78 ;  /* 0x0000004e004e7308 */ /* 0x000e220000000800 */
[C---:B-1----:R-:W-:Y:S01]  /*33b0*/  F2FP.SATFINITE.E4M3.F32.PACK_AB_MERGE_C R140, R48.reuse, R37, RZ ;  /* 0x00000025308c723e */ /* 0x042fe200048070ff */
[----:B------:R-:W-:Y:S01]  /*33c0*/  FADD.FTZ R48, R48, R7 ;  /* 0x0000000730307221 */ /* 0x000fe20000010000 */
[----:B------:R-:W-:Y:S02]  /*33d0*/  IMAD.MOV.U32 R37, RZ, RZ, R55 ;  /* 0x000000ffff257224 */ /* 0x000fe400078e0037 */
[----:B------:R-:W-:Y:S01]  /*33e0*/  F2FP.SATFINITE.E4M3.F32.PACK_AB_MERGE_C R140, R36, R29, R140 ;  /* 0x0000001d248c723e */ /* 0x000fe2000480708c */
[----:B------:R-:W-:-:S01]  /*33f0*/  FADD.FTZ R15, R33, R48 ;  /* 0x00000030210f7221 */ /* 0x000fc20000010000 */
[----:B------:R-:W-:Y:S01]  /*3400*/  IMAD.MOV.U32 R48, RZ, RZ, R55 ;  /* 0x000000ffff307224 */ /* 0x000fe200078e0037 */
[----:B------:R-:W1:Y:S01]  /*3410*/  MUFU.EX2 R40, R40 ;  /* 0x0000002800287308 */ /* 0x000e620000000800 */
[----:B--2---:R-:W-:-:S01]  /*3420*/  FADD.FTZ R11, R98, R11 ;  /* 0x0000000b620b7221 */ /* 0x004fc20000010000 */
[----:B------:R-:W-:Y:S01]  /*3430*/  F2FP.SATFINITE.E4M3.F32.PACK_AB_MERGE_C R91, R98, R91, RZ ;  /* 0x0000005b625b723e */ /* 0x000fe200048070ff */
[----:B------:R-:W-:-:S02]  /*3440*/  IMAD.MOV.U32 R36, RZ, RZ, R55 ;  /* 0x000000ffff247224 */ /* 0x000fc400078e0037 */
[----:B------:R-:W-:Y:S01]  /*3450*/  IMAD.MOV.U32 R29, RZ, RZ, R55 ;  /* 0x000000ffff1d7224 */ /* 0x000fe200078e0037 */
[----:B------:R-:W-:Y:S02]  /*3460*/  F2FP.SATFINITE.E4M3.F32.PACK_AB_MERGE_C R141, R75, R74, R91 ;  /* 0x0000004a4b8d723e */ /* 0x000fe4000480705b */
        /* <DEDUP_REMOVED lines=9> */
[----:B-1----:R-:W-:-:S07]  /*3500*/  FADD.FTZ R8, R82, R11 ;  /* 0x0000000b52087221 */ /* 0x002fce0000010000 */
[----:B------:R-:W1:Y:S01]  /*3510*/  MUFU.EX2 R34, R34 ;  /* 0x0000002200227308 */ /* 0x000e620000000800 */
[C---:B--2---:R-:W-:Y:S01]  /*3520*/  F2FP.SATFINITE.E4M3.F32.PACK_AB_MERGE_C R50, R31.reuse, R50, RZ ;  /* 0x000000321f32723e */ /* 0x044fe200048070ff */
[----:B------:R-:W-:-:S03]  /*3530*/  FADD.FTZ R31, R31, R10 ;  /* 0x0000000a1f1f7221 */ /* 0x000fc60000010000 */
[----:B------:R-:W-:Y:S01]  /*3540*/  F2FP.SATFINITE.E4M3.F32.PACK_AB_MERGE_C R142, R40, R33, R50 ;  /* 0x00000021288e723e */ /* 0x000fe20004807032 */
[--C-:B------:R-:W-:Y:S02]  /*3550*/  IMAD.MOV.U32 R50, RZ, RZ, R55.reuse ;  /* 0x000000ffff327224 */ /* 0x100fe400078e0037 */
[----:B------:R-:W2:Y:S01]  /*3560*/  MUFU.EX2 R59, R59 ;  /* 0x0000003b003b7308 */ /* 0x000ea20000000800 */
[C---:B0-----:R-:W-:Y:S01]  /*3570*/  F2FP.SATFINITE.E4M3.F32.PACK_AB_MERGE_C R82, R83.reuse, R82, RZ ;  /* 0x000000525352723e */ /* 0x041fe200048070ff */
[----:B------:R-:W-:Y:S01]  /*3580*/  FADD.FTZ R83, R83, R8 ;  /* 0x0000000853537221 */ /* 0x000fe20000010000 */
[----:B------:R-:W-:Y:S02]  /*3590*/  IMAD.MOV.U32 R40, RZ, RZ, R55 ;  /* 0x000000ffff287224 */ /* 0x000fe400078e0037 */
[----:B------:R-:W-:Y:S01]  /*35a0*/  F2FP.SATFINITE.E4M3.F32.PACK_AB_MERGE_C R143, R79, R78, R82 ;  /* 0x0000004e4f8f723e */ /* 0x000fe20004807052 */
[----:B------:R-:W-:-:S01]  /*35b0*/  FADD.FTZ R10, R4, R83 ;  /* 0x00000053040a7221 */ /* 0x000fc20000010000 */
[----:B------:R-:W-:Y:S01]  /*35c0*/  IMAD.MOV.U32 R33, RZ, RZ, R55 ;  /* 0x000000ffff217224 */ /* 0x000fe200078e0037 */
[----:B------:R-:W0:Y:S01]  /*35d0*/  MUFU.EX2 R39, R39 ;  /* 0x0000002700277308 */ /* 0x000e220000000800 */
[----:B-1----:R-:W-:-:S01]  /*35e0*/  FADD.FTZ R8, R34, R31 ;  /* 0x0000001f22087221 */ /* 0x002fc20000010000 */
[----:B------:R-:W-:-:S03]  /*35f0*/  IMAD.MOV.U32 R31, RZ, RZ, R55 ;  /* 0x000000ffff1f7224 */ /* 0x000fc600078e0037 */
[----:B------:R-:W-:-:S03]  /*3600*/  FADD.FTZ R8, R35, R8 ;  /* 0x0000000823087221 */ /* 0x000fc60000010000 */
        /* <DEDUP_REMOVED lines=14> */
[--C-:B------:R-:W-:Y:S02]  /*36f0*/  IMAD.MOV.U32 R35, RZ, RZ, R55.reuse ;  /* 0x000000ffff237224 */ /* 0x100fe400078e0037 */
[----:B------:R-:W-:Y:S01]  /*3700*/  F2FP.SATFINITE.E4M3.F32.PACK_AB_MERGE_C R145, R59, R4, R58 ;  /* 0x000000043b91723e */ /* 0x000fe2000480703a */
[----:B------:R-:W-:Y:S02]  /*3710*/  IMAD.MOV.U32 R34, RZ, RZ, R55 ;  /* 0x000000ffff227224 */ /* 0x000fe400078e0037 */
[----:B------:R-:W0:Y:S01]  /*3720*/  MUFU.EX2 R64, R64 ;  /* 0x0000004000407308 */ /* 0x000e220000000800 */
[----:B-1----:R-:W-:-:S07]  /*3730*/  FADD.FTZ R9, R57, R60 ;  /* 0x0000003c39097221 */ /* 0x002fce0000010000 */
[----:B------:R-:W1:Y:S01]  /*3740*/  MUFU.EX2 R27, R67 ;  /* 0x00000043001b7308 */ /* 0x000e620000000800 */
[----:B--2---:R-:W-:-:S07]  /*3750*/  FADD.FTZ R8, R26, R63 ;  /* 0x0000003f1a087221 */ /* 0x004fce0000010000 */
[----:B------:R-:W-:Y:S01]  /*3760*/  MUFU.EX2 R61, R61 ;  /* 0x0000003d003d7308 */ /* 0x000fe20000000800 */
[----:B0-----:R-:W-:-:S07]  /*3770*/  FADD.FTZ R10, R64, R9 ;  /* 0x00000009400a7221 */ /* 0x001fce0000010000 */
[----:B------:R-:W0:Y:S01]  /*3780*/  MUFU.EX2 R68, R68 ;  /* 0x0000004400447308 */ /* 0x000e220000000800 */
[----:B-1----:R-:W-:-:S07]  /*3790*/  FADD.FTZ R9, R27, R8 ;  /* 0x000000081b097221 */ /* 0x002fce0000010000 */
[----:B------:R-:W1:Y:S08]  /*37a0*/  MUFU.EX2 R70, R70 ;  /* 0x0000004600467308 */ /* 0x000e700000000800 */
[----:B------:R-:W2:Y:S01]  /*37b0*/  MUFU.EX2 R71, R71 ;  /* 0x0000004700477308 */ /* 0x000ea20000000800 */
[----:B0-----:R-:W-:Y:S01]  /*37c0*/  F2FP.SATFINITE.E4M3.F32.PACK_AB_MERGE_C R11, R68, R61, RZ ;  /* 0x0000003d440b723e */ /* 0x001fe200048070ff */
[----:B------:R-:W-:-:S03]  /*37d0*/  FADD.FTZ R61, R61, R10 ;  /* 0x0000000a3d3d7221 */ /* 0x000fc60000010000 */
[----:B------:R-:W-:Y:S01]  /*37e0*/  F2FP.SATFINITE.E4M3.F32.PACK_AB_MERGE_C R146, R64, R57, R11 ;  /* 0x000000394092723e */ /* 0x000fe2000480700b */
[----:B------:R-:W-:-:S02]  /*37f0*/  FADD.FTZ R68, R68, R61 ;  /* 0x0000003d44447221 */ /* 0x000fc40000010000 */
[----:B------:R-:W-:Y:S01]  /*3800*/  MUFU.EX2 R45, R45 ;  /* 0x0000002d002d7308 */ /* 0x000fe20000000800 */
[----:B-1----:R-:W-:-:S07]  /*3810*/  FADD.FTZ R8, R70, R9 ;  /* 0x0000000946087221 */ /* 0x002fce0000010000 */
[----:B------:R-:W0:Y:S01]  /*3820*/  MUFU.EX2 R76, R76 ;  /* 0x0000004c004c7308 */ /* 0x000e220000000800 */
[----:B--2---:R-:W-:-:S01]  /*3830*/  FADD.FTZ R8, R71, R8 ;  /* 0x0000000847087221 */ /* 0x004fc20000010000 */
[----:B------:R-:W-:-:S04]  /*3840*/  F2FP.SATFINITE.E4M3.F32.PACK_AB_MERGE_C R70, R71, R70, RZ ;  /* 0x000000464746723e */ /* 0x000fc800048070ff */
[----:B------:R-:W-:Y:S01]  /*3850*/  F2FP.SATFINITE.E4M3.F32.PACK_AB_MERGE_C R147, R27, R26, R70 ;  /* 0x0000001a1b93723e */ /* 0x000fe20004807046 */
[--C-:B------:R-:W-:Y:S01]  /*3860*/  IMAD.MOV.U32 R27, RZ, RZ, R55.reuse ;  /* 0x000000ffff1b7224 */ /* 0x100fe200078e0037 */
[----:B------:R-:W1:Y:S01]  /*3870*/  MUFU.EX2 R41, R41 ;  /* 0x0000002900297308 */ /* 0x000e620000000800 */
[----:B------:R-:W-:-:S07]  /*3880*/  IMAD.MOV.U32 R26, RZ, RZ, R55 ;  /* 0x000000ffff1a7224 */ /* 0x000fce00078e0037 */
[----:B------:R-:W2:Y:S01]  /*3890*/  MUFU.EX2 R7, R62 ;  /* 0x0000003e00077308 */ /* 0x000ea20000000800 */
[----:B0-----:R-:W-:-:S07]  /*38a0*/  F2FP.SATFINITE.E4M3.F32.PACK_AB_MERGE_C R10, R76, R45, RZ ;  /* 0x0000002d4c0a723e */ /* 0x001fce00048070ff */
[----:B------:R-:W0:Y:S01]  /*38b0*/  MUFU.EX2 R72, R72 ;  /* 0x0000004800487308 */ /* 0x000e220000000800 */
[----:B-1----:R-:W-:-:S07]  /*38c0*/  FADD.FTZ R9, R41, R68 ;  /* 0x0000004429097221 */ /* 0x002fce0000010000 */
[----:B------:R-:W1:Y:S01]  /*38d0*/  MUFU.EX2 R86, R86 ;  /* 0x0000005600567308 */ /* 0x000e620000000800 */
[----:B--2---:R-:W-:-:S07]  /*38e0*/  FADD.FTZ R11, R7, R8 ;  /* 0x00000008070b7221 */ /* 0x004fce0000010000 */
[----:B------:R-:W2:Y:S01]  /*38f0*/  MUFU.EX2 R30, R30 ;  /* 0x0000001e001e7308 */ /* 0x000ea20000000800 */
[C---:B0-----:R-:W-:Y:S01]  /*3900*/  F2FP.SATFINITE.E4M3.F32.PACK_AB_MERGE_C R148, R72.reuse, R41, R10 ;  /* 0x000000294894723e */ /* 0x041fe2000480700a */
[----:B------:R-:W-:Y:S01]  /*3910*/  FADD.FTZ R72, R72, R9 ;  /* 0x0000000948487221 */ /* 0x000fe20000010000 */
[----:B------:R-:W-:-:S03]  /*3920*/  IMAD.MOV.U32 R41, RZ, RZ, R55 ;  /* 0x000000ffff297224 */ /* 0x000fc600078e0037 */
[----:B------:R-:W-:Y:S02]  /*3930*/  FADD.FTZ R45, R45, R72 ;  /* 0x000000482d2d7221 */ /* 0x000fe40000010000 */
[----:B------:R0:W3:Y:S01]  /*3940*/  MUFU.EX2 R5, R52 ;  /* 0x0000003400057308 */ /* 0x0000e20000000800 */
[----:B-1----:R-:W-:-:S01]  /*3950*/  FADD.FTZ R11, R86, R11 ;  /* 0x0000000b560b7221 */ /* 0x002fc20000010000 */
[----:B------:R-:W-:Y:S01]  /*3960*/  FADD.FTZ R76, R76, R45 ;  /* 0x0000002d4c4c7221 */ /* 0x000fe20000010000 */
[----:B------:R-:W-:-:S05]  /*3970*/  IMAD.MOV.U32 R45, RZ, RZ, R55 ;  /* 0x000000ffff2d7224 */ /* 0x000fca00078e0037 */
[----:B------:R-:W1:Y:S01]  /*3980*/  MUFU.EX2 R47, R47 ;  /* 0x0000002f002f7308 */ /* 0x000e620000000800 */
[----:B--2---:R-:W-:-:S01]  /*3990*/  FADD.FTZ R8, R30, R11 ;  /* 0x0000000b1e087221 */ /* 0x004fc20000010000 */
[----:B0-----:R-:W-:-:S06]  /*39a0*/  IMAD.MOV.U32 R52, RZ, RZ, R55 ;  /* 0x000000ffff347224 */ /* 0x001fcc00078e0037 */
[----:B------:R-:W0:Y:S01]  /*39b0*/  MUFU.EX2 R53, R53 ;  /* 0x0000003500357308 */ /* 0x000e220000000800 */
[----:B---3--:R-:W-:-:S01]  /*39c0*/  FADD.FTZ R8, R5, R8 ;  /* 0x0000000805087221 */ /* 0x008fc20000010000 */
[----:B------:R-:W-:-:S04]  /*39d0*/  F2FP.SATFINITE.E4M3.F32.PACK_AB_MERGE_C R30, R5, R30, RZ ;  /* 0x0000001e051e723e */ /* 0x000fc800048070ff */
[----:B------:R-:W-:Y:S01]  /*39e0*/  F2FP.SATFINITE.E4M3.F32.PACK_AB_MERGE_C R149, R86, R7, R30 ;  /* 0x000000075695723e */ /* 0x000fe2000480701e */
[----:B------:R-:W-:Y:S01]  /*39f0*/  IMAD.MOV.U32 R30, RZ, RZ, R55 ;  /* 0x000000ffff1e7224 */ /* 0x000fe200078e0037 */
[----:B------:R-:W2:Y:S01]  /*3a00*/  MUFU.EX2 R42, R42 ;  /* 0x0000002a002a7308 */ /* 0x000ea20000000800 */
[----:B-1----:R-:W-:-:S07]  /*3a10*/  FADD.FTZ R5, R47, R76 ;  /* 0x0000004c2f057221 */ /* 0x002fce0000010000 */
[----:B------:R-:W1:Y:S01]  /*3a20*/  MUFU.EX2 R54, R54 ;  /* 0x0000003600367308 */ /* 0x000e620000000800 */
[----:B0-----:R-:W-:-:S07]  /*3a30*/  FADD.FTZ R9, R53, R8 ;  /* 0x0000000835097221 */ /* 0x001fce0000010000 */
[----:B------:R-:W-:Y:S01]  /*3a40*/  MUFU.EX2 R44, R44 ;  /* 0x0000002c002c7308 */ /* 0x000fe20000000800 */
[----:B--2---:R-:W-:-:S07]  /*3a50*/  FADD.FTZ R5, R42, R5 ;  /* 0x000000052a057221 */ /* 0x004fce0000010000 */
[----:B------:R-:W0:Y:S01]  /*3a60*/  MUFU.EX2 R43, R43 ;  /* 0x0000002b002b7308 */ /* 0x000e220000000800 */
[----:B-1----:R-:W-:-:S07]  /*3a70*/  FADD.FTZ R9, R54, R9 ;  /* 0x0000000936097221 */ /* 0x002fce0000010000 */
[----:B------:R-:W1:Y:S08]  /*3a80*/  MUFU.EX2 R38, R38 ;  /* 0x0000002600267308 */ /* 0x000e700000000800 */
[----:B------:R-:W2:Y:S01]  /*3a90*/  MUFU.EX2 R51, R51 ;  /* 0x0000003300337308 */ /* 0x000ea20000000800 */
[----:B0-----:R-:W-:Y:S01]  /*3aa0*/  F2FP.SATFINITE.E4M3.F32.PACK_AB_MERGE_C R10, R43, R44, RZ ;  /* 0x0000002c2b0a723e */ /* 0x001fe200048070ff */
[----:B------:R-:W-:-:S03]  /*3ab0*/  FADD.FTZ R44, R44, R5 ;  /* 0x000000052c2c7221 */ /* 0x000fc60000010000 */
[----:B------:R-:W-:Y:S01]  /*3ac0*/  F2FP.SATFINITE.E4M3.F32.PACK_AB_MERGE_C R150, R42, R47, R10 ;  /* 0x0000002f2a96723e */ /* 0x000fe2000480700a */
[----:B------:R-:W-:-:S01]  /*3ad0*/  FADD.FTZ R5, R43, R44 ;  /* 0x0000002c2b057221 */ /* 0x000fc20000010000 */
[----:B------:R-:W-:Y:S02]  /*3ae0*/  IMAD.MOV.U32 R47, RZ, RZ, R55 ;  /* 0x000000ffff2f7224 */ /* 0x000fe400078e0037 */
[----:B-1----:R-:W-:-:S01]  /*3af0*/  FADD.FTZ R4, R38, R9 ;  /* 0x0000000926047221 */ /* 0x002fc20000010000 */
[--C-:B------:R-:W-:Y:S02]  /*3b00*/  IMAD.MOV.U32 R44, RZ, RZ, R55.reuse ;  /* 0x000000ffff2c7224 */ /* 0x100fe400078e0037 */
[--C-:B------:R-:W-:Y:S02]  /*3b10*/  IMAD.MOV.U32 R43, RZ, RZ, R55.reuse ;  /* 0x000000ffff2b7224 */ /* 0x100fe400078e0037 */
[--C-:B------:R-:W-:Y:S01]  /*3b20*/  IMAD.MOV.U32 R42, RZ, RZ, R55.reuse ;  /* 0x000000ffff2a7224 */ /* 0x100fe200078e0037 */
[C---:B--2---:R-:W-:Y:S01]  /*3b30*/  F2FP.SATFINITE.E4M3.F32.PACK_AB_MERGE_C R8, R51.reuse, R38, RZ ;  /* 0x000000263308723e */ /* 0x044fe200048070ff */
[----:B------:R-:W-:Y:S01]  /*3b40*/  FADD.FTZ R4, R51, R4 ;  /* 0x0000000433047221 */ /* 0x000fe20000010000 */
[----:B------:R-:W-:-:S02]  /*3b50*/  IMAD.MOV.U32 R51, RZ, RZ, R55 ;  /* 0x000000ffff337224 */ /* 0x000fc400078e0037 */
[----:B------:R-:W-:Y:S01]  /*3b60*/  F2FP.SATFINITE.E4M3.F32.PACK_AB_MERGE_C R151, R54, R53, R8 ;  /* 0x000000353697723e */ /* 0x000fe20004807008 */
[--C-:B------:R-:W-:Y:S02]  /*3b70*/  IMAD.MOV.U32 R54, RZ, RZ, R55.reuse ;  /* 0x000000ffff367224 */ /* 0x100fe400078e0037 */
[--C-:B------:R-:W-:Y:S02]  /*3b80*/  IMAD.MOV.U32 R53, RZ, RZ, R55.reuse ;  /* 0x000000ffff357224 */ /* 0x100fe400078e0037 */
[----:B------:R-:W-:Y:S01]  /*3b90*/  IMAD.MOV.U32 R38, RZ, RZ, R55 ;  /* 0x000000ffff267224 */ /* 0x000fe200078e0037 */
[----:B------:R-:W-:Y:S06]  /*3ba0*/  @!P1 BRA `(.L_x_15) ;  /* 0x0000002000e89947 */ /* 0x000fec0003800000 */
[----:B------:R-:W-:Y:S01]  /*3bb0*/  IMAD.MOV.U32 R9, RZ, RZ, R6 ;  /* 0x000000ffff097224 */ /* 0x000fe200078e0006 */
[----:B------:R-:W-:Y:S01]  /*3bc0*/  CS2R R54, SRZ ;  /* 0x0000000000367805 */ /* 0x000fe2000001ff00 */
[----:B------:R-:W-:Y:S01]  /*3bd0*/  IMAD.MOV.U32 R7, RZ, RZ, R3 ;  /* 0x000000ffff077224 */ /* 0x000fe200078e0003 */
[----:B------:R-:W-:Y:S02]  /*3be0*/  CS2R R52, SRZ ;  /* 0x0000000000347805 */ /* 0x000fe4000001ff00 */
[----:B------:R-:W-:Y:S02]  /*3bf0*/  CS2R R50, SRZ ;  /* 0x0000000000327805 */ /* 0x000fe4000001ff00 */
[----:B------:R-:W-:Y:S02]  /*3c00*/  CS2R R48, SRZ ;  /* 0x0000000000307805 */ /* 0x000fe4000001ff00 */
[----:B------:R-:W-:Y:S02]  /*3c10*/  CS2R R46, SRZ ;  /* 0x00000000002e7805 */ /* 0x000fe4000001ff00 */
[----:B------:R-:W-:-:S02]  /*3c20*/  CS2R R44, SRZ ;  /* 0x00000000002c7805 */ /* 0x000fc4000001ff00 */
[----:B------:R-:W-:Y:S02]  /*3c30*/  CS2R R42, SRZ ;  /* 0x00000000002a7805 */ /* 0x000fe4000001ff00 */
        /* <DEDUP_REMOVED lines=8> */
[----:B------:R-:W-:Y:S01]  /*3cc0*/  CS2R R24, SRZ ;  /* 0x0000000000187805 */ /* 0x000fe2000001ff00 */
[----:B------:R-:W-:Y:S01]  /*3cd0*/  UIADD3 UR47, UR47, -0x2, URZ ;  /* 0xfffffffe2f2f7890 */ /* 0x000fe2000fffe03f */
[----:B------:R-:W-:Y:S01]  /*3ce0*/  UMOV UR22, UR37 ;  /* 0x0000002500167c82 */ /* 0x000fe20008000000 */
[----:B------:R-:W-:-:S10]  /*3cf0*/  UMOV UR21, UR39 ;  /* 0x0000002700157c82 */ /* 0x000fd40008000000 */
.L_x_25:
[----:B------:R-:W-:-:S04]  /*3d00*/  UISETP.NE.AND UP0, UPT, UR21, 0x1, UPT ;  /* 0x000000011500788c */ /* 0x000fc8000bf05270 */
[----:B------:R-:W-:-:S04]  /*3d10*/  USEL UR37, URZ, 0x1, UP0 ;  /* 0x000000013f257887 */ /* 0x000fc80008000000 */
[----:B------:R-:W-:Y:S01]  /*3d20*/  ULOP3.LUT UR37, UR22, UR37, URZ, 0x3c, !UPT ;  /* 0x0000002516257292 */ /* 0x000fe2000f8e3c3f */
[----:B------:R-:W-:Y:S11]  /*3d30*/  @!P0 BRA `(.L_x_16) ;  /* 0x0000000000048947 */ /* 0x000ff60003800000 */
[----:B------:R-:W-:Y:S01]  /*3d40*/  BPT.TRAP 0x1 ;  /* 0x000000040000795c */ /* 0x000fe20000300000 */
.L_x_16:
[----:B------:R-:W-:Y:S01]  /*3d50*/  UIADD3 UR39, UR21, 0x1, URZ ;  /* 0x0000000115277890 */ /* 0x000fe2000fffe03f */
[----:B------:R-:W-:-:S03]  /*3d60*/  IMAD.U32 R3, RZ, RZ, UR37 ;  /* 0x00000025ff037e24 */ /* 0x000fc6000f8e00ff */
[----:B------:R-:W-:Y:S02]  /*3d70*/  UISETP.NE.AND UP0, UPT, UR39, 0x2, UPT ;  /* 0x000000022700788c */ /* 0x000fe4000bf05270 */
[----:B------:R-:W-:Y:S02]  /*3d80*/  SHF.L.U32 R3, R3, 0x1f, RZ ;  /* 0x0000001f03037819 */ /* 0x000fe400000006ff */
[----:B------:R-:W-:-:S04]  /*3d90*/  USEL UR39, UR39, URZ, UP0 ;  /* 0x0000003f27277287 */ /* 0x000fc80008000000 */
[----:B------:R-:W-:-:S09]  /*3da0*/  ULEA UR20, UR39, UR44, 0x3 ;  /* 0x0000002c27147291 */ /* 0x000fd2000f8e183f */
[----:B------:R0:W1:Y:S01]  /*3db0*/  SYNCS.PHASECHK.TRANS64.TRYWAIT P1, [UR20+0x13230], R3 ;  /* 0x01323003ff0075a7 */ /* 0x0000620008020154 */
[----:B------:R-:W-:Y:S05]  /*3dc0*/  @!P0 BRA `(.L_x_17) ;  /* 0x0000000000048947 */ /* 0x000fea0003800000 */
[----:B------:R-:W-:Y:S01]  /*3dd0*/  BPT.TRAP 0x1 ;  /* 0x000000040000795c */ /* 0x000fe20000300000 */
.L_x_17:
[----:B-1----:R-:W-:Y:S05]  /*3de0*/  @P1 BRA `(.L_x_18) ;  /* 0x0000000000081947 */ /* 0x002fea0003800000 */
[----:B------:R-:W1:Y:S02]  /*3df0*/  SYNCS.PHASECHK.TRANS64.TRYWAIT P1, [UR20+0x13230], R3 ;  /* 0x01323003ff0075a7 */ /* 0x000e640008020154 */
[----:B-1----:R-:W-:Y:S05]  /*3e00*/  @!P1 BRA `(.L_x_19) ;  /* 0x0000006800189947 */ /* 0x002fea0003800000 */
.L_x_18:
[----:B------:R-:W-:Y:S01]  /*3e10*/  R2UR UR23, R0 ;  /* 0x00000000001772ca */ /* 0x000fe200000e0000 */
[----:B------:R-:W-:Y:S01]  /*3e20*/  WARPGROUP.ARRIVE ;  /* 0x00000000000079c5 */ /* 0x000fe20000000000 */
[----:B------:R-:W-:Y:S01]  /*3e30*/  UMOV UR11, 0x80000020 ;  /* 0x80000020000b7882 */ /* 0x000fe20000000000 */
[----:B------:R-:W-:Y:S01]  /*3e40*/  UMOV UR12, UR8 ;  /* 0x00000008000c7c82 */ /* 0x000fe20008000000 */
[----:B------:R-:W-:Y:S01]  /*3e50*/  UMOV UR13, UR9 ;  /* 0x00000009000d7c82 */ /* 0x000fe20008000000 */
[----:B------:R-:W-:Y:S01]  /*3e60*/  UMOV UR15, 0x80000020 ;  /* 0x80000020000f7882 */ /* 0x000fe20000000000 */
[----:B------:R-:W-:Y:S01]  /*3e70*/  UMOV UR16, UR8 ;  /* 0x0000000800107c82 */ /* 0x000fe20008000000 */
[----:B------:R-:W-:Y:S01]  /*3e80*/  UMOV UR17, UR9 ;  /* 0x0000000900117c82 */ /* 0x000fe20008000000 */
[----:B------:R-:W-:Y:S01]  /*3e90*/  UMOV UR19, 0x80000020 ;  /* 0x8000002000137882 */ /* 0x000fe20000000000 */
[----:B------:R-:W-:-:S04]  /*3ea0*/  UMOV UR7, 0x80000020 ;  /* 0x8000002000077882 */ /* 0x000fc80000000000 */
[----:B------:R-:W-:-:S04]  /*3eb0*/  UIMAD UR23, UR39, 0x280, UR23 ;  /* 0x00000280271778a4 */ /* 0x000fc8000f8e0217 */
[----:B------:R-:W-:Y:S02]  /*3ec0*/  UIADD3 UR14, UR23, 0x80, URZ ;  /* 0x00000080170e7890 */ /* 0x000fe4000fffe03f */
[----:B------:R-:W-:Y:S02]  /*3ed0*/  UIADD3 UR18, UR23, 0x100, URZ ;  /* 0x0000010017127890 */ /* 0x000fe4000fffe03f */
[----:B------:R-:W-:Y:S01]  /*3ee0*/  UMOV UR10, UR23 ;  /* 0x00000017000a7c82 */ /* 0x000fe20008000000 */
[----:B------:R-:W-:Y:S01]  /*3ef0*/  UIADD3 UR6, UR23, 0x200, URZ ;  /* 0x0000020017067890 */ /* 0x000fe2000fffe03f */
[----:B------:R-:W-:Y:S01]  /*3f00*/  QGMMA.64x32x32.F32.E4M3.E4M3 R120, gdesc[UR8], RZ, !UPT, gsb0 ;  /* 0x00600000087879f3 */ /* 0x000fe2000c0008ff */
[----:B------:R-:W-:Y:S01]  /*3f10*/  UIADD3 UR10, UR23, 0x180, URZ ;  /* 0x00000180170a7890 */ /* 0x000fe2000fffe03f */
[----:B------:R-:W-:Y:S01]  /*3f20*/  UMOV UR11, 0x80000020 ;  /* 0x80000020000b7882 */ /* 0x000fe20000000000 */
[----:B------:R-:W-:Y:S02]  /*3f30*/  WARPGROUP.DEPBAR.LE gsb0, 0x0 ;  /* 0x00008000000079c5 */ /* 0x000fe40000010000 */
[----:B------:R-:W-:-:S06]  /*3f40*/  WARPGROUP.ARRIVE ;  /* 0x00000000000079c5 */ /* 0x000fcc0000000000 */
[----:B------:R-:W-:Y:S01]  /*3f50*/  QGMMA.64x32x32.F32.E4M3.E4M3 R104, gdesc[UR12], RZ, !UPT, gsb0 ;  /* 0x006000000c6879f3 */ /* 0x000fe2000c0008ff */
[----:B------:R-:W-:Y:S01]  /*3f60*/  UIADD3 UR14, UR23, 0x82, URZ ;  /* 0x00000082170e7890 */ /* 0x000fe2000fffe03f */
[----:B------:R-:W-:Y:S01]  /*3f70*/  UMOV UR12, UR4 ;  /* 0x00000004000c7c82 */ /* 0x000fe20008000000 */
[----:B------:R-:W-:Y:S01]  /*3f80*/  UMOV UR13, UR5 ;  /* 0x00000005000d7c82 */ /* 0x000fe20008000000 */
        /* <DEDUP_REMOVED lines=11> */
[----:B------:R-:W-:Y:S01]  /*4040*/  UMOV UR10, UR6 ;  /* 0x00000006000a7c82 */ /* 0x000fe20008000000 */
[----:B------:R-:W-:Y:S01]  /*4050*/  UMOV UR11, 0x80000020 ;  /* 0x80000020000b7882 */ /* 0x000fe20000000000 */
[----:B------:R-:W-:Y:S01]  /*4060*/  UIADD3 UR6, UR23, 0x2, URZ ;  /* 0x0000000217067890 */ /* 0x000fe2000fffe03f */
[----:B------:R-:W-:Y:S02]  /*4070*/  WARPGROUP.DEPBAR.LE gsb0, 0x0 ;  /* 0x00008000000079c5 */ /* 0x000fe40000010000 */
[----:B------:R-:W-:-:S06]  /*4080*/  WARPGROUP.ARRIVE ;  /* 0x00000000000079c5 */ /* 0x000fcc0000000000 */
[----:B------:R-:W-:Y:S03]  /*4090*/  QGMMA.64x32x32.F32.E4M3.E4M3 R56, gdesc[UR8], RZ, !UPT, gsb0 ;  /* 0x00600000083879f3 */ /* 0x000fe6000c0008ff */
[----:B------:R-:W-:Y:S02]  /*40a0*/  WARPGROUP.DEPBAR.LE gsb0, 0x0 ;  /* 0x00008000000079c5 */ /* 0x000fe40000010000 */
[----:B------:R-:W-:-:S06]  /*40b0*/  WARPGROUP.ARRIVE ;  /* 0x00000000000079c5 */ /* 0x000fcc0000000000 */
[----:B------:R-:W-:Y:S01]  /*40c0*/  QGMMA.64x32x32.F32.E4M3.E4M3 R120, gdesc[UR4], R120, gsb0 ;  /* 0x00600000047879f3 */ /* 0x000fe20008000878 */
[----:B------:R-:W-:Y:S01]  /*40d0*/  UIADD3 UR6, UR23, 0x182, URZ ;  /* 0x0000018217067890 */ /* 0x000fe2000fffe03f */
[----:B------:R-:W-:Y:S01]  /*40e0*/  UMOV UR7, 0x80000020 ;  /* 0x8000002000077882 */ /* 0x000fe20000000000 */
[----:B------:R-:W-:Y:S01]  /*40f0*/  UIADD3 UR23, UR23, 0x202, URZ ;  /* 0x0000020217177890 */ /* 0x000fe2000fffe03f */
[----:B------:R-:W-:Y:S02]  /*4100*/  WARPGROUP.DEPBAR.LE gsb0, 0x0 ;  /* 0x00008000000079c5 */ /* 0x000fe40000010000 */
[----:B------:R-:W-:-:S06]  /*4110*/  WARPGROUP.ARRIVE ;  /* 0x00000000000079c5 */ /* 0x000fcc0000000000 */
[----:B------:R-:W-:Y:S03]  /*4120*/  QGMMA.64x32x32.F32.E4M3.E4M3 R104, gdesc[UR12], R104, gsb0 ;  /* 0x006000000c6879f3 */ /* 0x000fe60008000868 */
[----:B------:R-:W-:Y:S02]  /*4130*/  WARPGROUP.DEPBAR.LE gsb0, 0x0 ;  /* 0x00008000000079c5 */ /* 0x000fe40000010000 */
[----:B------:R-:W-:-:S06]  /*4140*/  WARPGROUP.ARRIVE ;  /* 0x00000000000079c5 */ /* 0x000fcc0000000000 */
[----:B------:R-:W-:Y:S03]  /*4150*/  QGMMA.64x32x32.F32.E4M3.E4M3 R88, gdesc[UR16], R88, gsb0 ;  /* 0x00600000105879f3 */ /* 0x000fe60008000858 */
[----:B------:R-:W-:Y:S02]  /*4160*/  WARPGROUP.DEPBAR.LE gsb0, 0x0 ;  /* 0x00008000000079c5 */ /* 0x000fe40000010000 */
[----:B------:R-:W-:-:S06]  /*4170*/  WARPGROUP.ARRIVE ;  /* 0x00000000000079c5 */ /* 0x000fcc0000000000 */
[----:B------:R-:W-:Y:S01]  /*4180*/  QGMMA.64x32x32.F32.E4M3.E4M3 R72, gdesc[UR4], R72, gsb0 ;  /* 0x00600000044879f3 */ /* 0x000fe20008000848 */
[----:B------:R-:W-:Y:S01]  /*4190*/  UMOV UR6, UR23 ;  /* 0x0000001700067c82 */ /* 0x000fe20008000000 */
[----:B------:R-:W-:Y:S01]  /*41a0*/  UMOV UR7, 0x80000020 ;  /* 0x8000002000077882 */ /* 0x000fe20000000000 */
[----:B------:R-:W-:Y:S02]  /*41b0*/  WARPGROUP.DEPBAR.LE gsb0, 0x0 ;  /* 0x00008000000079c5 */ /* 0x000fe40000010000 */
[----:B------:R-:W-:-:S06]  /*41c0*/  WARPGROUP.ARRIVE ;  /* 0x00000000000079c5 */ /* 0x000fcc0000000000 */
[----:B------:R-:W-:Y:S03]  /*41d0*/  QGMMA.64x32x32.F32.E4M3.E4M3 R56, gdesc[UR4], R56, gsb0 ;  /* 0x00600000043879f3 */ /* 0x000fe60008000838 */
[----:B------:R-:W-:Y:S02]  /*41e0*/  WARPGROUP.DEPBAR.LE gsb0, 0x0 ;  /* 0x00008000000079c5 */ /* 0x000fe40000010000 */
[----:B------:R-:W-:Y:S05]  /*41f0*/  @!P0 BRA `(.L_x_20) ;  /* 0x0000000000048947 */ /* 0x000fea0003800000 */
[----:B------:R-:W-:Y:S01]  /*4200*/  BPT.TRAP 0x1 ;  /* 0x000000040000795c */ /* 0x000fe20000300000 */
.L_x_20:
[----:B------:R-:W-:Y:S01]  /*4210*/  ULEA UR11, UR21, UR44, 0x3 ;  /* 0x0000002c150b7291 */ /* 0x000fe2000f8e183f */
[----:B01----:R-:W-:-:S05]  /*4220*/  IMAD.U32 R3, RZ, RZ, UR22 ;  /* 0x00000016ff037e24 */ /* 0x003fca000f8e00ff */
[----:B------:R-:W-:-:S04]  /*4230*/  SHF.L.U32 R3, R3, 0x1f, RZ ;  /* 0x0000001f03037819 */ /* 0x000fc800000006ff */
[----:B------:R0:W1:Y:S01]  /*4240*/  SYNCS.PHASECHK.TRANS64.TRYWAIT P1, [UR11+0x13250], R3 ;  /* 0x01325003ff0075a7 */ /* 0x000062000802014b */
[----:B------:R-:W-:Y:S05]  /*4250*/  @!P0 BRA `(.L_x_21) ;  /* 0x0000000000048947 */ /* 0x000fea0003800000 */
[----:B------:R-:W-:Y:S01]  /*4260*/  BPT.TRAP 0x1 ;  /* 0x000000040000795c */ /* 0x000fe20000300000 */
.L_x_21:
[----:B-1----:R-:W-:Y:S05]  /*4270*/  @P1 BRA `(.L_x_22) ;  /* 0x0000000000081947 */ /* 0x002fea0003800000 */
[----:B------:R-:W1:Y:S02]  /*4280*/  SYNCS.PHASECHK.TRANS64.TRYWAIT P1, [UR11+0x13250], R3 ;  /* 0x01325003ff0075a7 */ /* 0x000e64000802014b */
[----:B-1----:R-:W-:Y:S05]  /*4290*/  @!P1 BRA `(.L_x_23) ;  /* 0x00000064000c9947 */ /* 0x002fea0003800000 */
.L_x_22:
[----:B-1----:R-:W-:Y:S01]  /*42a0*/  FMNMX.FTZ R6, R120, R7, !PT ;  /* 0x0000000778067209 */ /* 0x002fe20007810000 */
[----:B------:R-:W-:Y:S01]  /*42b0*/  UIADD3 UR6, UR44, 0x1000, URZ ;  /* 0x000010002c067890 */ /* 0x000fe2000fffe03f */
[----:B------:R-:W-:Y:S01]  /*42c0*/  FMNMX.FTZ R8, R122, R9, !PT ;  /* 0x000000097a087209 */ /* 0x000fe20007810000 */
[----:B------:R-:W-:Y:S01]  /*42d0*/  WARPGROUP.ARRIVE ;  /* 0x00000000000079c5 */ /* 0x000fe20000000000 */
[----:B0-----:R-:W-:Y:S01]  /*42e0*/  FMNMX.FTZ R3, R121, R6, !PT ;  /* 0x0000000679037209 */ /* 0x001fe20007810000 */
[----:B------:R-:W-:Y:S01]  /*42f0*/  USHF.R.U32.HI UR6, URZ, 0x4, UR6 ;  /* 0x000000043f067899 */ /* 0x000fe20008011606 */
[----:B------:R-:W-:Y:S01]  /*4300*/  FMNMX.FTZ R11, R123, R8, !PT ;  /* 0x000000087b0b7209 */ /* 0x000fe20007810000 */
[----:B------:R-:W-:Y:S01]  /*4310*/  UMOV UR7, 0xc0000010 ;  /* 0xc000001000077882 */ /* 0x000fe20000000000 */
[----:B------:R-:W-:Y:S01]  /*4320*/  FMNMX.FTZ R6, R124, R3, !PT ;  /* 0x000000037c067209 */ /* 0x000fe20007810000 */
[----:B------:R-:W-:Y:S01]  /*4330*/  ULOP3.LUT UR6, UR6, 0x3fff, URZ, 0xc0, !UPT ;  /* 0x00003fff06067892 */ /* 0x000fe2000f8ec03f */
[----:B------:R-:W-:-:S02]  /*4340*/  FMNMX.FTZ R8, R126, R11, !PT ;  /* 0x0000000b7e087209 */ /* 0x000fc40007810000 */
[----:B------:R-:W-:Y:S01]  /*4350*/  FMNMX.FTZ R3, R125, R6, !PT ;  /* 0x000000067d037209 */ /* 0x000fe20007810000 */
[----:B------:R-:W-:Y:S01]  /*4360*/  ULOP3.LUT UR6, UR6, 0x10000, URZ, 0xfc, !UPT ;  /* 0x0001000006067892 */ /* 0x000fe2000f8efc3f */
[----:B------:R-:W-:Y:S02]  /*4370*/  FMNMX.FTZ R11, R127, R8, !PT ;  /* 0x000000087f0b7209 */ /* 0x000fe40007810000 */
[----:B------:R-:W-:Y:S01]  /*4380*/  FMNMX.FTZ R6, R128, R3, !PT ;  /* 0x0000000380067209 */ /* 0x000fe20007810000 */
[----:B------:R-:W-:Y:S01]  /*4390*/  UIMAD UR10, UR21, 0x280, UR6 ;  /* 0x00000280150a78a4 */ /* 0x000fe2000f8e0206 */
[----:B------:R-:W-:Y:S02]  /*43a0*/  FMNMX.FTZ R8, R130, R11, !PT ;  /* 0x0000000b82087209 */ /* 0x000fe40007810000 */
[----:B------:R-:W-:Y:S02]  /*43b0*/  FMNMX.FTZ R3, R129, R6, !PT ;  /* 0x0000000681037209 */ /* 0x000fe40007810000 */
[----:B------:R-:W-:-:S02]  /*43c0*/  FMNMX.FTZ R11, R131, R8, !PT ;  /* 0x00000008830b7209 */ /* 0x000fc40007810000 */
[----:B------:R-:W-:Y:S01]  /*43d0*/  FMNMX.FTZ R6, R132, R3, !PT ;  /* 0x0000000384067209 */ /* 0x000fe20007810000 */
[----:B------:R-:W-:Y:S01]  /*43e0*/  UMOV UR6, UR10 ;  /* 0x0000000a00067c82 */ /* 0x000fe20008000000 */
[----:B------:R-:W-:Y:S01]  /*43f0*/  FMNMX.FTZ R8, R134, R11, !PT ;  /* 0x0000000b86087209 */ /* 0x000fe20007810000 */
[----:B------:R-:W-:Y:S01]  /*4400*/  QGMMA.64x64x32.F32.E4M3.E4M3 R24, R152, gdesc[UR4], R24, gsb0 ;  /* 0x00e0000498187df3 */ /* 0x000fe20008000818 */
[----:B------:R-:W-:Y:S01]  /*4410*/  FMNMX.FTZ R3, R133, R6, !PT ;  /* 0x0000000685037209 */ /* 0x000fe20007810000 */
[----:B------:R-:W-:Y:S01]  /*4420*/  UIADD3 UR6, UR10, 0x80, URZ ;  /* 0x000000800a067890 */ /* 0x000fe2000fffe03f */
[----:B------:R-:W-:Y:S01]  /*4430*/  FMNMX.FTZ R11, R135, R8, !PT ;  /* 0x00000008870b7209 */ /* 0x000fe20007810000 */
[----:B------:R-:W-:Y:S01]  /*4440*/  UMOV UR7, 0xc0000010 ;  /* 0xc000001000077882 */ /* 0x000fe20000000000 */
[----:B------:R-:W-:Y:S02]  /*4450*/  FMNMX.FTZ R6, R104, R3, !PT ;  /* 0x0000000368067209 */ /* 0x000fe40007810000 */
[----:B------:R-:W-:-:S02]  /*4460*/  FMNMX.FTZ R8, R106, R11, !PT ;  /* 0x0000000b6a087209 */ /* 0x000fc40007810000 */
[----:B------:R-:W-:Y:S02]  /*4470*/  FMNMX.FTZ R3, R105, R6, !PT ;  /* 0x0000000669037209 */ /* 0x000fe40007810000 */
[----:B------:R-:W-:Y:S02]  /*4480*/  FMNMX.FTZ R11, R107, R8, !PT ;  /* 0x000000086b0b7209 */ /* 0x000fe40007810000 */
[----:B------:R-:W-:Y:S02]  /*4490*/  FMNMX.FTZ R6, R108, R3, !PT ;  /* 0x000000036c067209 */ /* 0x000fe40007810000 */
[----:B------:R-:W-:Y:S02]  /*44a0*/  FMNMX.FTZ R8, R110, R11, !PT ;  /* 0x0000000b6e087209 */ /* 0x000fe40007810000 */
        /* <DEDUP_REMOVED lines=30> */
[----:B------:R-:W-:Y:S01]  /*4690*/  FMNMX.FTZ R6, R76, R3, !PT ;  /* 0x000000034c067209 */ /* 0x000fe20007810000 */
[----:B------:R-:W-:Y:S02]  /*46a0*/  WARPGROUP.DEPBAR.LE gsb0, 0x0 ;  /* 0x00008000000079c5 */ /* 0x000fe40000010000 */
[----:B------:R-:W-:Y:S01]  /*46b0*/  FMNMX.FTZ R8, R78, R11, !PT ;  /* 0x0000000b4e087209 */ /* 0x000fe20007810000 */
[----:B------:R-:W-:Y:S01]  /*46c0*/  WARPGROUP.ARRIVE ;  /* 0x00000000000079c5 */ /* 0x000fe20000000000 */
[----:B------:R-:W-:-:S05]  /*46d0*/  FMNMX.FTZ R3, R77, R6, !PT ;  /* 0x000000064d037209 */ /* 0x000fca0007810000 */
[----:B------:R-:W0:Y:S01]  /*46e0*/  S2R R155, SR_TID.X ;  /* 0x00000000009b7919 */ /* 0x000e220000002100 */
[----:B------:R-:W-:Y:S02]  /*46f0*/  FMNMX.FTZ R11, R79, R8, !PT ;  /* 0x000000084f0b7209 */ /* 0x000fe40007810000 */
        /* <DEDUP_REMOVED lines=27> */
[----:B0-----:R-:W-:Y:S01]  /*48b0*/  LOP3.LUT P1, RZ, R155, 0x7f, RZ, 0xc0, !PT ;  /* 0x0000007f9bff7812 */ /* 0x001fe2000782c0ff */
[----:B------:R-:W0:Y:S04]  /*48c0*/  SHFL.BFLY PT, R3, R6, 0x2, 0x1f ;  /* 0x0c401f0006037f89 */ /* 0x000e2800000e0000 */
[----:B------:R-:W1:Y:S01]  /*48d0*/  SHFL.BFLY PT, R11, R8, 0x2, 0x1f ;  /* 0x0c401f00080b7f89 */ /* 0x000e6200000e0000 */
[----:B0-----:R-:W-:Y:S02]  /*48e0*/  FMNMX.FTZ R10, R6, R3, !PT ;  /* 0x00000003060a7209 */ /* 0x001fe40007810000 */
[----:B-1----:R-:W-:-:S03]  /*48f0*/  FMNMX.FTZ R11, R8, R11, !PT ;  /* 0x0000000b080b7209 */ /* 0x002fc60007810000 */
[----:B------:R-:W0:Y:S01]  /*4900*/  SHFL.BFLY PT, R3, R10, 0x1, 0x1f ;  /* 0x0c201f000a037f89 */ /* 0x000e2200000e0000 */
[----:B------:R-:W-:Y:S02]  /*4910*/  WARPGROUP.DEPBAR.LE gsb0, 0x0 ;  /* 0x00008000000079c5 */ /* 0x000fe40000010000 */
[----:B------:R-:W-:Y:S01]  /*4920*/  WARPGROUP.ARRIVE ;  /* 0x00000000000079c5 */ /* 0x000fe20000000000 */
[----:B------:R-:W1:Y:S05]  /*4930*/  SHFL.BFLY PT, R12, R11, 0x1, 0x1f ;  /* 0x0c201f000b0c7f89 */ /* 0x000e6a00000e0000 */
[----:B------:R-:W-:Y:S01]  /*4940*/  QGMMA.64x64x32.F32.E4M3.E4M3 R24, R140, gdesc[UR4], R24, gsb0 ;  /* 0x00e000048c187df3 */ /* 0x000fe20008000818 */
[----:B------:R-:W-:Y:S01]  /*4950*/  UIADD3 UR6, UR10, 0x180, URZ ;  /* 0x000001800a067890 */ /* 0x000fe2000fffe03f */
[----:B------:R-:W-:Y:S01]  /*4960*/  UMOV UR7, 0xc0000010 ;  /* 0xc000001000077882 */ /* 0x000fe20000000000 */
[----:B0-----:R-:W-:Y:S01]  /*4970*/  FMNMX.FTZ R3, R10, R3, !PT ;  /* 0x000000030a037209 */ /* 0x001fe20007810000 */
[----:B------:R-:W-:Y:S01]  /*4980*/  IMAD.U32 R10, RZ, RZ, UR45 ;  /* 0x0000002dff0a7e24 */ /* 0x000fe2000f8e00ff */
[----:B-1----:R-:W-:-:S03]  /*4990*/  FMNMX.FTZ R6, R11, R12, !PT ;  /* 0x0000000c0b067209 */ /* 0x002fc60007810000 */
[----:B------:R-:W-:-:S04]  /*49a0*/  FADD.FTZ R7, -R3, R7 ;  /* 0x0000000703077221 */ /* 0x000fc80000010100 */
[----:B------:R-:W-:Y:S01]  /*49b0*/  FMUL.FTZ R8, R7, UR45 ;  /* 0x0000002d07087c20 */ /* 0x000fe20008410000 */
[----:B------:R-:W-:-:S01]  /*49c0*/  FADD.FTZ R7, -R6, R9 ;  /* 0x0000000906077221 */ /* 0x000fc20000010100 */
[----:B------:R-:W-:-:S03]  /*49d0*/  FFMA.FTZ R9, R3, R10, -8 ;  /* 0xc100000003097423 */ /* 0x000fc6000001000a */
[----:B------:R-:W-:Y:S01]  /*49e0*/  FMUL.FTZ R7, R7, UR45 ;  /* 0x0000002d07077c20 */ /* 0x000fe20008410000 */
[----:B------:R-:W-:-:S01]  /*49f0*/  FFMA.FTZ R10, R121, UR45, -R9 ;  /* 0x0000002d790a7c23 */ /* 0x000fc20008010809 */
[----:B------:R-:W-:Y:S02]  /*4a00*/  IMAD.U32 R121, RZ, RZ, UR45 ;  /* 0x0000002dff797e24 */ /* 0x000fe4000f8e00ff */
        /* <DEDUP_REMOVED lines=39> */
[----:B------:R-:W-:Y:S01]  /*4c80*/  FFMA.FTZ R69, R6, R121, -8 ;  /* 0xc100000006457423 */ /* 0x000fe20000010079 */
[----:B------:R-:W-:Y:S03]  /*4c90*/  MUFU.EX2 R8, R8 ;  /* 0x0000000800087308 */ /* 0x000fe60000000800 */
[----:B------:R-:W-:-:S01]  /*4ca0*/  FFMA.FTZ R120, R122, UR45, -R69 ;  /* 0x0000002d7a787c23 */ /* 0x000fc20008010845 */
[--C-:B------:R-:W-:Y:S01]  /*4cb0*/  FFMA.FTZ R121, R123, UR45, -R69.reuse ;  /* 0x0000002d7b797c23 */ /* 0x100fe20008010845 */
[----:B------:R-:W-:-:S01]  /*4cc0*/  FFMA.FTZ R122, R126, UR45, -R69 ;  /* 0x0000002d7e7a7c23 */ /* 0x000fc20008010845 */
[--C-:B------:R-:W-:Y:S01]  /*4cd0*/  FFMA.FTZ R123, R127, UR45, -R69.reuse ;  /* 0x0000002d7f7b7c23 */ /* 0x100fe20008010845 */
[----:B------:R-:W-:-:S01]  /*4ce0*/  FFMA.FTZ R124, R130, UR45, -R69 ;  /* 0x0000002d827c7c23 */ /* 0x000fc20008010845 */
[----:B------:R-:W0:Y:S01]  /*4cf0*/  MUFU.EX2 R11, R11 ;  /* 0x0000000b000b7308 */ /* 0x000e220000000800 */
[----:B------:R-:W-:-:S02]  /*4d00*/  WARPGROUP.DEPBAR.LE gsb0, 0x0 ;  /* 0x00008000000079c5 */ /* 0x000fc40000010000 */
[----:B------:R-:W-:Y:S01]  /*4d10*/  WARPGROUP.ARRIVE ;  /* 0x00000000000079c5 */ /* 0x000fe20000000000 */
[----:B------:R-:W-:-:S01]  /*4d20*/  FFMA.FTZ R125, R131, UR45, -R69 ;  /* 0x0000002d837d7c23 */ /* 0x000fc20008010845 */
[--C-:B------:R-:W-:Y:S01]  /*4d30*/  FFMA.FTZ R126, R134, UR45, -R69.reuse ;  /* 0x0000002d867e7c23 */ /* 0x100fe20008010845 */
[----:B------:R-:W-:-:S01]  /*4d40*/  FFMA.FTZ R127, R135, UR45, -R69 ;  /* 0x0000002d877f7c23 */ /* 0x000fc20008010845 */
[--C-:B------:R-:W-:Y:S01]  /*4d50*/  FFMA.FTZ R106, R106, UR45, -R69.reuse ;  /* 0x0000002d6a6a7c23 */ /* 0x100fe20008010845 */
[----:B------:R-:W-:Y:S01]  /*4d60*/  MUFU.EX2 R7, R7 ;  /* 0x0000000700077308 */ /* 0x000fe20000000800 */
[----:B------:R-:W-:Y:S01]  /*4d70*/  QGMMA.64x64x32.F32.E4M3.E4M3 R24, R144, gdesc[UR4], R24, gsb0 ;  /* 0x00e0000490187df3 */ /* 0x000fe20008000818 */
[----:B------:R-:W-:-:S01]  /*4d80*/  FFMA.FTZ R107, R107, UR45, -R69 ;  /* 0x0000002d6b6b7c23 */ /* 0x000fc20008010845 */
[--C-:B------:R-:W-:Y:S01]  /*4d90*/  FFMA.FTZ R110, R110, UR45, -R69.reuse ;  /* 0x0000002d6e6e7c23 */ /* 0x100fe20008010845 */
[----:B------:R-:W-:-:S01]  /*4da0*/  FFMA.FTZ R111, R111, UR45, -R69 ;  /* 0x0000002d6f6f7c23 */ /* 0x000fc20008010845 */
[--C-:B------:R-:W-:Y:S01]  /*4db0*/  FFMA.FTZ R114, R114, UR45, -R69.reuse ;  /* 0x0000002d72727c23 */ /* 0x100fe20008010845 */
[----:B------:R-:W-:-:S01]  /*4dc0*/  FFMA.FTZ R115, R115, UR45, -R69 ;  /* 0x0000002d73737c23 */ /* 0x000fc20008010845 */
[----:B------:R-:W-:Y:S01]  /*4dd0*/  FFMA.FTZ R118, R118, UR45, -R69 ;  /* 0x0000002d76767c23 */ /* 0x000fe20008010845 */
[----:B------:R-:W1:Y:S01]  /*4de0*/  MUFU.EX2 R120, R120 ;  /* 0x0000007800787308 */ /* 0x000e620000000800 */
[----:B0-----:R-:W-:-:S01]  /*4df0*/  FFMA.FTZ R5, R8, R5, R11 ;  /* 0x0000000508057223 */ /* 0x001fc2000001000b */
        /* <DEDUP_REMOVED lines=9> */
[----:B------:R-:W-:Y:S01]  /*4e90*/  UIADD3 UR6, UR10, 0x200, URZ ;  /* 0x000002000a067890 */ /* 0x000fe2000fffe03f */
[--C-:B------:R-:W-:Y:S01]  /*4ea0*/  FFMA.FTZ R103, R103, UR45, -R69.reuse ;  /* 0x0000002d67677c23 */ /* 0x100fe20008010845 */
[----:B------:R-:W-:-:S01]  /*4eb0*/  FFMA.FTZ R74, R74, UR45, -R69 ;  /* 0x0000002d4a4a7c23 */ /* 0x000fc20008010845 */
[----:B------:R-:W-:Y:S01]  /*4ec0*/  UMOV UR7, 0xc0000010 ;  /* 0xc000001000077882 */ /* 0x000fe20000000000 */
[----:B------:R-:W-:-:S01]  /*4ed0*/  FFMA.FTZ R75, R75, UR45, -R69 ;  /* 0x0000002d4b4b7c23 */ /* 0x000fc20008010845 */
[----:B------:R-:W2:Y:S01]  /*4ee0*/  MUFU.EX2 R121, R121 ;  /* 0x0000007900797308 */ /* 0x000ea20000000800 */
[----:B-1----:R-:W-:-:S01]  /*4ef0*/  FFMA.FTZ R4, R7, R4, R120 ;  /* 0x0000000407047223 */ /* 0x002fc20000010078 */
[--C-:B------:R-:W-:Y:S01]  /*4f00*/  FFMA.FTZ R78, R78, UR45, -R69.reuse ;  /* 0x0000002d4e4e7c23 */ /* 0x100fe20008010845 */
[----:B------:R-:W-:-:S01]  /*4f10*/  FFMA.FTZ R79, R79, UR45, -R69 ;  /* 0x0000002d4f4f7c23 */ /* 0x000fc20008010845 */
[--C-:B------:R-:W-:Y:S01]  /*4f20*/  FFMA.FTZ R82, R82, UR45, -R69.reuse ;  /* 0x0000002d52527c23 */ /* 0x100fe20008010845 */
[----:B------:R-:W-:-:S01]  /*4f30*/  FFMA.FTZ R83, R83, UR45, -R69 ;  /* 0x0000002d53537c23 */ /* 0x000fc20008010845 */
[--C-:B------:R-:W-:Y:S01]  /*4f40*/  FFMA.FTZ R86, R86, UR45, -R69.reuse ;  /* 0x0000002d56567c23 */ /* 0x100fe20008010845 */
[----:B------:R-:W-:-:S01]  /*4f50*/  FFMA.FTZ R87, R87, UR45, -R69 ;  /* 0x0000002d57577c23 */ /* 0x000fc20008010845 */
[----:B------:R-:W1:Y:S01]  /*4f60*/  MUFU.EX2 R12, R12 ;  /* 0x0000000c000c7308 */ /* 0x000e620000000800 */
[----:B0-----:R-:W-:-:S01]  /*4f70*/  FADD.FTZ R5, R10, R5 ;  /* 0x000000050a057221 */ /* 0x001fc20000010000 */
[--C-:B------:R-:W-:Y:S01]  /*4f80*/  FFMA.FTZ R58, R58, UR45, -R69.reuse ;  /* 0x0000002d3a3a7c23 */ /* 0x100fe20008010845 */
[----:B------:R-:W-:-:S01]  /*4f90*/  FFMA.FTZ R59, R59, UR45, -R69 ;  /* 0x0000002d3b3b7c23 */ /* 0x000fc20008010845 */
[--C-:B------:R-:W-:Y:S01]  /*4fa0*/  FFMA.FTZ R62, R62, UR45, -R69.reuse ;  /* 0x0000002d3e3e7c23 */ /* 0x100fe20008010845 */
[----:B------:R-:W-:-:S01]  /*4fb0*/  FFMA.FTZ R63, R63, UR45, -R69 ;  /* 0x0000002d3f3f7c23 */ /* 0x000fc20008010845 */
[--C-:B------:R-:W-:Y:S01]  /*4fc0*/  FFMA.FTZ R66, R66, UR45, -R69.reuse ;  /* 0x0000002d42427c23 */ /* 0x100fe20008010845 */
[----:B------:R-:W-:-:S01]  /*4fd0*/  FFMA.FTZ R67, R67, UR45, -R69 ;  /* 0x0000002d43437c23 */ /* 0x000fc20008010845 */
[----:B------:R-:W0:Y:S01]  /*4fe0*/  MUFU.EX2 R122, R122 ;  /* 0x0000007a007a7308 */ /* 0x000e220000000800 */
[----:B--2---:R-:W-:-:S01]  /*4ff0*/  FADD.FTZ R129, R121, R4 ;  /* 0x0000000479817221 */ /* 0x004fc20000010000 */
[--C-:B------:R-:W-:Y:S01]  /*5000*/  FFMA.FTZ R70, R70, UR45, -R69.reuse ;  /* 0x0000002d46467c23 */ /* 0x100fe20008010845 */
[----:B------:R-:W-:-:S05]  /*5010*/  FFMA.FTZ R69, R71, UR45, -R69 ;  /* 0x0000002d47457c23 */ /* 0x000fca0008010845 */
[----:B------:R-:W2:Y:S01]  /*5020*/  MUFU.EX2 R13, R13 ;  /* 0x0000000d000d7308 */ /* 0x000ea20000000800 */
[----:B-1----:R-:W-:-:S07]  /*5030*/  FADD.FTZ R4, R12, R5 ;  /* 0x000000050c047221 */ /* 0x002fce0000010000 */
[----:B------:R-:W1:Y:S01]  /*5040*/  MUFU.EX2 R123, R123 ;  /* 0x0000007b007b7308 */ /* 0x000e620000000800 */
[----:B0-----:R-:W-:-:S07]  /*5050*/  FADD.FTZ R128, R122, R129 ;  /* 0x000000817a807221 */ /* 0x001fce0000010000 */
[----:B------:R-:W0:Y:S01]  /*5060*/  MUFU.EX2 R14, R14 ;  /* 0x0000000e000e7308 */ /* 0x000e220000000800 */
[----:B--2---:R-:W-:-:S07]  /*5070*/  FADD.FTZ R5, R13, R4 ;  /* 0x000000040d057221 */ /* 0x004fce0000010000 */
[----:B------:R-:W2:Y:S01]  /*5080*/  MUFU.EX2 R124, R124 ;  /* 0x0000007c007c7308 */ /* 0x000ea20000000800 */
[----:B-1----:R-:W-:-:S01]  /*5090*/  FADD.FTZ R129, R123, R128 ;  /* 0x000000807b817221 */ /* 0x002fc20000010000 */
[----:B------:R-:W-:-:S06]  /*50a0*/  WARPGROUP.DEPBAR.LE gsb0, 0x0 ;  /* 0x00008000000079c5 */ /* 0x000fcc0000010000 */
[----:B------:R-:W1:Y:S01]  /*50b0*/  MUFU.EX2 R15, R15 ;  /* 0x0000000f000f7308 */ /* 0x000e620000000800 */
[----:B0-----:R-:W-:-:S01]  /*50c0*/  FADD.FTZ R4, R14, R5 ;  /* 0x000000050e047221 */ /* 0x001fc20000010000 */
[----:B------:R-:W-:-:S06]  /*50d0*/  WARPGROUP.ARRIVE ;  /* 0x00000000000079c5 */ /* 0x000fcc0000000000 */
[----:B------:R-:W0:Y:S01]  /*50e0*/  MUFU.EX2 R125, R125 ;  /* 0x0000007d007d7308 */ /* 0x000e220000000800 */
[----:B--2---:R-:W-:-:S01]  /*50f0*/  FADD.FTZ R128, R124, R129 ;  /* 0x000000817c807221 */ /* 0x004fc20000010000 */
[----:B------:R-:W-:Y:S06]  /*5100*/  QGMMA.64x64x32.F32.E4M3.E4M3 R24, R148, gdesc[UR4], R24, gsb0 ;  /* 0x00e0000494187df3 */ /* 0x000fec0008000818 */
[----:B------:R-:W2:Y:S01]  /*5110*/  MUFU.EX2 R20, R20 ;  /* 0x0000001400147308 */ /* 0x000ea20000000800 */
[----:B-1----:R-:W-:-:S07]  /*5120*/  FADD.FTZ R5, R15, R4 ;  /* 0x000000040f057221 */ /* 0x002fce0000010000 */
[----:B------:R-:W1:Y:S01]  /*5130*/  MUFU.EX2 R126, R126 ;  /* 0x0000007e007e7308 */ /* 0x000e620000000800 */
[----:B0-----:R-:W-:-:S07]  /*5140*/  FADD.FTZ R129, R125, R128 ;  /* 0x000000807d817221 */ /* 0x001fce0000010000 */
[----:B------:R-:W0:Y:S01]  /*5150*/  MUFU.EX2 R21, R21 ;  /* 0x0000001500157308 */ /* 0x000e220000000800 */
[----:B--2---:R-:W-:-:S07]  /*5160*/  FADD.FTZ R4, R20, R5 ;  /* 0x0000000514047221 */ /* 0x004fce0000010000 */
        /* <DEDUP_REMOVED lines=100> */
[----:B0-----:R-:W-:-:S01]  /*57b0*/  FADD.FTZ R5, R85, R4 ;  /* 0x0000000455057221 */ /* 0x001fc20000010000 */
[----:B------:R-:W-:-:S04]  /*57c0*/  IMAD.U32 R4, RZ, RZ, UR20 ;  /* 0x00000014ff047e24 */ /* 0x000fc8000f8e00ff */
[----:B------:R-:W-:Y:S02]  /*57d0*/  @!P1 VIADD R4, R4, 0x13240 ;  /* 0x0001324004049836 */ /* 0x000fe40000000000 */
[----:B------:R-:W0:Y:S01]  /*57e0*/  MUFU.EX2 R58, R58 ;  /* 0x0000003a003a7308 */ /* 0x000e220000000800 */
[----:B--2---:R-:W-:-:S02]  /*57f0*/  FADD.FTZ R129, R87, R128 ;  /* 0x0000008057817221 */ /* 0x004fc40000010000 */
[----:B------:R-:W-:-:S04]  /*5800*/  @!P1 PRMT R4, RZ, 0x654, R4 ;  /* 0x00000654ff049816 */ /* 0x000fc80000000004 */
[----:B------:R2:W-:Y:S01]  /*5810*/  @!P1 SYNCS.ARRIVE.TRANS64.RED.A1T0 RZ, [R4+URZ], RZ ;  /* 0x000000ff04ff99a7 */ /* 0x0005e2000810043f */
[----:B------:R-:W3:Y:S01]  /*5820*/  MUFU.EX2 R57, R57 ;  /* 0x0000003900397308 */ /* 0x000ee20000000800 */
[----:B-1----:R-:W-:-:S07]  /*5830*/  FADD.FTZ R128, R56, R5 ;  /* 0x0000000538807221 */ /* 0x002fce0000010000 */
[----:B------:R-:W1:Y:S01]  /*5840*/  MUFU.EX2 R59, R59 ;  /* 0x0000003b003b7308 */ /* 0x000e620000000800 */
[----:B0-----:R-:W-:-:S07]  /*5850*/  FADD.FTZ R130, R58, R129 ;  /* 0x000000813a827221 */ /* 0x001fce0000010000 */
[----:B------:R-:W0:Y:S01]  /*5860*/  MUFU.EX2 R60, R60 ;  /* 0x0000003c003c7308 */ /* 0x000e220000000800 */
[----:B---3--:R-:W-:-:S07]  /*5870*/  FADD.FTZ R5, R57, R128 ;  /* 0x0000008039057221 */ /* 0x008fce0000010000 */
[----:B------:R-:W3:Y:S01]  /*5880*/  MUFU.EX2 R62, R62 ;  /* 0x0000003e003e7308 */ /* 0x000ee20000000800 */
[----:B-1----:R-:W-:-:S07]  /*5890*/  FADD.FTZ R129, R59, R130 ;  /* 0x000000823b817221 */ /* 0x002fce0000010000 */
[----:B------:R-:W1:Y:S01]  /*58a0*/  MUFU.EX2 R61, R61 ;  /* 0x0000003d003d7308 */ /* 0x000e620000000800 */
[----:B0-----:R-:W-:-:S07]  /*58b0*/  FADD.FTZ R128, R60, R5 ;  /* 0x000000053c807221 */ /* 0x001fce0000010000 */
[----:B------:R-:W0:Y:S01]  /*58c0*/  MUFU.EX2 R63, R63 ;  /* 0x0000003f003f7308 */ /* 0x000e220000000800 */
[----:B---3--:R-:W-:-:S07]  /*58d0*/  FADD.FTZ R130, R62, R129 ;  /* 0x000000813e827221 */ /* 0x008fce0000010000 */
        /* <DEDUP_REMOVED lines=16> */
[----:B--2---:R-:W-:-:S03]  /*59e0*/  FADD.FTZ R5, R9, R4 ;  /* 0x0000000409057221 */ /* 0x004fc60000010000 */
[----:B-1----:R-:W-:Y:S01]  /*59f0*/  FADD.FTZ R4, R69, R128 ;  /* 0x0000008045047221 */ /* 0x002fe20000010000 */
[----:B------:R-:W-:Y:S06]  /*5a00*/  @!P0 BRA `(.L_x_24) ;  /* 0x0000000000048947 */ /* 0x000fec0003800000 */
[----:B------:R-:W-:Y:S01]  /*5a10*/  BPT.TRAP 0x1 ;  /* 0x000000040000795c */ /* 0x000fe20000300000 */
.L_x_24:
[----:B------:R-:W-:Y:S01]  /*5a20*/  UIADD3 UR6, UR11, 0x13260, URZ ;  /* 0x000132600b067890 */ /* 0x000fe2000fffe03f */
[----:B------:R-:W-:Y:S01]  /*5a30*/  ISETP.LT.AND P1, PT, RZ, UR47, PT ;  /* 0x0000002fff007c0c */ /* 0x000fe2000bf21270 */
[----:B------:R-:W-:Y:S01]  /*5a40*/  UIADD3 UR7, UR47, -0x1, URZ ;  /* 0xffffffff2f077890 */ /* 0x000fe2000fffe03f */
[----:B------:R-:W-:Y:S01]  /*5a50*/  F2FP.SATFINITE.E4M3.F32.PACK_AB_MERGE_C R9, R9, R68, RZ ;  /* 0x000000440909723e */ /* 0x000fe200048070ff */
[----:B------:R-:W-:Y:S01]  /*5a60*/  UPRMT UR6, UR43, 0x654, UR6 ;  /* 0x000006542b067896 */ /* 0x000fe20008000006 */
[----:B------:R-:W-:Y:S01]  /*5a70*/  F2FP.SATFINITE.E4M3.F32.PACK_AB_MERGE_C R12, R13, R12, RZ ;  /* 0x0000000c0d0c723e */ /* 0x000fe200048070ff */
[----:B------:R-:W-:Y:S01]  /*5a80*/  UMOV UR22, UR37 ;  /* 0x0000002500167c82 */ /* 0x000fe20008000000 */
[----:B------:R-:W-:Y:S01]  /*5a90*/  F2FP.SATFINITE.E4M3.F32.PACK_AB_MERGE_C R122, R123, R122, RZ ;  /* 0x0000007a7b7a723e */ /* 0x000fe200048070ff */
[----:B------:R-:W-:Y:S01]  /*5aa0*/  UMOV UR21, UR39 ;  /* 0x0000002700157c82 */ /* 0x000fe20008000000 */
[----:B------:R-:W-:Y:S01]  /*5ab0*/  F2FP.SATFINITE.E4M3.F32.PACK_AB_MERGE_C R20, R21, R20, RZ ;  /* 0x000000141514723e */ /* 0x000fe200048070ff */
[----:B------:R-:W-:Y:S01]  /*5ac0*/  UMOV UR47, UR7 ;  /* 0x00000007002f7c82 */ /* 0x000fe20008000000 */
[----:B------:R-:W-:Y:S01]  /*5ad0*/  F2FP.SATFINITE.E4M3.F32.PACK_AB_MERGE_C R126, R127, R126, RZ ;  /* 0x0000007e7f7e723e */ /* 0x000fe200048070ff */
[-C--:B------:R-:W-:Y:S01]  /*5ae0*/  FMUL.FTZ R26, R26, R7.reuse ;  /* 0x000000071a1a7220 */ /* 0x080fe20000410000 */
[----:B------:R-:W-:Y:S01]  /*5af0*/  F2FP.SATFINITE.E4M3.F32.PACK_AB_MERGE_C R108, R109, R108, RZ ;  /* 0x0000006c6d6c723e */ /* 0x000fe200048070ff */
[----:B------:R-:W-:Y:S01]  /*5b00*/  SYNCS.ARRIVE.TRANS64.RED.A1T0 RZ, [UR6], RZ ;  /* 0x000000ffffff79a7 */ /* 0x000fe20008100406 */
[----:B------:R-:W-:Y:S01]  /*5b10*/  F2FP.SATFINITE.E4M3.F32.PACK_AB_MERGE_C R110, R111, R110, RZ ;  /* 0x0000006e6f6e723e */ /* 0x000fe200048070ff */
[-C--:B------:R-:W-:Y:S01]  /*5b20*/  FMUL.FTZ R27, R27, R7.reuse ;  /* 0x000000071b1b7220 */ /* 0x080fe20000410000 */
        /* <DEDUP_REMOVED lines=26> */
[----:B------:R-:W-:Y:S01]  /*5cd0*/  F2FP.SATFINITE.E4M3.F32.PACK_AB_MERGE_C R150, R65, R64, R9 ;  /* 0x000000404196723e */ /* 0x000fe20004807009 */
[----:B------:R-:W-:Y:S01]  /*5ce0*/  FMUL.FTZ R55, R55, R7 ;  /* 0x0000000737377220 */ /* 0x000fe20000410000 */
        /* <DEDUP_REMOVED lines=33> */
[----:B------:R-:W-:Y:S01]  /*5f00*/  IMAD.MOV.U32 R9, RZ, RZ, R6 ;  /* 0x000000ffff097224 */ /* 0x000fe200078e0006 */
[----:B------:R-:W-:Y:S01]  /*5f10*/  F2FP.SATFINITE.E4M3.F32.PACK_AB_MERGE_C R149, R59, R58, R62 ;  /* 0x0000003a3b95723e */ /* 0x000fe2000480703e */
[----:B------:R-:W-:Y:S01]  /*5f20*/  IMAD.MOV.U32 R7, RZ, RZ, R3 ;  /* 0x000000ffff077224 */ /* 0x000fe200078e0003 */
[----:B------:R-:W-:Y:S01]  /*5f30*/  F2FP.SATFINITE.E4M3.F32.PACK_AB_MERGE_C R151, R67, R66, R69 ;  /* 0x000000424397723e */ /* 0x000fe20004807045 */
[----:B------:R-:W-:Y:S06]  /*5f40*/  @P1 BRA `(.L_x_25) ;  /* 0xffffffdc006c1947 */ /* 0x000fec000383ffff */
.L_x_15:
[----:B------:R-:W-:Y:S06]  /*5f50*/  BAR.ARV 0x8, 0x200 ;  /* 0x0208000000007b1d */ /* 0x000fec0000002000 */
[----:B------:R-:W-:Y:S05]  /*5f60*/  @!P0 BRA `(.L_x_26) ;  /* 0x0000000000048947 */ /* 0x000fea0003800000 */
[----:B------:R-:W-:Y:S01]  /*5f70*/  BPT.TRAP 0x1 ;  /* 0x000000040000795c */ /* 0x000fe20000300000 */
.L_x_26:
[----:B------:R-:W-:Y:S01]  /*5f80*/  ULEA UR4, UR39, UR44, 0x3 ;  /* 0x0000002c27047291 */ /* 0x000fe2000f8e183f */
[----:B------:R-:W-:-:S05]  /*5f90*/  IMAD.U32 R0, RZ, RZ, UR37 ;  /* 0x00000025ff007e24 */ /* 0x000fca000f8e00ff */
[----:B------:R-:W-:-:S04]  /*5fa0*/  SHF.L.U32 R0, R0, 0x1f, RZ ;  /* 0x0000001f00007819 */ /* 0x000fc800000006ff */
[----:B------:R0:W1:Y:S01]  /*5fb0*/  SYNCS.PHASECHK.TRANS64.TRYWAIT P1, [UR4+0x13250], R0 ;  /* 0x01325000ff0075a7 */ /* 0x0000620008020144 */
[----:B------:R-:W-:Y:S05]  /*5fc0*/  @!P0 BRA `(.L_x_27) ;  /* 0x0000000000048947 */ /* 0x000fea0003800000 */
[----:B------:R-:W-:Y:S01]  /*5fd0*/  BPT.TRAP 0x1 ;  /* 0x000000040000795c */ /* 0x000fe20000300000 */
.L_x_27:
[----:B-1----:R-:W-:Y:S05]  /*5fe0*/  @P1 BRA `(.L_x_28) ;  /* 0x0000000000081947 */ /* 0x002fea0003800000 */
[----:B------:R-:W1:Y:S02]  /*5ff0*/  SYNCS.PHASECHK.TRANS64.TRYWAIT P1, [UR4+0x13250], R0 ;  /* 0x01325000ff0075a7 */ /* 0x000e640008020144 */
[----:B-1----:R-:W-:Y:S05]  /*6000*/  @!P1 BRA `(.L_x_29) ;  /* 0x0000004400c89947 */ /* 0x002fea0003800000 */
.L_x_28:
[----:B------:R-:W-:Y:S01]  /*6010*/  ULDC.64 UR8, c[0x0][0x9a0] ;  /* 0x0002680000087ab9 */ /* 0x000fe20000000a00 */
[----:B------:R-:W-:Y:S01]  /*6020*/  UIADD3 UR5, UR44, 0x1000, URZ ;  /* 0x000010002c057890 */ /* 0x000fe2000fffe03f */
[----:B------:R-:W-:Y:S01]  /*6030*/  WARPGROUP.ARRIVE ;  /* 0x00000000000079c5 */ /* 0x000fe20000000000 */
[----:B------:R-:W-:Y:S01]  /*6040*/  UISETP.NE.U32.AND UP0, UPT, UR8, URZ, UPT ;  /* 0x0000003f0800728c */ /* 0x000fe2000bf05070 */
[----:B-1----:R-:W-:Y:S01]  /*6050*/  IMAD.MOV.U32 R7, RZ, RZ, 0x3f800000 ;  /* 0x3f800000ff077424 */ /* 0x002fe200078e00ff */
[----:B------:R-:W-:Y:S02]  /*6060*/  USHF.R.U32.HI UR5, URZ, 0x4, UR5 ;  /* 0x000000043f057899 */ /* 0x000fe40008011605 */
[----:B------:R-:W-:Y:S02]  /*6070*/  UISETP.NE.AND.EX UP0, UPT, UR9, URZ, UPT, UP0 ;  /* 0x0000003f0900728c */ /* 0x000fe4000bf05300 */
[----:B------:R-:W-:-:S04]  /*6080*/  ULOP3.LUT UR5, UR5, 0x3fff, URZ, 0xc0, !UPT ;  /* 0x00003fff05057892 */ /* 0x000fc8000f8ec03f */
[----:B------:R-:W-:Y:S01]  /*6090*/  ULOP3.LUT UR12, UR5, 0x10000, URZ, 0xfc, !UPT ;  /* 0x00010000050c7892 */ /* 0x000fe2000f8efc3f */
[----:B------:R-:W-:-:S04]  /*60a0*/  PLOP3.LUT P1, PT, PT, PT, UP0, 0x80, 0x0 ;  /* 0x000000000000781c */ /* 0x000fc80003f2f008 */
[----:B------:R-:W-:Y:S01]  /*60b0*/  @UP0 USHF.R.S32.HI UR5, URZ, 0x1f, UR42 ;  /* 0x0000001f3f050899 */ /* 0x000fe2000801142a */
[----:B------:R-:W-:Y:S01]  /*60c0*/  @UP0 ULDC.64 UR6, c[0x0][0x9c8] ;  /* 0x0002720000060ab9 */ /* 0x000fe20000000a00 */
[----:B------:R-:W-:Y:S02]  /*60d0*/  @UP0 UIADD3 UR13, -UR42, URZ, URZ ;  /* 0x0000003f2a0d0290 */ /* 0x000fe4000fffe13f */
[----:B------:R-:W-:Y:S02]  /*60e0*/  @UP0 UIMAD UR5, UR5, UR6, URZ ;  /* 0x00000006050502a4 */ /* 0x000fe4000f8e023f */
[----:B------:R-:W-:Y:S02]  /*60f0*/  @UP0 UIMAD.WIDE.U32 UR10, UR42, UR6, URZ ;  /* 0x000000062a0a02a5 */ /* 0x000fe4000f8e003f */
[----:B------:R-:W-:Y:S02]  /*6100*/  @UP0 UIMAD UR6, UR42, UR7, UR5 ;  /* 0x000000072a0602a4 */ /* 0x000fe4000f8e0205 */
[----:B------:R-:W-:-:S02]  /*6110*/  UIMAD UR5, UR39, 0x280, UR12 ;  /* 0x00000280270578a4 */ /* 0x000fc4000f8e020c */
[----:B------:R-:W-:Y:S01]  /*6120*/  @UP0 UIADD3 UR11, UR11, UR6, URZ ;  /* 0x000000060b0b0290 */ /* 0x000fe2000fffe03f */
[----:B------:R-:W-:Y:S01]  /*6130*/  UMOV UR7, 0xc0000010 ;  /* 0xc000001000077882 */ /* 0x000fe20000000000 */
[----:B------:R-:W-:-:S03]  /*6140*/  @UP0 ULDC UR14, c[0x0][0xc44] ;  /* 0x00031100000e0ab9 */ /* 0x000fc60000000800 */
[----:B------:R-:W-:Y:S01]  /*6150*/  UMOV UR6, UR5 ;  /* 0x0000000500067c82 */ /* 0x000fe20008000000 */
[----:B------:R-:W-:Y:S01]  /*6160*/  @UP0 UIMAD UR13, UR14, UR13, UR41 ;  /* 0x0000000d0e0d02a4 */ /* 0x000fe2000f8e0229 */
[----:B------:R-:W-:Y:S02]  /*6170*/  QGMMA.64x64x32.F32.E4M3.E4M3 R24, R152, gdesc[UR4], R24, gsb0 ;  /* 0x00e0000498187df3 */ /* 0x000fe40008000818 */
[----:B------:R-:W-:Y:S01]  /*6180*/  @UP0 ULDC.64 UR14, c[0x0][0x9d0] ;  /* 0x00027400000e0ab9 */ /* 0x000fe20000000a00 */
[----:B------:R-:W-:Y:S02]  /*6190*/  @UP0 USHF.R.S32.HI UR12, URZ, 0x1f, UR13 ;  /* 0x0000001f3f0c0899 */ /* 0x000fe4000801140d */
[----:B------:R-:W-:Y:S02]  /*61a0*/  @UP0 UIMAD.WIDE.U32 UR6, UR13, UR14, UR10 ;  /* 0x0000000e0d0602a5 */ /* 0x000fe4000f8e000a */
[----:B------:R-:W-:Y:S02]  /*61b0*/  @UP0 UIMAD UR12, UR12, UR14, URZ ;  /* 0x0000000e0c0c02a4 */ /* 0x000fe4000f8e023f */
[----:B------:R-:W-:-:S02]  /*61c0*/  @UP0 ULEA UR8, UP1, UR6, UR8, 0x2 ;  /* 0x0000000806080291 */ /* 0x000fc4000f82103f */
[----:B------:R-:W-:-:S04]  /*61d0*/  @UP0 UIMAD UR12, UR13, UR15, UR12 ;  /* 0x0000000f0d0c02a4 */ /* 0x000fc8000f8e020c */
[----:B------:R-:W-:Y:S01]  /*61e0*/  @UP0 UIADD3 UR7, UR7, UR12, URZ ;  /* 0x0000000c07070290 */ /* 0x000fe2000fffe03f */
[----:B------:R-:W-:-:S03]  /*61f0*/  IMAD.U32 R8, RZ, RZ, UR8 ;  /* 0x00000008ff087e24 */ /* 0x000fc6000f8e00ff */
[----:B------:R-:W-:-:S06]  /*6200*/  @UP0 ULEA.HI.X UR9, UR6, UR9, UR7, 0x2, UP1 ;  /* 0x0000000906090291 */ /* 0x000fcc00088f1407 */
[----:B------:R-:W-:Y:S01]  /*6210*/  IMAD.U32 R9, RZ, RZ, UR9 ;  /* 0x00000009ff097e24 */ /* 0x000fe2000f8e00ff */
[----:B------:R-:W-:-:S04]  /*6220*/  UIADD3 UR6, UR5, 0x80, URZ ;  /* 0x0000008005067890 */ /* 0x000fc8000fffe03f */
[----:B------:R1:W2:Y:S01]  /*6230*/  @P1 LDG.E R7, desc[UR48][R8.64] ;  /* 0x0000003008071981 */ /* 0x0002a2000c1e1900 */
[----:B------:R-:W-:Y:S01]  /*6240*/  UMOV UR7, 0xc0000010 ;  /* 0xc000001000077882 */ /* 0x000fe20000000000 */
[----:B------:R-:W-:Y:S02]  /*6250*/  WARPGROUP.DEPBAR.LE gsb0, 0x0 ;  /* 0x00008000000079c5 */ /* 0x000fe40000010000 */
[----:B------:R-:W-:-:S06]  /*6260*/  WARPGROUP.ARRIVE ;  /* 0x00000000000079c5 */ /* 0x000fcc0000000000 */
[----:B------:R-:W-:Y:S01]  /*6270*/  QGMMA.64x64x32.F32.E4M3.E4M3 R24, R136, gdesc[UR4], R24, gsb0 ;  /* 0x00e0000488187df3 */ /* 0x000fe20008000818 */
[----:B------:R-:W-:Y:S01]  /*6280*/  UIADD3 UR6, UR5, 0x100, URZ ;  /* 0x0000010005067890 */ /* 0x000fe2000fffe03f */
[----:B------:R-:W-:Y:S01]  /*6290*/  UMOV UR7, 0xc0000010 ;  /* 0xc000001000077882 */ /* 0x000fe20000000000 */
[----:B------:R-:W-:Y:S02]  /*62a0*/  WARPGROUP.DEPBAR.LE gsb0, 0x0 ;  /* 0x00008000000079c5 */ /* 0x000fe40000010000 */
[----:B------:R-:W-:-:S06]  /*62b0*/  WARPGROUP.ARRIVE ;  /* 0x00000000000079c5 */ /* 0x000fcc0000000000 */
[----:B------:R-:W-:Y:S01]  /*62c0*/  QGMMA.64x64x32.F32.E4M3.E4M3 R24, R140, gdesc[UR4], R24, gsb0 ;  /* 0x00e000048c187df3 */ /* 0x000fe20008000818 */
[----:B------:R-:W-:Y:S01]  /*62d0*/  UIADD3 UR6, UR5, 0x180, URZ ;  /* 0x0000018005067890 */ /* 0x000fe2000fffe03f */
[----:B------:R-:W-:Y:S01]  /*62e0*/  UMOV UR7, 0xc0000010 ;  /* 0xc000001000077882 */ /* 0x000fe20000000000 */
[----:B0-----:R-:W0:Y:S04]  /*62f0*/  SHFL.BFLY PT, R0, R5, 0x2, 0x1f ;  /* 0x0c401f0005007f89 */ /* 0x001e2800000e0000 */
[----:B------:R-:W3:Y:S01]  /*6300*/  SHFL.BFLY PT, R11, R4, 0x2, 0x1f ;  /* 0x0c401f00040b7f89 */ /* 0x000ee200000e0000 */
[----:B------:R-:W-:Y:S02]  /*6310*/  WARPGROUP.DEPBAR.LE gsb0, 0x0 ;  /* 0x00008000000079c5 */ /* 0x000fe40000010000 */
[----:B------:R-:W-:-:S06]  /*6320*/  WARPGROUP.ARRIVE ;  /* 0x00000000000079c5 */ /* 0x000fcc0000000000 */
[----:B------:R-:W-:Y:S01]  /*6330*/  QGMMA.64x64x32.F32.E4M3.E4M3 R24, R144, gdesc[UR4], R24, gsb0 ;  /* 0x00e0000490187df3 */ /* 0x000fe20008000818 */
[----:B0-----:R-:W-:-:S01]  /*6340*/  FADD.FTZ R0, R0, R5 ;  /* 0x0000000500007221 */ /* 0x001fc20000010000 */
[----:B------:R-:W-:Y:S01]  /*6350*/  UIADD3 UR6, UR5, 0x200, URZ ;  /* 0x0000020005067890 */ /* 0x000fe2000fffe03f */
[----:B---3--:R-:W-:-:S01]  /*6360*/  FADD.FTZ R11, R11, R4 ;  /* 0x000000040b0b7221 */ /* 0x008fc20000010000 */
[----:B------:R-:W-:Y:S02]  /*6370*/  UMOV UR7, 0xc0000010 ;  /* 0xc000001000077882 */ /* 0x000fe40000000000 */
[----:B-1----:R-:W0:Y:S04]  /*6380*/  SHFL.BFLY PT, R9, R0, 0x1, 0x1f ;  /* 0x0c201f0000097f89 */ /* 0x002e2800000e0000 */
[----:B------:R-:W1:Y:S01]  /*6390*/  SHFL.BFLY PT, R8, R11, 0x1, 0x1f ;  /* 0x0c201f000b087f89 */ /* 0x000e6200000e0000 */
[----:B0-----:R-:W-:-:S01]  /*63a0*/  FADD.FTZ R10, R0, R9 ;  /* 0x00000009000a7221 */ /* 0x001fc20000010000 */
[----:B-1----:R-:W-:-:S04]  /*63b0*/  FADD.FTZ R13, R11, R8 ;  /* 0x000000080b0d7221 */ /* 0x002fc80000010000 */
[C---:B------:R-:W-:Y:S01]  /*63c0*/  FSETP.NE.FTZ.AND P1, PT, R10.reuse, RZ, PT ;  /* 0x000000ff0a00720b */ /* 0x040fe20003f35000 */
[----:B------:R-:W-:Y:S01]  /*63d0*/  FMUL.FTZ R5, R10, 0.00390625 ;  /* 0x3b8000000a057820 */ /* 0x000fe20000410000 */
[----:B------:R-:W-:Y:S01]  /*63e0*/  FMUL.FTZ R14, R13, 0.00390625 ;  /* 0x3b8000000d0e7820 */ /* 0x000fe20000410000 */
[----:B------:R-:W-:Y:S01]  /*63f0*/  IMAD.MOV.U32 R8, RZ, RZ, RZ ;  /* 0x000000ffff087224 */ /* 0x000fe200078e00ff */
[----:B------:R-:W-:Y:S02]  /*6400*/  WARPGROUP.DEPBAR.LE gsb0, 0x0 ;  /* 0x00008000000079c5 */ /* 0x000fe40000010000 */
[----:B------:R-:W-:-:S06]  /*6410*/  WARPGROUP.ARRIVE ;  /* 0x00000000000079c5 */ /* 0x000fcc0000000000 */
[----:B------:R-:W-:Y:S01]  /*6420*/  QGMMA.64x64x32.F32.E4M3.E4M3 R24, R148, gdesc[UR4], R24, gsb0 ;  /* 0x00e0000494187df3 */ /* 0x000fe20008000818 */
[----:B------:R-:W-:Y:S02]  /*6430*/  FSETP.NE.FTZ.AND P2, PT, R5, RZ, PT ;  /* 0x000000ff0500720b */ /* 0x000fe40003f55000 */
[----:B------:R-:W-:Y:S01]  /*6440*/  FSETP.NE.FTZ.AND P3, PT, R14, RZ, PT ;  /* 0x000000ff0e00720b */ /* 0x000fe20003f75000 */
[----:B------:R-:W-:Y:S01]  /*6450*/  @P1 MUFU.RCP R8, R10 ;  /* 0x0000000a00081308 */ /* 0x000fe20000001000 */
[----:B------:R-:W-:Y:S01]  /*6460*/  FSETP.NE.FTZ.AND P1, PT, R13, RZ, PT ;  /* 0x000000ff0d00720b */ /* 0x000fe20003f35000 */
[----:B------:R-:W-:-:S08]  /*6470*/  IMAD.MOV.U32 R12, RZ, RZ, RZ ;  /* 0x000000ffff0c7224 */ /* 0x000fd000078e00ff */
[----:B------:R-:W0:Y:S08]  /*6480*/  @P2 MUFU.LG2 R5, R5 ;  /* 0x0000000500052308 */ /* 0x000e300000000c00 */
[----:B------:R-:W1:Y:S08]  /*6490*/  @P3 MUFU.LG2 R9, R14 ;  /* 0x0000000e00093308 */ /* 0x000e700000000c00 */
[----:B------:R-:W3:Y:S01]  /*64a0*/  @P1 MUFU.RCP R12, R13 ;  /* 0x0000000d000c1308 */ /* 0x000ee20000001000 */
[----:B------:R-:W-:-:S02]  /*64b0*/  IMAD.U32 R11, RZ, RZ, UR45 ;  /* 0x0000002dff0b7e24 */ /* 0x000fc4000f8e00ff */
[----:B------:R-:W-:Y:S02]  /*64c0*/  IMAD.U32 R20, RZ, RZ, UR45 ;  /* 0x0000002dff147e24 */ /* 0x000fe4000f8e00ff */
[----:B0-----:R-:W-:Y:S01]  /*64d0*/  @P2 FMUL.FTZ R5, R5, 0.69314718246459960938 ;  /* 0x3f31721805052820 */ /* 0x001fe20000410000 */
[----:B------:R-:W-:Y:S01]  /*64e0*/  @P2 FMUL.FTZ R10, R11, 0.69314718246459960938 ;  /* 0x3f3172180b0a2820 */ /* 0x000fe20000410000 */
[----:B------:R-:W-:Y:S01]  /*64f0*/  @P3 FMUL.FTZ R20, R20, 0.69314718246459960938 ;  /* 0x3f31721814143820 */ /* 0x000fe20000410000 */
[----:B-1----:R-:W-:Y:S01]  /*6500*/  @P3 FMUL.FTZ R9, R9, 0.69314718246459960938 ;  /* 0x3f31721809093820 */ /* 0x002fe20000410000 */
[----:B------:R-:W-:Y:S02]  /*6510*/  IMAD.MOV.U32 R4, RZ, RZ, -0x800000 ;  /* 0xff800000ff047424 */ /* 0x000fe400078e00ff */
[----:B------:R-:W-:Y:S01]  /*6520*/  @P2 FFMA.FTZ R4, R10, R3, R5 ;  /* 0x000000030a042223 */ /* 0x000fe20000010005 */
[----:B------:R-:W-:Y:S02]  /*6530*/  IMAD.MOV.U32 R0, RZ, RZ, -0x800000 ;  /* 0xff800000ff007424 */ /* 0x000fe400078e00ff */
[----:B------:R-:W-:Y:S01]  /*6540*/  @P3 FFMA.FTZ R0, R20, R6, R9 ;  /* 0x0000000614003223 */ /* 0x000fe20000010009 */
[-C--:B--2---:R-:W-:Y:S01]  /*6550*/  FMUL.FTZ R11, R8, R7.reuse ;  /* 0x00000007080b7220 */ /* 0x084fe20000410000 */
[----:B---3--:R-:W-:Y:S01]  /*6560*/  FMUL.FTZ R56, R12, R7 ;  /* 0x000000070c387220 */ /* 0x008fe20000410000 */
[----:B------:R-:W-:-:S02]  /*6570*/  WARPGROUP.DEPBAR.LE gsb0, 0x0 ;  /* 0x00008000000079c5 */ /* 0x000fc40000010000 */
[----:B------:R-:W-:Y:S05]  /*6580*/  @!P0 BRA `(.L_x_30) ;  /* 0x0000000000048947 */ /* 0x000fea0003800000 */
[----:B------:R-:W-:Y:S01]  /*6590*/  BPT.TRAP 0x1 ;  /* 0x000000040000795c */ /* 0x000fe20000300000 */
.L_x_30:
[----:B------:R-:W0:Y:S01]  /*65a0*/  S2R R57, SR_TID.X ;  /* 0x0000000000397919 */ /* 0x000e220000002100 */
[----:B------:R-:W-:Y:S01]  /*65b0*/  ULDC.64 UR6, c[0x4][0x38] ;  /* 0x01000e0000067ab9 */ /* 0x000fe20000000a00 */
[----:B------:R-:W1:Y:S01]  /*65c0*/  S2UR UR5, SR_SWINHI ;  /* 0x00000000000579c3 */ /* 0x000e620000002f00 */
[-C--:B------:R-:W-:Y:S01]  /*65d0*/  FMUL.FTZ R8, R24, R11.reuse ;  /* 0x0000000b18087220 */ /* 0x080fe20000410000 */
[-C--:B------:R-:W-:Y:S01]  /*65e0*/  FMUL.FTZ R21, R37, R11.reuse ;  /* 0x0000000b25157220 */ /* 0x080fe20000410000 */
[-C--:B------:R-:W-:Y:S01]  /*65f0*/  FMUL.FTZ R13, R36, R11.reuse ;  /* 0x0000000b240d7220 */ /* 0x080fe20000410000 */
[-C--:B------:R-:W-:Y:S01]  /*6600*/  FMUL.FTZ R14, R32, R11.reuse ;  /* 0x0000000b200e7220 */ /* 0x080fe20000410000 */
[-C--:B------:R-:W-:Y:S01]  /*6610*/  FMUL.FTZ R9, R29, R11.reuse ;  /* 0x0000000b1d097220 */ /* 0x080fe20000410000 */
[-C--:B------:R-:W-:Y:S01]  /*6620*/  FMUL.FTZ R15, R38, R56.reuse ;  /* 0x00000038260f7220 */ /* 0x080fe20000410000 */
[----:B------:R-:W-:Y:S01]  /*6630*/  FMUL.FTZ R10, R25, R11 ;  /* 0x0000000b190a7220 */ /* 0x000fe20000410000 */
[-C--:B------:R-:W-:Y:S01]  /*6640*/  FMUL.FTZ R12, R27, R56.reuse ;  /* 0x000000381b0c7220 */ /* 0x080fe20000410000 */
[----:B------:R-:W-:Y:S01]  /*6650*/  FMUL.FTZ R20, R34, R56 ;  /* 0x0000003822147220 */ /* 0x000fe20000410000 */
[----:B------:R-:W2:Y:S01]  /*6660*/  LDC R66, c[0x0][0xc38] ;  /* 0x00030e00ff427b82 */ /* 0x000ea20000000800 */
[----:B------:R-:W-:Y:S01]  /*6670*/  ULDC.64 UR8, c[0x0][0xb90] ;  /* 0x0002e40000087ab9 */ /* 0x000fe20000000a00 */
[----:B------:R-:W-:Y:S01]  /*6680*/  USHF.R.S32.HI UR14, URZ, 0x1f, UR42 ;  /* 0x0000001f3f0e7899 */ /* 0x000fe2000801142a */
[----:B------:R-:W-:Y:S01]  /*6690*/  ULDC.64 UR10, c[0x0][0xb98] ;  /* 0x0002e600000a7ab9 */ /* 0x000fe20000000a00 */
[----:B0-----:R-:W-:-:S05]  /*66a0*/  IMAD.SHL.U32 R3, R57, 0x4, RZ ;  /* 0x0000000439037824 */ /* 0x001fca00078e00ff */
[----:B------:R-:W-:-:S04]  /*66b0*/  LOP3.LUT R3, R3, 0xc, RZ, 0xc0, !PT ;  /* 0x0000000c03037812 */ /* 0x000fc800078ec0ff */
[----:B------:R-:W-:-:S05]  /*66c0*/  IADD3 R6, P0, R3, UR6, RZ ;  /* 0x0000000603067c10 */ /* 0x000fca000ff1e0ff */
[----:B------:R-:W-:-:S05]  /*66d0*/  IMAD.X R7, RZ, RZ, UR7, P0 ;  /* 0x00000007ff077e24 */ /* 0x000fca00080e06ff */
[----:B------:R0:W3:Y:S01]  /*66e0*/  LDG.E.CONSTANT R5, desc[UR48][R6.64] ;  /* 0x0000003006057981 */ /* 0x0000e2000c1e9900 */
[-C--:B------:R-:W-:Y:S01]  /*66f0*/  FMUL.FTZ R24, R33, R11.reuse ;  /* 0x0000000b21187220 */ /* 0x080fe20000410000 */
[-C--:B------:R-:W-:Y:S01]  /*6700*/  FMUL.FTZ R37, R48, R11.reuse ;  /* 0x0000000b30257220 */ /* 0x080fe20000410000 */
[-C--:B------:R-:W-:Y:S01]  /*6710*/  FMUL.FTZ R3, R28, R11.reuse ;  /* 0x0000000b1c037220 */ /* 0x080fe20000410000 */
[----:B------:R-:W4:Y:S01]  /*6720*/  LDC R48, c[0x0][0xbe8] ;  /* 0x0002fa00ff307b82 */ /* 0x000f220000000800 */
[-C--:B------:R-:W-:Y:S01]  /*6730*/  FMUL.FTZ R29, R40, R11.reuse ;  /* 0x0000000b281d7220 */ /* 0x080fe20000410000 */
[-C--:B------:R-:W-:Y:S01]  /*6740*/  FMUL.FTZ R33, R41, R11.reuse ;  /* 0x0000000b29217220 */ /* 0x080fe20000410000 */
[-C--:B------:R-:W-:Y:S01]  /*6750*/  FMUL.FTZ R28, R44, R11.reuse ;  /* 0x0000000b2c1c7220 */ /* 0x080fe20000410000 */
[-C--:B------:R-:W-:Y:S01]  /*6760*/  FMUL.FTZ R32, R45, R11.reuse ;  /* 0x0000000b2d207220 */ /* 0x080fe20000410000 */
[-C--:B------:R-:W-:Y:S01]  /*6770*/  FMUL.FTZ R36, R52, R11.reuse ;  /* 0x0000000b34247220 */ /* 0x080fe20000410000 */
[-C--:B0-----:R-:W-:Y:S01]  /*6780*/  FMUL.FTZ R6, R30, R56.reuse ;  /* 0x000000381e067220 */ /* 0x081fe20000410000 */
[-C--:B------:R-:W-:Y:S01]  /*6790*/  FMUL.FTZ R7, R26, R56.reuse ;  /* 0x000000381a077220 */ /* 0x080fe20000410000 */
[-C--:B------:R-:W-:Y:S01]  /*67a0*/  FMUL.FTZ R26, R35, R56.reuse ;  /* 0x00000038231a7220 */ /* 0x080fe20000410000 */
[-C--:B------:R-:W-:Y:S01]  /*67b0*/  FMUL.FTZ R40, R53, R11.reuse ;  /* 0x0000000b35287220 */ /* 0x080fe20000410000 */
[----:B------:R-:W-:Y:S01]  /*67c0*/  FMUL.FTZ R41, R49, R11 ;  /* 0x0000000b31297220 */ /* 0x000fe20000410000 */
[-C--:B------:R-:W-:Y:S01]  /*67d0*/  FMUL.FTZ R35, R54, R56.reuse ;  /* 0x0000003836237220 */ /* 0x080fe20000410000 */
[----:B------:R-:W-:Y:S01]  /*67e0*/  F2FP.BF16.F32.PACK_AB R6, R6, R7 ;  /* 0x000000070606723e */ /* 0x000fe200000010ff */
[-C--:B------:R-:W-:Y:S01]  /*67f0*/  FMUL.FTZ R38, R50, R56.reuse ;  /* 0x0000003832267220 */ /* 0x080fe20000410000 */
[----:B------:R-:W-:Y:S01]  /*6800*/  LOP3.LUT P0, R7, R57, 0x3, RZ, 0xc0, !PT ;  /* 0x0000000339077812 */ /* 0x000fe2000780c0ff */
[-C--:B------:R-:W-:Y:S01]  /*6810*/  FMUL.FTZ R11, R31, R56.reuse ;  /* 0x000000381f0b7220 */ /* 0x080fe20000410000 */
[----:B------:R-:W-:Y:S01]  /*6820*/  FMUL.FTZ R25, R39, R56 ;  /* 0x0000003827197220 */ /* 0x000fe20000410000 */
[----:B------:R-:W-:Y:S01]  /*6830*/  F2FP.BF16.F32.PACK_AB R13, R13, R14 ;  /* 0x0000000e0d0d723e */ /* 0x000fe200000010ff */
[----:B------:R-:W-:Y:S01]  /*6840*/  UMOV UR6, UR44 ;  /* 0x0000002c00067c82 */ /* 0x000fe20008000000 */
[----:B-1----:R-:W-:Y:S01]  /*6850*/  UMOV UR7, UR5 ;  /* 0x0000000500077c82 */ /* 0x002fe20008000000 */
[----:B------:R-:W-:Y:S01]  /*6860*/  F2FP.BF16.F32.PACK_AB R24, R21, R24 ;  /* 0x000000181518723e */ /* 0x000fe200000010ff */
[-C--:B------:R-:W-:Y:S01]  /*6870*/  FMUL.FTZ R27, R46, R56.reuse ;  /* 0x000000382e1b7220 */ /* 0x080fe20000410000 */
[----:B------:R-:W-:Y:S01]  /*6880*/  ISETP.EQ.OR P0, PT, R7, 0x3, !P0 ;  /* 0x000000030700780c */ /* 0x000fe20004702670 */
[----:B------:R-:W-:Y:S01]  /*6890*/  FMUL.FTZ R30, R42, R56 ;  /* 0x000000382a1e7220 */ /* 0x000fe20000410000 */
[----:B------:R-:W-:Y:S01]  /*68a0*/  F2FP.BF16.F32.PACK_AB R35, R35, R38 ;  /* 0x000000262323723e */ /* 0x000fe200000010ff */
[-C--:B------:R-:W-:Y:S01]  /*68b0*/  FMUL.FTZ R39, R55, R56.reuse ;  /* 0x0000003837277220 */ /* 0x080fe20000410000 */
[----:B------:R-:W-:Y:S01]  /*68c0*/  F2FP.BF16.F32.PACK_AB R41, R40, R41 ;  /* 0x000000292829723e */ /* 0x000fe200000010ff */
[----:B------:R-:W-:Y:S01]  /*68d0*/  FMUL.FTZ R42, R51, R56 ;  /* 0x00000038332a7220 */ /* 0x000fe20000410000 */
[----:B------:R-:W-:Y:S01]  /*68e0*/  F2FP.BF16.F32.PACK_AB R11, R11, R12 ;  /* 0x0000000c0b0b723e */ /* 0x000fe200000010ff */
[----:B------:R-:W-:Y:S01]  /*68f0*/  FMUL.FTZ R31, R47, R56 ;  /* 0x000000382f1f7220 */ /* 0x000fe20000410000 */
[----:B------:R-:W-:Y:S01]  /*6900*/  F2FP.BF16.F32.PACK_AB R26, R25, R26 ;  /* 0x0000001a191a723e */ /* 0x000fe200000010ff */
[----:B------:R-:W-:Y:S01]  /*6910*/  IMAD.U32 R25, RZ, RZ, UR7 ;  /* 0x00000007ff197e24 */ /* 0x000fe2000f8e00ff */
[----:B------:R-:W-:Y:S01]  /*6920*/  SEL R38, R13, R24, P0 ;  /* 0x000000180d267207 */ /* 0x000fe20000000000 */
[----:B------:R-:W-:Y:S01]  /*6930*/  FMUL.FTZ R34, R43, R56 ;  /* 0x000000382b227220 */ /* 0x000fe20000410000 */
[----:B------:R-:W-:Y:S01]  /*6940*/  SEL R40, R24, R13, P0 ;  /* 0x0000000d18287207 */ /* 0x000fe20000000000 */
[----:B------:R-:W-:Y:S01]  /*6950*/  IMAD.U32 R24, RZ, RZ, UR6 ;  /* 0x00000006ff187e24 */ /* 0x000fe2000f8e00ff */
[----:B------:R-:W-:Y:S01]  /*6960*/  SEL R52, R6, R11, P0 ;  /* 0x0000000b06347207 */ /* 0x000fe20000000000 */
[----:B------:R-:W-:Y:S01]  /*6970*/  UIADD3 UR5, -UR42, URZ, URZ ;  /* 0x0000003f2a057290 */ /* 0x000fe2000fffe13f */
[----:B------:R-:W-:Y:S01]  /*6980*/  SEL R54, R11, R6, P0 ;  /* 0x000000060b367207 */ /* 0x000fe20000000000 */
[----:B------:R-:W-:Y:S01]  /*6990*/  IMAD.WIDE R6, R156, 0x2, R24 ;  /* 0x000000029c067825 */ /* 0x000fe200078e0218 */
[----:B------:R-:W-:Y:S01]  /*69a0*/  F2FP.BF16.F32.PACK_AB R3, R3, R8 ;  /* 0x000000080303723e */ /* 0x000fe200000010ff */
[----:B------:R-:W-:Y:S01]  /*69b0*/  ULDC UR6, c[0x0][0xc44] ;  /* 0x0003110000067ab9 */ /* 0x000fe20000000800 */
[----:B------:R-:W-:Y:S01]  /*69c0*/  F2FP.BF16.F32.PACK_AB R10, R9, R10 ;  /* 0x0000000a090a723e */ /* 0x000fe200000010ff */
[----:B------:R-:W-:Y:S01]  /*69d0*/  UIMAD UR13, UR6, UR5, UR41 ;  /* 0x00000005060d72a4 */ /* 0x000fe2000f8e0229 */
[----:B------:R-:W-:Y:S01]  /*69e0*/  F2FP.BF16.F32.PACK_AB R27, R27, R30 ;  /* 0x0000001e1b1b723e */ /* 0x000fe200000010ff */
[----:B------:R-:W-:Y:S01]  /*69f0*/  IMAD R49, RZ, RZ, -UR41 ;  /* 0x80000029ff317e24 */ /* 0x000fe2000f8e02ff */
[----:B------:R-:W-:Y:S01]  /*6a00*/  F2FP.BF16.F32.PACK_AB R33, R32, R33 ;  /* 0x000000212021723e */ /* 0x000fe200000010ff */
[----:B------:R-:W-:Y:S01]  /*6a10*/  USHF.R.S32.HI UR12, URZ, 0x1f, UR13 ;  /* 0x0000001f3f0c7899 */ /* 0x000fe2000801140d */
[----:B------:R-:W-:Y:S01]  /*6a20*/  SEL R30, R3, R10, P0 ;  /* 0x0000000a031e7207 */ /* 0x000fe20000000000 */
[----:B--2---:R-:W-:Y:S01]  /*6a30*/  IMAD R49, R66, R49, UR46 ;  /* 0x0000002e42317e24 */ /* 0x004fe2000f8e0231 */
[----:B------:R-:W-:Y:S01]  /*6a40*/  SEL R32, R10, R3, P0 ;  /* 0x000000030a207207 */ /* 0x000fe20000000000 */
[----:B------:R-:W-:Y:S01]  /*6a50*/  IMAD.SHL.U32 R3, R2, 0x8, RZ ;  /* 0x0000000802037824 */ /* 0x000fe200078e00ff */
[----:B------:R-:W-:Y:S01]  /*6a60*/  IADD3 R10, P2, R6, 0x40, RZ ;  /* 0x00000040060a7810 */ /* 0x000fe20007f5e0ff */
[----:B------:R-:W-:Y:S01]  /*6a70*/  UIMAD UR5, UR12, UR8, URZ ;  /* 0x000000080c0572a4 */ /* 0x000fe2000f8e023f */
[----:B------:R-:W-:Y:S01]  /*6a80*/  F2FP.BF16.F32.PACK_AB R15, R15, R20 ;  /* 0x000000140f0f723e */ /* 0x000fe200000010ff */
[----:B------:R-:W-:Y:S01]  /*6a90*/  IMAD R9, R16, 0x40, R3 ;  /* 0x0000004010097824 */ /* 0x000fe200078e0203 */
[----:B------:R-:W-:Y:S01]  /*6aa0*/  F2FP.BF16.F32.PACK_AB R42, R39, R42 ;  /* 0x0000002a272a723e */ /* 0x000fe200000010ff */
[----:B------:R-:W-:Y:S01]  /*6ab0*/  IMAD.X R11, RZ, RZ, R7, P2 ;  /* 0x000000ffff0b7224 */ /* 0x000fe200010e0607 */
[----:B----4-:R-:W-:Y:S01]  /*6ac0*/  ISETP.NE.AND P2, PT, R48, 0x1, PT ;  /* 0x000000013000780c */ /* 0x010fe20003f45270 */
[----:B------:R-:W-:Y:S01]  /*6ad0*/  IMAD.WIDE R24, R9, 0x2, R24 ;  /* 0x0000000209187825 */ /* 0x000fe200078e0218 */
[----:B------:R-:W-:Y:S01]  /*6ae0*/  SEL R56, R15, R26, P0 ;  /* 0x0000001a0f387207 */ /* 0x000fe20000000000 */
[----:B------:R-:W-:Y:S01]  /*6af0*/  UIMAD.WIDE.U32 UR6, UR13, UR8, URZ ;  /* 0x000000080d0672a5 */ /* 0x000fe2000f8e003f */
[----:B------:R-:W-:Y:S01]  /*6b00*/  SEL R58, R26, R15, P0 ;  /* 0x0000000f1a3a7207 */ /* 0x000fe20000000000 */
[----:B------:R-:W-:Y:S01]  /*6b10*/  UIMAD UR5, UR13, UR9, UR5 ;  /* 0x000000090d0572a4 */ /* 0x000fe2000f8e0205 */
[C---:B------:R-:W-:Y:S01]  /*6b20*/  LOP3.LUT R15, R6.reuse, 0x380, RZ, 0xc0, !PT ;  /* 0x00000380060f7812 */ /* 0x040fe200078ec0ff */
[----:B------:R-:W-:Y:S01]  /*6b30*/  UIMAD UR8, UR14, UR10, URZ ;  /* 0x0000000a0e0872a4 */ /* 0x000fe2000f8e023f */
[----:B------:R-:W-:Y:S01]  /*6b40*/  IADD3 R21, P1, R6, 0x60, RZ ;  /* 0x0000006006157810 */ /* 0x000fe20007f3e0ff */
[----:B------:R-:W-:Y:S01]  /*6b50*/  UIADD3 UR7, UR7, UR5, URZ ;  /* 0x0000000507077290 */ /* 0x000fe2000fffe03f */
[----:B------:R-:W-:Y:S01]  /*6b60*/  F2FP.BF16.F32.PACK_AB R34, R31, R34 ;  /* 0x000000221f22723e */ /* 0x000fe200000010ff */
[----:B------:R-:W-:Y:S01]  /*6b70*/  IMAD R31, R49, 0xc0, R22 ;  /* 0x000000c0311f7824 */ /* 0x000fe200078e0216 */
[----:B------:R-:W-:Y:S01]  /*6b80*/  SHF.R.U64 R15, R15, 0x3, RZ ;  /* 0x000000030f0f7819 */ /* 0x000fe200000012ff */
[----:B------:R-:W0:Y:S01]  /*6b90*/  @P2 LDC R26, c[0x0][0xbec] ;  /* 0x0002fb00ff1a2b82 */ /* 0x000e220000000800 */
[----:B------:R-:W-:Y:S01]  /*6ba0*/  LOP3.LUT R8, R21, 0x380, RZ, 0xc0, !PT ;  /* 0x0000038015087812 */ /* 0x000fe200078ec0ff */
[--C-:B------:R-:W-:Y:S01]  /*6bb0*/  IMAD.X R9, RZ, RZ, R7.reuse, P1 ;  /* 0x000000ffff097224 */ /* 0x100fe200008e0607 */
[----:B------:R-:W-:Y:S01]  /*6bc0*/  SEL R60, R27, R34, P0 ;  /* 0x000000221b3c7207 */ /* 0x000fe20000000000 */
[----:B------:R-:W-:Y:S01]  /*6bd0*/  UIMAD UR8, UR42, UR11, UR8 ;  /* 0x0000000b2a0872a4 */ /* 0x000fe2000f8e0208 */
[----:B------:R-:W-:Y:S01]  /*6be0*/  SEL R62, R35, R42, P0 ;  /* 0x0000002a233e7207 */ /* 0x000fe20000000000 */
[----:B------:R-:W-:Y:S01]  /*6bf0*/  UIMAD.WIDE.U32 UR6, UR42, UR10, UR6 ;  /* 0x0000000a2a0672a5 */ /* 0x000fe2000f8e0006 */
[----:B------:R-:W-:Y:S01]  /*6c00*/  SEL R64, R42, R35, P0 ;  /* 0x000000232a407207 */ /* 0x000fe20000000000 */
[----:B------:R-:W-:Y:S01]  /*6c10*/  UIADD3 UR4, UR4, 0x13260, URZ ;  /* 0x0001326004047890 */ /* 0x000fe2000fffe03f */
[----:B------:R-:W-:Y:S01]  /*6c20*/  SEL R34, R34, R27, P0 ;  /* 0x0000001b22227207 */ /* 0x000fe20000000000 */
[----:B------:R-:W1:Y:S01]  /*6c30*/  @P2 LDC R42, c[0x0][0xbf0] ;  /* 0x0002fc00ff2a2b82 */ /* 0x000e620000000800 */
[----:B------:R-:W-:Y:S01]  /*6c40*/  IADD3 R27, P3, R6, 0x20, RZ ;  /* 0x00000020061b7810 */ /* 0x000fe20007f7e0ff */
[----:B------:R-:W-:Y:S01]  /*6c50*/  UPRMT UR4, UR43, 0x654, UR4 ;  /* 0x000006542b047896 */ /* 0x000fe20008000004 */
[----:B------:R-:W-:Y:S01]  /*6c60*/  LOP3.LUT R14, R15, R6, RZ, 0x3c, !PT ;  /* 0x000000060f0e7212 */ /* 0x000fe200078e3cff */
[--C-:B------:R-:W-:Y:S01]  /*6c70*/  IMAD.MOV.U32 R15, RZ, RZ, R7.reuse ;  /* 0x000000ffff0f7224 */ /* 0x100fe200078e0007 */
[----:B------:R-:W-:Y:S01]  /*6c80*/  SHF.R.U64 R6, R8, 0x3, RZ ;  /* 0x0000000308067819 */ /* 0x000fe200000012ff */
[----:B------:R-:W-:Y:S01]  /*6c90*/  IMAD.X R13, RZ, RZ, R7, P3 ;  /* 0x000000ffff0d7224 */ /* 0x000fe200018e0607 */
[----:B------:R-:W-:Y:S01]  /*6ca0*/  F2FP.BF16.F32.PACK_AB R28, R28, R29 ;  /* 0x0000001d1c1c723e */ /* 0x000fe200000010ff */
[----:B------:R-:W-:Y:S01]  /*6cb0*/  ULDC UR5, c[0x0][0xa88] ;  /* 0x0002a20000057ab9 */ /* 0x000fe20000000800 */
[----:B------:R-:W-:Y:S01]  /*6cc0*/  LOP3.LUT R8, R6, R21, RZ, 0x3c, !PT ;  /* 0x0000001506087212 */ /* 0x000fe200078e3cff */
[----:B------:R-:W-:Y:S01]  /*6cd0*/  IMAD R55, R48, UR5, RZ ;  /* 0x0000000530377c24 */ /* 0x000fe2000f8e02ff */
[----:B------:R-:W-:Y:S01]  /*6ce0*/  LOP3.LUT R6, R27, 0x380, RZ, 0xc0, !PT ;  /* 0x000003801b067812 */ /* 0x000fe200078ec0ff */
[----:B------:R-:W-:Y:S01]  /*6cf0*/  SYNCS.ARRIVE.TRANS64.RED.A1T0 RZ, [UR4], RZ ;  /* 0x000000ffffff79a7 */ /* 0x000fe20008100404 */
[----:B------:R-:W-:Y:S01]  /*6d00*/  MOV R63, R14 ;  /* 0x0000000e003f7202 */ /* 0x000fe20000000f00 */
[----:B0-----:R-:W-:Y:S01]  /*6d10*/  @P2 IMAD.HI.U32 R15, R31, R26, RZ ;  /* 0x0000001a1f0f2227 */ /* 0x001fe200078e00ff */
[----:B------:R-:W-:-:S02]  /*6d20*/  SHF.R.U64 R6, R6, 0x3, RZ ;  /* 0x0000000306067819 */ /* 0x000fc400000012ff */
[----:B------:R-:W-:Y:S01]  /*6d30*/  LOP3.LUT R7, R10, 0x380, RZ, 0xc0, !PT ;  /* 0x000003800a077812 */ /* 0x000fe200078ec0ff */
[----:B------:R-:W-:Y:S01]  /*6d40*/  IMAD.MOV.U32 R14, RZ, RZ, R31 ;  /* 0x000000ffff0e7224 */ /* 0x000fe200078e001f */
[----:B------:R-:W-:Y:S02]  /*6d50*/  LOP3.LUT R12, R6, R27, RZ, 0x3c, !PT ;  /* 0x0000001b060c7212 */ /* 0x000fe400078e3cff */
[C---:B------:R-:W-:Y:S02]  /*6d60*/  IADD3 R27, P4, R24.reuse, 0x4800, RZ ;  /* 0x00004800181b7810 */ /* 0x040fe40007f9e0ff */
[----:B------:R-:W-:Y:S02]  /*6d70*/  IADD3 R29, P1, R24, 0x1800, RZ ;  /* 0x00001800181d7810 */ /* 0x000fe40007f3e0ff */
[----:B------:R-:W-:Y:S02]  /*6d80*/  LOP3.LUT R6, R27, 0x380, RZ, 0xc0, !PT ;  /* 0x000003801b067812 */ /* 0x000fe400078ec0ff */
[----:B------:R-:W-:-:S02]  /*6d90*/  SEL R44, R28, R33, P0 ;  /* 0x000000211c2c7207 */ /* 0x000fc40000000000 */
[----:B------:R-:W-:Y:S02]  /*6da0*/  SEL R46, R33, R28, P0 ;  /* 0x0000001c212e7207 */ /* 0x000fe40000000000 */
[----:B------:R-:W-:Y:S02]  /*6db0*/  SHF.R.U64 R7, R7, 0x3, RZ ;  /* 0x0000000307077819 */ /* 0x000fe400000012ff */
[----:B------:R-:W-:Y:S02]  /*6dc0*/  LOP3.LUT R28, R29, 0x380, RZ, 0xc0, !PT ;  /* 0x000003801d1c7812 */ /* 0x000fe400078ec0ff */
[----:B------:R-:W-:Y:S02]  /*6dd0*/  SHF.R.U64 R6, R6, 0x3, RZ ;  /* 0x0000000306067819 */ /* 0x000fe400000012ff */
[----:B-1----:R-:W-:Y:S02]  /*6de0*/  @P2 SHF.R.U32.HI R14, RZ, R42, R15 ;  /* 0x0000002aff0e2219 */ /* 0x002fe4000001160f */
[----:B------:R-:W-:-:S02]  /*6df0*/  LOP3.LUT R10, R7, R10, RZ, 0x3c, !PT ;  /* 0x0000000a070a7212 */ /* 0x000fc400078e3cff */
[----:B------:R-:W-:Y:S02]  /*6e00*/  SHF.R.U64 R28, R28, 0x3, RZ ;  /* 0x000000031c1c7819 */ /* 0x000fe400000012ff */
[----:B------:R-:W-:Y:S01]  /*6e10*/  LOP3.LUT R6, R6, R27, RZ, 0x3c, !PT ;  /* 0x0000001b06067212 */ /* 0x000fe200078e3cff */
[--C-:B------:R-:W-:Y:S01]  /*6e20*/  IMAD.MOV R27, RZ, RZ, -R14.reuse ;  /* 0x000000ffff1b7224 */ /* 0x100fe200078e0a0e */
[----:B------:R-:W-:Y:S01]  /*6e30*/  LOP3.LUT R28, R28, R29, RZ, 0x3c, !PT ;  /* 0x0000001d1c1c7212 */ /* 0x000fe200078e3cff */
[----:B------:R-:W-:Y:S01]  /*6e40*/  IMAD.X R29, RZ, RZ, R25, P1 ;  /* 0x000000ffff1d7224 */ /* 0x000fe200008e0619 */
[----:B------:R-:W-:Y:S01]  /*6e50*/  MOV R59, R10 ;  /* 0x0000000a003b7202 */ /* 0x000fe20000000f00 */
[----:B------:R-:W-:Y:S01]  /*6e60*/  IMAD.U32 R10, RZ, RZ, UR8 ;  /* 0x00000008ff0a7e24 */ /* 0x000fe2000f8e00ff */
[----:B------:R-:W-:Y:S01]  /*6e70*/  MOV R57, R8 ;  /* 0x0000000800397202 */ /* 0x000fe20000000f00 */
[----:B------:R-:W-:Y:S01]  /*6e80*/  IMAD R27, R48, R27, R31 ;  /* 0x0000001b301b7224 */ /* 0x000fe200078e021f */
[----:B------:R-:W-:Y:S01]  /*6e90*/  SHF.R.S32.HI R9, RZ, 0x1f, R14 ;  /* 0x0000001fff097819 */ /* 0x000fe2000001140e */
[----:B------:R-:W-:Y:S01]  /*6ea0*/  ULDC.64 UR8, c[0x0][0xae8] ;  /* 0x0002ba0000087ab9 */ /* 0x000fe20000000a00 */
[----:B------:R-:W-:-:S02]  /*6eb0*/  IADD3 R8, P1, R14, UR6, RZ ;  /* 0x000000060e087c10 */ /* 0x000fc4000ff3e0ff */
[----:B------:R-:W-:Y:S02]  /*6ec0*/  F2FP.BF16.F32.PACK_AB R36, R36, R37 ;  /* 0x000000252424723e */ /* 0x000fe400000010ff */
[----:B------:R-:W-:Y:S01]  /*6ed0*/  IADD3.X R9, R9, UR7, R10, P1, !PT ;  /* 0x0000000709097c10 */ /* 0x000fe20008ffe40a */
[----:B------:R-:W-:Y:S01]  /*6ee0*/  ULDC.64 UR6, c[0x0][0xb88] ;  /* 0x0002e20000067ab9 */ /* 0x000fe20000000a00 */
[----:B------:R-:W-:Y:S02]  /*6ef0*/  SHF.R.S32.HI R10, RZ, 0x1f, R27 ;  /* 0x0000001fff0a7819 */ /* 0x000fe4000001141b */
[----:B------:R-:W-:Y:S01]  /*6f00*/  SEL R50, R36, R41, P0 ;  /* 0x0000002924327207 */ /* 0x000fe20000000000 */
[----:B------:R-:W-:Y:S01]  /*6f10*/  IMAD.WIDE.U32 R8, R27, UR6, R8 ;  /* 0x000000061b087c25 */ /* 0x000fe2000f8e0008 */
[----:B------:R-:W-:Y:S02]  /*6f20*/  SEL R36, R41, R36, P0 ;  /* 0x0000002429247207 */ /* 0x000fe40000000000 */
[----:B------:R-:W-:Y:S01]  /*6f30*/  MOV R61, R12 ;  /* 0x0000000c003d7202 */ /* 0x000fe20000000f00 */
[----:B------:R-:W-:Y:S01]  /*6f40*/  IMAD R10, R10, UR6, RZ ;  /* 0x000000060a0a7c24 */ /* 0x000fe2000f8e02ff */
[C---:B------:R-:W-:Y:S01]  /*6f50*/  IADD3 R21, P3, R24.reuse, 0x3000, RZ ;  /* 0x0000300018157810 */ /* 0x040fe20007f7e0ff */
[----:B------:R-:W-:Y:S01]  /*6f60*/  IMAD R12, R49, 0xc0, R19 ;  /* 0x000000c0310c7824 */ /* 0x000fe200078e0213 */
[----:B------:R-:W-:Y:S01]  /*6f70*/  LOP3.LUT R7, R24, 0x380, RZ, 0xc0, !PT ;  /* 0x0000038018077812 */ /* 0x000fe200078ec0ff */
[----:B------:R-:W-:Y:S01]  /*6f80*/  IMAD R35, R27, UR7, R10 ;  /* 0x000000071b237c24 */ /* 0x000fe2000f8e020a */
[----:B------:R-:W-:Y:S01]  /*6f90*/  LOP3.LUT R20, R21, 0x380, RZ, 0xc0, !PT ;  /* 0x0000038015147812 */ /* 0x000fe200078ec0ff */
[----:B------:R-:W-:Y:S01]  /*6fa0*/  ULDC.64 UR6, c[0x0][0xb50] ;  /* 0x0002d40000067ab9 */ /* 0x000fe20000000a00 */
[----:B------:R-:W-:Y:S01]  /*6fb0*/  SHF.R.U64 R7, R7, 0x3, RZ ;  /* 0x0000000307077819 */ /* 0x000fe200000012ff */
[----:B------:R-:W-:Y:S01]  /*6fc0*/  VIADD R10, R12, 0x8 ;  /* 0x000000080c0a7836 */ /* 0x000fe20000000000 */
[----:B------:R-:W-:Y:S01]  /*6fd0*/  SHF.R.U64 R20, R20, 0x3, RZ ;  /* 0x0000000314147819 */ /* 0x000fe200000012ff */
[----:B------:R-:W-:Y:S01]  /*6fe0*/  IMAD.IADD R9, R9, 0x1, R35 ;  /* 0x0000000109097824 */ /* 0x000fe200078e0223 */
[----:B------:R-:W-:Y:S01]  /*6ff0*/  LOP3.LUT R24, R7, R24, RZ, 0x3c, !PT ;  /* 0x0000001807187212 */ /* 0x000fe200078e3cff */
[----:B------:R-:W-:Y:S01]  /*7000*/  IMAD.X R7, RZ, RZ, R25, P4 ;  /* 0x000000ffff077224 */ /* 0x000fe200020e0619 */
[----:B------:R-:W-:-:S02]  /*7010*/  LOP3.LUT P1, RZ, R17, 0x3, RZ, 0xc0, !PT ;  /* 0x0000000311ff7812 */ /* 0x000fc4000782c0ff */
[----:B------:R-:W-:Y:S01]  /*7020*/  LOP3.LUT R20, R20, R21, RZ, 0x3c, !PT ;  /* 0x0000001514147212 */ /* 0x000fe200078e3cff */
[----:B------:R-:W-:Y:S01]  /*7030*/  IMAD.X R21, RZ, RZ, R25, P3 ;  /* 0x000000ffff157224 */ /* 0x000fe200018e0619 */
[-C--:B------:R-:W-:Y:S02]  /*7040*/  ISETP.GE.OR P3, PT, R12, R55.reuse, P1 ;  /* 0x000000370c00720c */ /* 0x080fe40000f66670 */
[----:B------:R-:W-:Y:S02]  /*7050*/  ISETP.GE.OR P1, PT, R10, R55, P1 ;  /* 0x000000370a00720c */ /* 0x000fe40000f26670 */
[----:B---3--:R-:W-:Y:S01]  /*7060*/  LOP3.LUT R11, R5, 0x2, RZ, 0x3c, !PT ;  /* 0x00000002050b7812 */ /* 0x008fe200078e3cff */
[----:B------:R-:W-:Y:S04]  /*7070*/  SHFL.IDX PT, R30, R30, R5, 0x1c1f ;  /* 0x001c1f051e1e7589 */ /* 0x000fe800000e0000 */
[----:B------:R-:W-:Y:S04]  /*7080*/  SHFL.IDX PT, R38, R38, R5, 0x1c1f ;  /* 0x001c1f0526267589 */ /* 0x000fe800000e0000 */
[----:B------:R-:W-:Y:S04]  /*7090*/  SHFL.IDX PT, R44, R44, R5, 0x1c1f ;  /* 0x001c1f052c2c7589 */ /* 0x000fe800000e0000 */
[----:B------:R-:W-:Y:S04]  /*70a0*/  SHFL.IDX PT, R42, R50, R5, 0x1c1f ;  /* 0x001c1f05322a7589 */ /* 0x000fe800000e0000 */
[----:B------:R-:W-:Y:S04]  /*70b0*/  SHFL.IDX PT, R26, R52, R5, 0x1c1f ;  /* 0x001c1f05341a7589 */ /* 0x000fe800000e0000 */
[----:B------:R-:W-:Y:S04]  /*70c0*/  SHFL.IDX PT, R56, R56, R5, 0x1c1f ;  /* 0x001c1f0538387589 */ /* 0x000fe800000e0000 */
[----:B------:R0:W1:Y:S04]  /*70d0*/  SHFL.IDX PT, R13, R32, R11, 0x1c1f ;  /* 0x001c1f0b200d7589 */ /* 0x00006800000e0000 */
[----:B------:R-:W-:Y:S04]  /*70e0*/  SHFL.IDX PT, R60, R60, R5, 0x1c1f ;  /* 0x001c1f053c3c7589 */ /* 0x000fe800000e0000 */
[----:B------:R-:W2:Y:S01]  /*70f0*/  SHFL.IDX PT, R15, R40, R11, 0x1c1f ;  /* 0x001c1f0b280f7589 */ /* 0x000ea200000e0000 */
[----:B0-----:R-:W-:-:S03]  /*7100*/  LEA R32, P4, R8, UR6, 0x2 ;  /* 0x0000000608207c11 */ /* 0x001fc6000f8810ff */
[----:B------:R-:W-:Y:S01]  /*7110*/  SHFL.IDX PT, R62, R62, R5, 0x1c1f ;  /* 0x001c1f053e3e7589 */ /* 0x000fe200000e0000 */
[----:B------:R-:W-:-:S03]  /*7120*/  LEA.HI.X R35, R8, UR7, R9, 0x2, P4 ;  /* 0x0000000708237c11 */ /* 0x000fc6000a0f1409 */
[----:B------:R-:W0:Y:S04]  /*7130*/  SHFL.IDX PT, R33, R54, R11, 0x1c1f ;  /* 0x001c1f0b36217589 */ /* 0x000e2800000e0000 */
[----:B------:R-:W3:Y:S04]  /*7140*/  SHFL.IDX PT, R5, R58, R11, 0x1c1f ;  /* 0x001c1f0b3a057589 */ /* 0x000ee800000e0000 */
[----:B------:R-:W4:Y:S01]  /*7150*/  SHFL.IDX PT, R39, R34, R11, 0x1c1f ;  /* 0x001c1f0b22277589 */ /* 0x000f2200000e0000 */
[----:B-1----:R-:W-:Y:S02]  /*7160*/  SEL R8, R30, R13, P0 ;  /* 0x0000000d1e087207 */ /* 0x002fe40000000000 */
[----:B------:R-:W-:Y:S01]  /*7170*/  SEL R10, R13, R30, P0 ;  /* 0x0000001e0d0a7207 */ /* 0x000fe20000000000 */
[----:B------:R-:W1:Y:S04]  /*7180*/  SHFL.IDX PT, R27, R46, R11, 0x1c1f ;  /* 0x001c1f0b2e1b7589 */ /* 0x000e6800000e0000 */
[----:B------:R-:W5:Y:S01]  /*7190*/  SHFL.IDX PT, R31, R36, R11, 0x1c1f ;  /* 0x001c1f0b241f7589 */ /* 0x000f6200000e0000 */
[----:B--2---:R-:W-:-:S02]  /*71a0*/  SEL R12, R38, R15, P0 ;  /* 0x0000000f260c7207 */ /* 0x004fc40000000000 */
[----:B------:R-:W-:Y:S01]  /*71b0*/  SEL R14, R15, R38, P0 ;  /* 0x000000260f0e7207 */ /* 0x000fe20000000000 */
[----:B------:R2:W5:Y:S01]  /*71c0*/  SHFL.IDX PT, R43, R64, R11, 0x1c1f ;  /* 0x001c1f0b402b7589 */ /* 0x00056200000e0000 */
[----:B0-----:R-:W-:-:S03]  /*71d0*/  SEL R9, R26, R33, P0 ;  /* 0x000000211a097207 */ /* 0x001fc60000000000 */
[----:B------:R-:W-:Y:S01]  /*71e0*/  SHFL.IDX PT, R50, R32, RZ, 0x1c1f ;  /* 0x001c1fff20327589 */ /* 0x000fe200000e0000 */
[----:B---3--:R-:W-:-:S03]  /*71f0*/  SEL R13, R56, R5, P0 ;  /* 0x00000005380d7207 */ /* 0x008fc60000000000 */
[----:B------:R-:W0:Y:S01]  /*7200*/  SHFL.IDX PT, R51, R35, RZ, 0x1c1f ;  /* 0x001c1fff23337589 */ /* 0x000e2200000e0000 */
[----:B--2---:R-:W-:Y:S02]  /*7210*/  SEL R11, R33, R26, P0 ;  /* 0x0000001a210b7207 */ /* 0x004fe40000000000 */
[----:B------:R-:W-:Y:S01]  /*7220*/  SEL R15, R5, R56, P0 ;  /* 0x00000038050f7207 */ /* 0x000fe20000000000 */
[----:B------:R-:W-:Y:S01]  /*7230*/  BAR.SYNC.DEFER_BLOCKING 0x1, 0x180 ;  /* 0x0046000000007b1d */ /* 0x000fe20000010000 */
[----:B----4-:R-:W-:Y:S02]  /*7240*/  SEL R37, R60, R39, P0 ;  /* 0x000000273c257207 */ /* 0x010fe40000000000 */
[----:B-1----:R-:W-:Y:S02]  /*7250*/  SEL R36, R44, R27, P0 ;  /* 0x0000001b2c247207 */ /* 0x002fe40000000000 */
[----:B------:R-:W-:-:S03]  /*7260*/  SEL R38, R27, R44, P0 ;  /* 0x0000002c1b267207 */ /* 0x000fc60000000000 */
[----:B------:R-:W1:Y:S01]  /*7270*/  @P2 LDC R5, c[0x0][0xbec] ;  /* 0x0002fb00ff052b82 */ /* 0x000e620000000800 */
[----:B-----5:R-:W-:Y:S01]  /*7280*/  SEL R40, R42, R31, P0 ;  /* 0x0000001f2a287207 */ /* 0x020fe20000000000 */
[----:B------:R-:W-:Y:S01]  /*7290*/  SHFL.IDX PT, R52, R32, 0x1, 0x1c1f ;  /* 0x003c1f0020347f89 */ /* 0x000fe200000e0000 */
[----:B------:R-:W-:Y:S02]  /*72a0*/  SEL R39, R39, R60, P0 ;  /* 0x0000003c27277207 */ /* 0x000fe40000000000 */
[----:B------:R-:W-:Y:S01]  /*72b0*/  SEL R41, R62, R43, P0 ;  /* 0x0000002b3e297207 */ /* 0x000fe20000000000 */
[----:B------:R-:W2:Y:S01]  /*72c0*/  SHFL.IDX PT, R53, R35, 0x1, 0x1c1f ;  /* 0x003c1f0023357f89 */ /* 0x000ea200000e0000 */
[----:B------:R-:W-:Y:S02]  /*72d0*/  SEL R42, R31, R42, P0 ;  /* 0x0000002a1f2a7207 */ /* 0x000fe40000000000 */
[----:B------:R-:W-:Y:S01]  /*72e0*/  SEL R43, R43, R62, P0 ;  /* 0x0000003e2b2b7207 */ /* 0x000fe20000000000 */
[----:B------:R3:W-:Y:S04]  /*72f0*/  STSM.16.M88.4 [R63], R8 ;  /* 0x000000083f007844 */ /* 0x0007e80000000200 */
[----:B------:R-:W-:Y:S04]  /*7300*/  STSM.16.M88.4 [R61], R12 ;  /* 0x0000000c3d007844 */ /* 0x000fe80000000200 */
[----:B------:R-:W-:Y:S04]  /*7310*/  STSM.16.M88.4 [R59], R36 ;  /* 0x000000243b007844 */ /* 0x000fe80000000200 */
[----:B------:R-:W-:Y:S01]  /*7320*/  STSM.16.M88.4 [R57], R40 ;  /* 0x0000002839007844 */ /* 0x000fe20000000200 */
[----:B------:R-:W-:Y:S08]  /*7330*/  BAR.SYNC.DEFER_BLOCKING 0x1, 0x180 ;  /* 0x0046000000007b1d */ /* 0x000ff00000010000 */
[----:B---3--:R-:W3:Y:S01]  /*7340*/  @P2 LDC R9, c[0x0][0xbf0] ;  /* 0x0002fc00ff092b82 */ /* 0x008ee20000000800 */
[----:B0-----:R-:W-:Y:S04]  /*7350*/  @!P3 ST.E desc[UR48][R50.64], R4 ;  /* 0x000000043200b985 */ /* 0x001fe8000c101930 */
[----:B--2---:R0:W-:Y:S04]  /*7360*/  @!P1 ST.E desc[UR48][R52.64], R0 ;  /* 0x0000000034009985 */ /* 0x0041e8000c101930 */
[----:B------:R-:W2:Y:S04]  /*7370*/  LD.E.128 R24, desc[UR48][R24.64] ;  /* 0x0000003018187980 */ /* 0x000ea8000c101d00 */
[----:B------:R-:W4:Y:S04]  /*7380*/  LD.E.128 R28, desc[UR48][R28.64] ;  /* 0x000000301c1c7980 */ /* 0x000f28000c101d00 */
[----:B------:R5:W4:Y:S04]  /*7390*/  LD.E.128 R32, desc[UR48][R20.64] ;  /* 0x0000003014207980 */ /* 0x000b28000c101d00 */
[----:B------:R1:W4:Y:S01]  /*73a0*/  LD.E.128 R44, desc[UR48][R6.64] ;  /* 0x00000030062c7980 */ /* 0x000322000c101d00 */
[----:B0-----:R-:W-:Y:S01]  /*73b0*/  IMAD R0, R2, 0x30, R16 ;  /* 0x0000003002007824 */ /* 0x001fe200078e0210 */
[----:B------:R-:W-:-:S02]  /*73c0*/  UIMAD UR6, UR12, UR8, URZ ;  /* 0x000000080c0672a4 */ /* 0x000fc4000f8e023f */
[----:B------:R-:W-:Y:S01]  /*73d0*/  UIMAD.WIDE.U32 UR4, UR13, UR8, URZ ;  /* 0x000000080d0472a5 */ /* 0x000fe2000f8e003f */
[C---:B------:R-:W-:Y:S01]  /*73e0*/  IMAD R8, R49.reuse, 0xc0, R0 ;  /* 0x000000c031087824 */ /* 0x040fe200078e0200 */
[----:B------:R-:W-:Y:S01]  /*73f0*/  UIMAD UR6, UR13, UR9, UR6 ;  /* 0x000000090d0672a4 */ /* 0x000fe2000f8e0206 */
[----:B-----5:R-:W-:Y:S01]  /*7400*/  IMAD R20, R49, 0xc0, R16 ;  /* 0x000000c031147824 */ /* 0x020fe200078e0210 */
[----:B------:R-:W-:Y:S01]  /*7410*/  @!PT LDS RZ, [RZ] ;  /* 0x00000000fffff984 */ /* 0x000fe20000000800 */
[----:B------:R-:W-:Y:S01]  /*7420*/  @!PT LDS RZ, [RZ] ;  /* 0x00000000fffff984 */ /* 0x000fe20000000800 */
[----:B------:R-:W-:Y:S01]  /*7430*/  @!PT LDS RZ, [RZ] ;  /* 0x00000000fffff984 */ /* 0x000fe20000000800 */
[----:B------:R-:W-:Y:S01]  /*7440*/  @!PT LDS RZ, [RZ] ;  /* 0x00000000fffff984 */ /* 0x000fe20000000800 */
[----:B------:R0:W-:Y:S06]  /*7450*/  MEMBAR.ALL.CTA ;  /* 0x0000000000007992 */ /* 0x0001ec0000008000 */
[----:B0-----:R-:W0:Y:S01]  /*7460*/  FENCE.VIEW.ASYNC.S ;  /* 0x00000000000073c6 */ /* 0x001e220000000000 */
[----:B------:R-:W-:Y:S01]  /*7470*/  ULDC.64 UR8, c[0x0][0xaf0] ;  /* 0x0002bc0000087ab9 */ /* 0x000fe20000000a00 */
[----:B-1----:R-:W-:Y:S01]  /*7480*/  @P2 IMAD.HI.U32 R0, R8, R5, RZ ;  /* 0x0000000508002227 */ /* 0x002fe200078e00ff */
[----:B------:R-:W-:-:S02]  /*7490*/  UIMAD UR7, UR14, UR8, URZ ;  /* 0x000000080e0772a4 */ /* 0x000fc4000f8e023f */
[----:B------:R-:W-:Y:S01]  /*74a0*/  UIADD3 UR5, UR5, UR6, URZ ;  /* 0x0000000605057290 */ /* 0x000fe2000fffe03f */
[----:B------:R-:W-:Y:S01]  /*74b0*/  IMAD.MOV.U32 R7, RZ, RZ, R8 ;  /* 0x000000ffff077224 */ /* 0x000fe200078e0008 */
[----:B------:R-:W-:Y:S01]  /*74c0*/  UIMAD UR7, UR42, UR9, UR7 ;  /* 0x000000092a0772a4 */ /* 0x000fe2000f8e0207 */
[----:B---3--:R-:W-:Y:S01]  /*74d0*/  @P2 SHF.R.U32.HI R7, RZ, R9, R0 ;  /* 0x00000009ff072219 */ /* 0x008fe20000011600 */
[----:B------:R-:W-:Y:S01]  /*74e0*/  UIMAD.WIDE.U32 UR42, UR42, UR8, UR4 ;  /* 0x000000082a2a72a5 */ /* 0x000fe2000f8e0004 */
[----:B------:R-:W-:Y:S01]  /*74f0*/  VIADD R12, R20, 0x60 ;  /* 0x00000060140c7836 */ /* 0x000fe20000000000 */
[----:B------:R-:W-:Y:S01]  /*7500*/  UIADD3 UR44, UR44, 0x13220, URZ ;  /* 0x000132202c2c7890 */ /* 0x000fe2000fffe03f */
[--C-:B------:R-:W-:Y:S01]  /*7510*/  SHF.R.S32.HI R0, RZ, 0x1f, R7.reuse ;  /* 0x0000001fff007819 */ /* 0x100fe20000011407 */
[----:B------:R-:W-:Y:S01]  /*7520*/  UIADD3 UR4, UR43, UR7, URZ ;  /* 0x000000072b047290 */ /* 0x000fe2000fffe03f */
[----:B------:R-:W-:Y:S01]  /*7530*/  IMAD.MOV R9, RZ, RZ, -R7 ;  /* 0x000000ffff097224 */ /* 0x000fe200078e0a07 */
[----:B------:R-:W-:Y:S01]  /*7540*/  UPRMT UR44, URZ, 0x654, UR44 ;  /* 0x000006543f2c7896 */ /* 0x000fe2000800002c */
[----:B------:R-:W-:Y:S01]  /*7550*/  IMAD.U32 R5, RZ, RZ, UR43 ;  /* 0x0000002bff057e24 */ /* 0x000fe2000f8e00ff */
[----:B------:R-:W-:Y:S01]  /*7560*/  ULDC.64 UR6, c[0x0][0xae0] ;  /* 0x0002b80000067ab9 */ /* 0x000fe20000000a00 */
[----:B------:R-:W-:Y:S01]  /*7570*/  IMAD R9, R48, R9, R8 ;  /* 0x0000000930097224 */ /* 0x000fe200078e0208 */
[----:B------:R-:W-:Y:S01]  /*7580*/  UIADD3 UR39, UR39, 0x1, URZ ;  /* 0x0000000127277890 */ /* 0x000fe2000fffe03f */
[----:B------:R-:W-:Y:S01]  /*7590*/  IMAD R0, R0, UR6, RZ ;  /* 0x0000000600007c24 */ /* 0x000fe2000f8e02ff */
[----:B------:R-:W-:Y:S01]  /*75a0*/  UIADD3 UR36, UR36, 0x1, URZ ;  /* 0x0000000124247890 */ /* 0x000fe2000fffe03f */
[----:B------:R-:W-:Y:S01]  /*75b0*/  IMAD.U32 R4, RZ, RZ, UR42 ;  /* 0x0000002aff047e24 */ /* 0x000fe2000f8e00ff */
[----:B------:R-:W-:Y:S01]  /*75c0*/  UISETP.NE.AND UP0, UPT, UR39, 0x2, UPT ;  /* 0x000000022700788c */ /* 0x000fe2000bf05270 */
[----:B------:R-:W-:Y:S01]  /*75d0*/  IMAD.U32 R5, RZ, RZ, UR4 ;  /* 0x00000004ff057e24 */ /* 0x000fe2000f8e00ff */
[----:B------:R-:W-:Y:S01]  /*75e0*/  ULDC.64 UR4, c[0x0][0xad8] ;  /* 0x0002b60000047ab9 */ /* 0x000fe20000000a00 */
[C---:B------:R-:W-:Y:S01]  /*75f0*/  IMAD R11, R7.reuse, UR7, R0 ;  /* 0x00000007070b7c24 */ /* 0x040fe2000f8e0200 */
[----:B------:R-:W-:Y:S01]  /*7600*/  SHF.R.S32.HI R0, RZ, 0x1f, R9 ;  /* 0x0000001fff007819 */ /* 0x000fe20000011409 */
[----:B------:R-:W-:Y:S01]  /*7610*/  IMAD.WIDE.U32 R4, R7, UR6, R4 ;  /* 0x0000000607047c25 */ /* 0x000fe2000f8e0004 */
[----:B0-----:R-:W-:Y:S01]  /*7620*/  SYNCS.ARRIVE.TRANS64.RED.A1T0 RZ, [UR44], RZ ;  /* 0x000000ffffff79a7 */ /* 0x001fe2000810042c */
[----:B------:R-:W-:-:S02]  /*7630*/  USEL UR39, UR39, URZ, UP0 ;  /* 0x0000003f27277287 */ /* 0x000fc40008000000 */
[----:B------:R-:W-:Y:S02]  /*7640*/  IMAD.IADD R5, R5, 0x1, R11 ;  /* 0x0000000105057824 */ /* 0x000fe400078e020b */
[----:B------:R-:W-:Y:S02]  /*7650*/  IMAD R0, R0, UR4, RZ ;  /* 0x0000000400007c24 */ /* 0x000fe4000f8e02ff */
[----:B------:R-:W-:-:S04]  /*7660*/  IMAD.WIDE.U32 R4, R9, UR4, R4 ;  /* 0x0000000409047c25 */ /* 0x000fc8000f8e0004 */
[----:B------:R-:W-:Y:S01]  /*7670*/  IMAD R7, R9, UR5, R0 ;  /* 0x0000000509077c24 */ /* 0x000fe2000f8e0200 */
[----:B------:R-:W-:Y:S01]  /*7680*/  ULDC.64 UR4, c[0x0][0xa80] ;  /* 0x0002a00000047ab9 */ /* 0x000fe20000000a00 */
[----:B------:R-:W-:Y:S01]  /*7690*/  VIADD R0, R20, 0x30 ;  /* 0x0000003014007836 */ /* 0x000fe20000000000 */
[----:B------:R-:W-:Y:S01]  /*76a0*/  LEA R13, P0, R4, UR4, 0x1 ;  /* 0x00000004040d7c11 */ /* 0x000fe2000f8008ff */
[----:B------:R-:W-:Y:S01]  /*76b0*/  IMAD.IADD R5, R5, 0x1, R7 ;  /* 0x0000000105057824 */ /* 0x000fe200078e0207 */
[----:B------:R-:W-:Y:S01]  /*76c0*/  ULDC UR4, c[0x0][0xac8] ;  /* 0x0002b20000047ab9 */ /* 0x000fe20000000800 */
[----:B------:R-:W-:Y:S02]  /*76d0*/  VIADD R14, R20, 0x90 ;  /* 0x00000090140e7836 */ /* 0x000fe40000000000 */
[----:B------:R-:W-:Y:S01]  /*76e0*/  SHFL.IDX PT, R6, R13, 0x1, 0x181f ;  /* 0x00381f000d067f89 */ /* 0x000fe200000e0000 */
[----:B------:R-:W-:Y:S02]  /*76f0*/  LEA.HI.X R15, R4, UR5, R5, 0x1, P0 ;  /* 0x00000005040f7c11 */ /* 0x000fe400080f0c05 */
[----:B------:R-:W-:Y:S01]  /*7700*/  ISETP.GE.AND P0, PT, R3, UR4, PT ;  /* 0x0000000403007c0c */ /* 0x000fe2000bf06270 */
[----:B------:R-:W-:Y:S01]  /*7710*/  SHFL.IDX PT, R4, R13, RZ, 0x181f ;  /* 0x00181fff0d047589 */ /* 0x000fe200000e0000 */
[----:B------:R-:W-:-:S02]  /*7720*/  ULDC UR4, c[0x0][0xc] ;  /* 0x0000030000047ab9 */ /* 0x000fc40000000800 */
[-C--:B------:R-:W-:Y:S01]  /*7730*/  ISETP.GE.OR P2, PT, R0, R55.reuse, P0 ;  /* 0x000000370000720c */ /* 0x080fe20000746670 */
[----:B------:R-:W0:Y:S01]  /*7740*/  SHFL.IDX PT, R5, R15, RZ, 0x181f ;  /* 0x00181fff0f057589 */ /* 0x000e2200000e0000 */
[----:B------:R-:W1:Y:S01]  /*7750*/  LDC R0, c[0x0][0xc34] ;  /* 0x00030d00ff007b82 */ /* 0x000e620000000800 */
[-C--:B------:R-:W-:Y:S01]  /*7760*/  ISETP.GE.OR P1, PT, R20, R55.reuse, P0 ;  /* 0x000000371400720c */ /* 0x080fe20000726670 */
[----:B------:R-:W-:Y:S01]  /*7770*/  UIADD3 UR46, UR4, UR46, URZ ;  /* 0x0000002e042e7290 */ /* 0x000fe2000fffe03f */
[----:B------:R-:W3:Y:S01]  /*7780*/  SHFL.IDX PT, R7, R15, 0x1, 0x181f ;  /* 0x00381f000f077f89 */ /* 0x000ee200000e0000 */
[-C--:B------:R-:W-:Y:S01]  /*7790*/  ISETP.GE.OR P3, PT, R12, R55.reuse, P0 ;  /* 0x000000370c00720c */ /* 0x080fe20000766670 */
[----:B------:R-:W-:Y:S01]  /*77a0*/  USEL UR4, URZ, 0x1, UP0 ;  /* 0x000000013f047887 */ /* 0x000fe20008000000 */
[----:B------:R-:W-:Y:S01]  /*77b0*/  ISETP.GE.OR P0, PT, R14, R55, P0 ;  /* 0x000000370e00720c */ /* 0x000fe20000706670 */
[----:B------:R-:W-:Y:S02]  /*77c0*/  SHFL.IDX PT, R8, R13, 0x2, 0x181f ;  /* 0x00581f000d087f89 */ /* 0x000fe400000e0000 */
[----:B------:R-:W-:-:S02]  /*77d0*/  ULOP3.LUT UR37, UR37, UR4, URZ, 0x3c, !UPT ;  /* 0x0000000425257292 */ /* 0x000fc4000f8e3c3f */
[----:B------:R-:W5:Y:S04]  /*77e0*/  SHFL.IDX PT, R9, R15, 0x2, 0x181f ;  /* 0x00581f000f097f89 */ /* 0x000f6800000e0000 */
[----:B------:R-:W-:Y:S04]  /*77f0*/  SHFL.IDX PT, R10, R13, 0x3, 0x181f ;  /* 0x00781f000d0a7f89 */ /* 0x000fe800000e0000 */
[----:B------:R-:W1:Y:S01]  /*7800*/  SHFL.IDX PT, R11, R15, 0x3, 0x181f ;  /* 0x00781f000f0b7f89 */ /* 0x000e6200000e0000 */
[----:B0-----:R-:W-:-:S04]  /*7810*/  @!P1 IMAD.WIDE R4, R3, 0x2, R4 ;  /* 0x0000000203049825 */ /* 0x001fc800078e0204 */
[----:B---3--:R-:W-:-:S04]  /*7820*/  @!P2 IMAD.WIDE R6, R3, 0x2, R6 ;  /* 0x000000020306a825 */ /* 0x008fc800078e0206 */
[----:B-----5:R-:W-:-:S04]  /*7830*/  @!P3 IMAD.WIDE R8, R3, 0x2, R8 ;  /* 0x000000020308b825 */ /* 0x020fc800078e0208 */
[----:B-1----:R-:W-:Y:S01]  /*7840*/  @!P0 IMAD.WIDE R10, R3, 0x2, R10 ;  /* 0x00000002030a8825 */ /* 0x002fe200078e020a */
[----:B--2---:R0:W-:Y:S04]  /*7850*/  @!P1 ST.E.128 desc[UR48][R4.64], R24 ;  /* 0x0000001804009985 */ /* 0x0041e8000c101d30 */
[----:B----4-:R0:W-:Y:S04]  /*7860*/  @!P2 ST.E.128 desc[UR48][R6.64], R28 ;  /* 0x0000001c0600a985 */ /* 0x0101e8000c101d30 */
[----:B------:R0:W-:Y:S04]  /*7870*/  @!P3 ST.E.128 desc[UR48][R8.64], R32 ;  /* 0x000000200800b985 */ /* 0x0001e8000c101d30 */
[----:B------:R0:W-:Y:S01]  /*7880*/  @!P0 ST.E.128 desc[UR48][R10.64], R44 ;  /* 0x0000002c0a008985 */ /* 0x0001e2000c101d30 */
[----:B------:R-:W-:-:S13]  /*7890*/  ISETP.LE.AND P0, PT, R0, UR46, PT ;  /* 0x0000002e00007c0c */ /* 0x000fda000bf03270 */
[----:B------:R-:W-:Y:S05]  /*78a0*/  @!P0 BRA `(.L_x_31) ;  /* 0xffffff9400248947 */ /* 0x000fea000383ffff */
[----:B------:R-:W-:Y:S05]  /*78b0*/  EXIT ;  /* 0x000000000000794d */ /* 0x000fea0003800000 */
.L_x_7:
[----:B------:R-:W-:-:S08]  /*78c0*/  NOP ;  /* 0x0000000000007918 */ /* 0x000fd00000000000 */
[----:B------:R-:W0:-:S00]  /*78d0*/  USETMAXREG.DEALLOC.CTAPOOL 0x20 ;  /* 0x00000020000079c8 */ /* 0x000e0000080e0500 */
[----:B------:R-:W1:Y:S01]  /*78e0*/  S2UR UR50, SR_CTAID.X ;  /* 0x00000000003279c3 */ /* 0x000e620000002500 */
[----:B------:R-:W-:Y:S01]  /*78f0*/  UMOV UR46, 0x1 ;  /* 0x00000001002e7882 */ /* 0x000fe20000000000 */
[----:B0-----:R-:W-:Y:S02]  /*7900*/  IMAD.MOV.U32 R18, RZ, RZ, RZ ;  /* 0x000000ffff127224 */ /* 0x001fe400078e00ff */
[----:B------:R-:W-:-:S04]  /*7910*/  IMAD.MOV.U32 R19, RZ, RZ, 0x1 ;  /* 0x00000001ff137424 */ /* 0x000fc800078e00ff */
[----:B------:R-:W1:Y:S02]  /*7920*/  LDC R2, c[0x0][0xc34] ;  /* 0x00030d00ff027b82 */ /* 0x000e640000000800 */
[----:B-1----:R-:W-:-:S13]  /*7930*/  ISETP.LE.AND P0, PT, R2, UR50, PT ;  /* 0x0000003202007c0c */ /* 0x002fda000bf03270 */
[----:B------:R-:W-:Y:S05]  /*7940*/  @P0 BRA `(.L_x_32) ;  /* 0x0000002800400947 */ /* 0x000fea0003800000 */
[----:B------:R-:W0:Y:S01]  /*7950*/  S2R R10, SR_TID.X ;  /* 0x00000000000a7919 */ /* 0x000e220000002100 */
[----:B------:R-:W1:Y:S01]  /*7960*/  S2UR UR4, SR_CgaCtaId ;  /* 0x00000000000479c3 */ /* 0x000e620000008800 */
[----:B------:R-:W-:Y:S01]  /*7970*/  IMAD.SHL.U32 R6, R28, 0x10, RZ ;  /* 0x000000101c067824 */ /* 0x000fe200078e00ff */
[----:B------:R-:W-:Y:S01]  /*7980*/  UMOV UR41, 0x400 ;  /* 0x0000040000297882 */ /* 0x000fe20000000000 */
[----:B------:R-:W-:Y:S01]  /*7990*/  IMAD.MOV.U32 R19, RZ, RZ, 0x1 ;  /* 0x00000001ff137424 */ /* 0x000fe200078e00ff */
[----:B------:R-:W-:Y:S01]  /*79a0*/  ULDC.64 UR52, c[0x0][0x198] ;  /* 0x0000660000347ab9 */ /* 0x000fe20000000a00 */
[----:B------:R-:W-:Y:S01]  /*79b0*/  IMAD.MOV.U32 R18, RZ, RZ, RZ ;  /* 0x000000ffff127224 */ /* 0x000fe200078e00ff */
[----:B------:R-:W-:Y:S01]  /*79c0*/  LOP3.LUT R7, R6, 0x600, RZ, 0xc0, !PT ;  /* 0x0000060006077812 */ /* 0x000fe200078ec0ff */
[----:B------:R-:W-:Y:S02]  /*79d0*/  ULOP3.LUT UR42, UR38, 0x1, URZ, 0xfc, !UPT ;  /* 0x00000001262a7892 */ /* 0x000fe4000f8efc3f */
[----:B------:R-:W-:Y:S01]  /*79e0*/  ULOP3.LUT UR47, UR38, 0x2, URZ, 0xfc, !UPT ;  /* 0x00000002262f7892 */ /* 0x000fe2000f8efc3f */
[----:B------:R-:W-:Y:S01]  /*79f0*/  ULDC UR43, c[0x0][0xc] ;  /* 0x00000300002b7ab9 */ /* 0x000fe20000000800 */
[----:B------:R-:W-:Y:S01]  /*7a00*/  UMOV UR46, URZ ;  /* 0x0000003f002e7c82 */ /* 0x000fe20008000000 */
[----:B-1----:R-:W-:Y:S01]  /*7a10*/  ULEA UR41, UR4, UR41, 0x18 ;  /* 0x0000002904297291 */ /* 0x002fe2000f8ec03f */
[C---:B0-----:R-:W-:Y:S01]  /*7a20*/  IMAD.SHL.U32 R26, R10.reuse, 0x40, RZ ;  /* 0x000000400a1a7824 */ /* 0x041fe200078e00ff */
[----:B------:R-:W-:Y:S01]  /*7a30*/  SHF.R.U32.HI R4, RZ, 0x1, R10 ;  /* 0x00000001ff047819 */ /* 0x000fe2000001160a */
[C---:B------:R-:W-:Y:S01]  /*7a40*/  IMAD.SHL.U32 R2, R10.reuse, 0x10, RZ ;  /* 0x000000100a027824 */ /* 0x040fe200078e00ff */
[C---:B------:R-:W-:Y:S01]  /*7a50*/  LOP3.LUT R29, R10.reuse, 0x1f, RZ, 0xc0, !PT ;  /* 0x0000001f0a1d7812 */ /* 0x040fe200078ec0ff */
[----:B------:R-:W-:Y:S01]  /*7a60*/  IMAD.SHL.U32 R8, R10, 0x2, RZ ;  /* 0x000000020a087824 */ /* 0x000fe200078e00ff */
[----:B------:R-:W-:Y:S01]  /*7a70*/  LOP3.LUT R3, R26, 0x180, RZ, 0xc0, !PT ;  /* 0x000001801a037812 */ /* 0x000fe200078ec0ff */
[----:B------:R-:W-:Y:S01]  /*7a80*/  IMAD.SHL.U32 R0, R10, 0x20, RZ ;  /* 0x000000200a007824 */ /* 0x000fe200078e00ff */
[----:B------:R-:W-:-:S02]  /*7a90*/  LOP3.LUT R5, R2, 0x1b0, RZ, 0xc0, !PT ;  /* 0x000001b002057812 */ /* 0x000fc400078ec0ff */
[----:B------:R-:W-:Y:S01]  /*7aa0*/  LOP3.LUT R3, R3, 0x30, R4, 0xf8, !PT ;  /* 0x0000003003037812 */ /* 0x000fe200078ef804 */
[C---:B------:R-:W-:Y:S01]  /*7ab0*/  IMAD.SHL.U32 R4, R10.reuse, 0x8, RZ ;  /* 0x000000080a047824 */ /* 0x040fe200078e00ff */
[----:B------:R-:W-:Y:S01]  /*7ac0*/  LOP3.LUT R9, R5, 0x30, R8, 0x78, !PT ;  /* 0x0000003005097812 */ /* 0x000fe200078e7808 */
[----:B------:R-:W-:Y:S01]  /*7ad0*/  IMAD.SHL.U32 R8, R10, 0x4, RZ ;  /* 0x000000040a087824 */ /* 0x000fe200078e00ff */
[----:B------:R-:W-:Y:S02]  /*7ae0*/  LOP3.LUT R5, R0, 0x80, RZ, 0xc0, !PT ;  /* 0x0000008000057812 */ /* 0x000fe400078ec0ff */
[----:B------:R-:W-:Y:S02]  /*7af0*/  LOP3.LUT R6, R7, 0x40, R2, 0xf8, !PT ;  /* 0x0000004007067812 */ /* 0x000fe400078ef802 */
[----:B------:R-:W-:Y:S02]  /*7b00*/  LOP3.LUT R3, R3, 0x30, R4, 0x78, !PT ;  /* 0x0000003003037812 */ /* 0x000fe400078e7804 */
[----:B------:R-:W-:-:S02]  /*7b10*/  LOP3.LUT R5, R5, 0x10, R10, 0xf8, !PT ;  /* 0x0000001005057812 */ /* 0x000fc400078ef80a */
[----:B------:R-:W-:Y:S02]  /*7b20*/  LOP3.LUT R7, R7, 0x60, R0, 0xf8, !PT ;  /* 0x0000006007077812 */ /* 0x000fe400078ef800 */
[----:B------:R-:W-:Y:S02]  /*7b30*/  LOP3.LUT R9, R6, R9, RZ, 0xfc, !PT ;  /* 0x0000000906097212 */ /* 0x000fe400078efcff */
[----:B------:R-:W-:Y:S02]  /*7b40*/  LOP3.LUT R26, R3, 0x640, R26, 0xf8, !PT ;  /* 0x00000640031a7812 */ /* 0x000fe400078ef81a */
[----:B------:R-:W-:Y:S01]  /*7b50*/  LOP3.LUT R5, R5, 0x10, R8, 0x78, !PT ;  /* 0x0000001005057812 */ /* 0x000fe200078e7808 */
[----:B------:R-:W-:Y:S01]  /*7b60*/  VIADD R27, R9, UR41 ;  /* 0x00000029091b7c36 */ /* 0x000fe20008000000 */
[----:B------:R-:W-:Y:S02]  /*7b70*/  LOP3.LUT R6, R7, 0x100, R0, 0xf8, !PT ;  /* 0x0000010007067812 */ /* 0x000fe400078ef800 */
[----:B------:R-:W-:-:S02]  /*7b80*/  SHF.R.U32.HI R3, RZ, 0x2, R28 ;  /* 0x00000002ff037819 */ /* 0x000fc4000001161c */
[----:B------:R-:W-:Y:S02]  /*7b90*/  LOP3.LUT R25, R6, R5, RZ, 0xfc, !PT ;  /* 0x0000000506197212 */ /* 0x000fe400078efcff */
[----:B------:R-:W-:-:S07]  /*7ba0*/  LOP3.LUT R0, R3, 0x60, R0, 0xf8, !PT ;  /* 0x0000006003007812 */ /* 0x000fce00078ef800 */
.L_x_75:
[----:B------:R-:W-:Y:S01]  /*7bb0*/  ULDC UR4, c[0x0][0xc38] ;  /* 0x00030e0000047ab9 */ /* 0x000fe20000000800 */
[----:B------:R-:W-:Y:S01]  /*7bc0*/  ULDC UR8, c[0x0][0xc44] ;  /* 0x0003110000087ab9 */ /* 0x000fe20000000800 */
[----:B------:R-:W-:Y:S02]  /*7bd0*/  UISETP.NE.AND UP2, UPT, UR4, 0x1, UPT ;  /* 0x000000010400788c */ /* 0x000fe4000bf45270 */
[----:B------:R-:W-:Y:S01]  /*7be0*/  UISETP.NE.AND UP1, UPT, UR8, 0x1, UPT ;  /* 0x000000010800788c */ /* 0x000fe2000bf25270 */
[----:B------:R-:W-:Y:S01]  /*7bf0*/  ULDC.64 UR4, c[0x0][0x418] ;  /* 0x0001060000047ab9 */ /* 0x000fe20000000a00 */
[----:B------:R-:W-:Y:S01]  /*7c00*/  ULDC UR6, c[0x0][0x424] ;  /* 0x0001090000067ab9 */ /* 0x000fe20000000800 */
[----:B------:R-:W-:Y:S02]  /*7c10*/  UISETP.NE.U32.AND UP0, UPT, UR4, URZ, UPT ;  /* 0x0000003f0400728c */ /* 0x000fe4000bf05070 */
[----:B------:R-:W-:Y:S02]  /*7c20*/  UIADD3 UR9, UR41, 0xe000, URZ ;  /* 0x0000e00029097890 */ /* 0x000fe4000fffe03f */
[----:B------:R-:W-:-:S02]  /*7c30*/  UISETP.NE.AND.EX UP0, UPT, UR5, URZ, UPT, UP0 ;  /* 0x0000003f0500728c */ /* 0x000fc4000bf05300 */
[----:B------:R-:W-:Y:S01]  /*7c40*/  @UP2 ULDC UR4, c[0x0][0xc3c] ;  /* 0x00030f0000042ab9 */ /* 0x000fe20000000800 */
[----:B------:R-:W-:Y:S01]  /*7c50*/  ULDC UR40, c[0x0][0x2f0] ;  /* 0x0000bc0000287ab9 */ /* 0x000fe20000000800 */
[----:B------:R-:W-:Y:S02]  /*7c60*/  UIMAD.WIDE.U32 UR4, UR50, UR4, URZ ;  /* 0x00000004320472a5 */ /* 0x000fe4000f8e003f */
[----:B------:R-:W-:Y:S01]  /*7c70*/  USEL UR6, UR6, 0x1, UP0 ;  /* 0x0000000106067887 */ /* 0x000fe20008000000 */
[----:B------:R-:W-:Y:S01]  /*7c80*/  @UP2 ULDC UR7, c[0x0][0xc40] ;  /* 0x0003100000072ab9 */ /* 0x000fe20000000800 */
[----:B------:R-:W-:Y:S01]  /*7c90*/  ULOP3.LUT UP0, URZ, UR9, 0x1bf, URZ, 0xc0, !UPT ;  /* 0x000001bf093f7892 */ /* 0x000fe2000f80c03f */
[----:B------:R-:W-:Y:S01]  /*7ca0*/  UMOV UR45, UR50 ;  /* 0x00000032002d7c82 */ /* 0x000fe20008000000 */
[----:B------:R-:W-:Y:S02]  /*7cb0*/  UIMAD UR40, UR6, UR40, URZ ;  /* 0x00000028062872a4 */ /* 0x000fe4000f8e023f */
[----:B------:R-:W-:-:S02]  /*7cc0*/  @UP2 USHF.R.U32.HI UR45, URZ, UR7, UR5 ;  /* 0x000000073f2d2299 */ /* 0x000fc40008011605 */
[----:B------:R-:W-:Y:S01]  /*7cd0*/  PLOP3.LUT P0, PT, PT, PT, UP0, 0x80, 0x0 ;  /* 0x000000000000781c */ /* 0x000fe20003f0f008 */
[----:B------:R-:W-:Y:S01]  /*7ce0*/  @UP1 ULDC.64 UR10, c[0x0][0xc48] ;  /* 0x00031200000a1ab9 */ /* 0x000fe20000000a00 */
[----:B------:R-:W-:Y:S02]  /*7cf0*/  UIADD3 UR6, UR40, 0x9f, URZ ;  /* 0x0000009f28067890 */ /* 0x000fe4000fffe03f */
[----:B------:R-:W-:Y:S02]  /*7d00*/  UIMAD.WIDE.U32 UR4, UR45, UR10, URZ ;  /* 0x0000000a2d0472a5 */ /* 0x000fe4000f8e003f */
[----:B------:R-:W-:Y:S01]  /*7d10*/  UMOV UR44, UR45 ;  /* 0x0000002d002c7c82 */ /* 0x000fe20008000000 */
[----:B------:R-:W-:Y:S02]  /*7d20*/  UIMAD.WIDE UR6, UR6, 0x66666667, URZ ;  /* 0x66666667060678a5 */ /* 0x000fe4000f8e023f */
[----:B------:R-:W-:Y:S02]  /*7d30*/  @UP1 USHF.R.U32.HI UR44, URZ, UR11, UR5 ;  /* 0x0000000b3f2c1299 */ /* 0x000fe40008011605 */
[----:B------:R-:W-:-:S02]  /*7d40*/  USHF.R.U32.HI UR39, URZ, 0x1f, UR7 ;  /* 0x0000001f3f277899 */ /* 0x000fc40008011607 */
[----:B------:R-:W-:Y:S02]  /*7d50*/  UIADD3 UR36, -UR44, URZ, URZ ;  /* 0x0000003f2c247290 */ /* 0x000fe4000fffe13f */
[----:B------:R-:W-:Y:S02]  /*7d60*/  ULEA.HI.SX32 UR39, UR7, UR39, 0x1a ;  /* 0x0000002707277291 */ /* 0x000fe4000f8fd23f */
[----:B------:R-:W-:Y:S01]  /*7d70*/  UIMAD UR36, UR8, UR36, UR45 ;  /* 0x00000024082472a4 */ /* 0x000fe2000f8e022d */
[----:B------:R-:W-:Y:S11]  /*7d80*/  @!P0 BRA `(.L_x_33) ;  /* 0x0000000000408947 */ /* 0x000ff60003800000 */
[----:B------:R-:W-:Y:S01]  /*7d90*/  MOV R2, 0x0 ;  /* 0x0000000000027802 */ /* 0x000fe20000000f00 */
[----:B------:R-:W-:Y:S01]  /*7da0*/  ULDC.64 UR4, c[0x4][0x98] ;  /* 0x0100260000047ab9 */ /* 0x000fe20000000a00 */
[----:B------:R-:W-:Y:S01]  /*7db0*/  ULDC.64 UR6, c[0x4][0xa0] ;  /* 0x0100280000067ab9 */ /* 0x000fe20000000a00 */
[----:B------:R-:W-:Y:S02]  /*7dc0*/  IMAD.U32 R4, RZ, RZ, UR4 ;  /* 0x00000004ff047e24 */ /* 0x000fe4000f8e00ff */
[----:B------:R-:W-:Y:S01]  /*7dd0*/  IMAD.U32 R5, RZ, RZ, UR5 ;  /* 0x00000005ff057e24 */ /* 0x000fe2000f8e00ff */
[----:B------:R-:W0:Y:S01]  /*7de0*/  LDC.64 R2, c[0x4][R2] ;  /* 0x0100000002027b82 */ /* 0x000e220000000a00 */
[----:B------:R-:W-:Y:S01]  /*7df0*/  ULDC.64 UR4, c[0x4][0x8] ;  /* 0x0100020000047ab9 */ /* 0x000fe20000000a00 */
[----:B------:R-:W-:Y:S02]  /*7e00*/  IMAD.U32 R6, RZ, RZ, UR6 ;  /* 0x00000006ff067e24 */ /* 0x000fe4000f8e00ff */
[----:B------:R-:W-:-:S02]  /*7e10*/  IMAD.U32 R7, RZ, RZ, UR7 ;  /* 0x00000007ff077e24 */ /* 0x000fc4000f8e00ff */
[----:B------:R-:W-:Y:S02]  /*7e20*/  IMAD.U32 R10, RZ, RZ, UR4 ;  /* 0x00000004ff0a7e24 */ /* 0x000fe4000f8e00ff */
[----:B------:R-:W-:Y:S02]  /*7e30*/  IMAD.U32 R11, RZ, RZ, UR5 ;  /* 0x00000005ff0b7e24 */ /* 0x000fe4000f8e00ff */
[----:B------:R-:W-:Y:S02]  /*7e40*/  IMAD.MOV.U32 R8, RZ, RZ, 0x70 ;  /* 0x00000070ff087424 */ /* 0x000fe400078e00ff */
[----:B------:R-:W-:Y:S02]  /*7e50*/  IMAD.MOV.U32 R12, RZ, RZ, 0x1 ;  /* 0x00000001ff0c7424 */ /* 0x000fe400078e00ff */
[----:B------:R-:W-:-:S07]  /*7e60*/  IMAD.MOV.U32 R13, RZ, RZ, RZ ;  /* 0x000000ffff0d7224 */ /* 0x000fce00078e00ff */
[----:B------:R-:W-:-:S07]  /*7e70*/  LEPC R20, `(.L_x_33) ;  /* 0x000000001014794e */ /* 0x000fce0000000000 */
[----:B0-----:R-:W-:Y:S05]  /*7e80*/  CALL.ABS.NOINC R2 ;  /* 0x0000000002007343 */ /* 0x001fea0003c00000 */
.L_x_33:
[----:B------:R-:W-:-:S06]  /*7e90*/  UIADD3 UR4, UR41, 0x6000, URZ ;  /* 0x0000600029047890 */ /* 0x000fcc000fffe03f */
[----:B------:R-:W-:-:S05]  /*7ea0*/  IMAD.U32 R16, RZ, RZ, UR4 ;  /* 0x00000004ff107e24 */ /* 0x000fca000f8e00ff */
[----:B------:R-:W-:-:S13]  /*7eb0*/  LOP3.LUT P0, RZ, R16, 0x1bf, RZ, 0xc0, !PT ;  /* 0x000001bf10ff7812 */ /* 0x000fda000780c0ff */
[----:B------:R-:W-:Y:S05]  /*7ec0*/  @!P0 BRA `(.L_x_34) ;  /* 0x0000000000408947 */ /* 0x000fea0003800000 */
        /* <DEDUP_REMOVED lines=16> */
.L_x_34:
[----:B------:R-:W-:-:S04]  /*7fd0*/  UIADD3 UR4, UR41, 0x1000, URZ ;  /* 0x0000100029047890 */ /* 0x000fc8000fffe03f */
[----:B------:R-:W-:-:S06]  /*7fe0*/  ULOP3.LUT UP0, URZ, UR4, 0x9f, URZ, 0xc0, !UPT ;  /* 0x0000009f043f7892 */ /* 0x000fcc000f80c03f */
[----:B------:R-:W-:-:S13]  /*7ff0*/  PLOP3.LUT P0, PT, PT, PT, UP0, 0x80, 0x0 ;  /* 0x000000000000781c */ /* 0x000fda0003f0f008 */
        /* <DEDUP_REMOVED lines=17> */
.L_x_35:
        /* <DEDUP_REMOVED lines=18> */
.L_x_36:
[----:B------:R-:W-:Y:S01]  /*8230*/  ULDC.64 UR4, c[0x0][0x9f8] ;  /* 0x00027e0000047ab9 */ /* 0x000fe20000000a00 */
[----:B------:R-:W-:Y:S01]  /*8240*/  IMAD.U32 R22, RZ, RZ, UR44 ;  /* 0x0000002cff167e24 */ /* 0x000fe2000f8e00ff */
[----:B------:R-:W-:Y:S01]  /*8250*/  UISETP.NE.U32.AND UP0, UPT, UR4, URZ, UPT ;  /* 0x0000003f0400728c */ /* 0x000fe2000bf05070 */
[----:B------:R-:W0:Y:S03]  /*8260*/  LDC.64 R4, c[0x0][0x418] ;  /* 0x00010600ff047b82 */ /* 0x000e260000000a00 */
[----:B------:R-:W-:-:S06]  /*8270*/  UISETP.NE.AND.EX UP0, UPT, UR5, URZ, UPT, UP0 ;  /* 0x0000003f0500728c */ /* 0x000fcc000bf05300 */
[----:B------:R-:W-:-:S05]  /*8280*/  PLOP3.LUT P0, PT, PT, PT, UP0, 0x80, 0x0 ;  /* 0x000000000000781c */ /* 0x000fca0003f0f008 */
[----:B------:R-:W-:Y:S02]  /*8290*/  @UP0 ULDC.64 UR4, c[0x0][0x9f8] ;  /* 0x00027e0000040ab9 */ /* 0x000fe40000000a00 */
[----:B------:R-:W-:-:S06]  /*82a0*/  @UP0 UIMAD.WIDE UR4, UR44, 0x4, UR4 ;  /* 0x000000042c0408a5 */ /* 0x000fcc000f8e0204 */
[----:B------:R-:W-:Y:S02]  /*82b0*/  IMAD.U32 R2, RZ, RZ, UR4 ;  /* 0x00000004ff027e24 */ /* 0x000fe4000f8e00ff */
[----:B------:R-:W-:-:S05]  /*82c0*/  IMAD.U32 R3, RZ, RZ, UR5 ;  /* 0x00000005ff037e24 */ /* 0x000fca000f8e00ff */
[----:B------:R-:W2:Y:S01]  /*82d0*/  @P0 LDG.E R22, desc[UR48][R2.64] ;  /* 0x0000003002160981 */ /* 0x000ea2000c1e1900 */
[----:B0-----:R-:W-:Y:S01]  /*82e0*/  ISETP.NE.U32.AND P0, PT, R4, RZ, PT ;  /* 0x000000ff0400720c */ /* 0x001fe20003f05070 */
[----:B------:R-:W-:Y:S01]  /*82f0*/  UMOV UR4, 0xffffffff ;  /* 0xffffffff00047882 */ /* 0x000fe20000000000 */
[----:B------:R-:W-:Y:S01]  /*8300*/  LOP3.LUT R23, R23, 0xfffffffe, RZ, 0xc0, !PT ;  /* 0xfffffffe17177812 */ /* 0x000fe200078ec0ff */
[----:B------:R-:W0:Y:S01]  /*8310*/  S2R R16, SR_TID.X ;  /* 0x0000000000107919 */ /* 0x000e220000002100 */
[----:B------:R-:W-:-:S13]  /*8320*/  ISETP.NE.AND.EX P1, PT, R5, RZ, PT, P0 ;  /* 0x000000ff0500720c */ /* 0x000fda0003f25300 */
[----:B------:R-:W-:Y:S02]  /*8330*/  @P1 LOP3.LUT R23, R23, 0x1, RZ, 0xfc, !PT ;  /* 0x0000000117171812 */ /* 0x000fe400078efcff */
[----:B0-----:R-:W-:-:S04]  /*8340*/  SHF.R.U32.HI R17, RZ, 0x5, R16 ;  /* 0x00000005ff117819 */ /* 0x001fc80000011610 */
[----:B------:R-:W-:Y:S02]  /*8350*/  LOP3.LUT R17, R17, 0x3, RZ, 0xc0, !PT ;  /* 0x0000000311117812 */ /* 0x000fe400078ec0ff */
[----:B--2---:R-:W-:Y:S02]  /*8360*/  SHF.R.S32.HI R24, RZ, 0x1f, R22 ;  /* 0x0000001fff187819 */ /* 0x004fe40000011416 */
[----:B------:R-:W-:Y:S01]  /*8370*/  SEL R16, R22, RZ, !P1 ;  /* 0x000000ff16107207 */ /* 0x000fe20004800000 */
[----:B------:R-:W-:Y:S06]  /*8380*/  BRA.DIV UR4, `(.L_x_37) ;  /* 0x0000002604007947 */ /* 0x000fec000b800000 */
[----:B------:R0:W1:Y:S02]  /*8390*/  SHFL.IDX PT, R14, R17, RZ, 0x1f ;  /* 0x00001fff110e7589 */ /* 0x00006400000e0000 */
.L_x_91:
[----:B-1----:R-:W-:Y:S02]  /*83a0*/  ISETP.NE.AND P0, PT, R14, RZ, PT ;  /* 0x000000ff0e00720c */ /* 0x002fe40003f05270 */
[----:B------:R-:W-:Y:S02]  /*83b0*/  PLOP3.LUT P2, PT, PT, PT, PT, 0x8, 0x0 ;  /* 0x000000000000781c */ /* 0x000fe40003f4e170 */
[----:B------:R-:W-:-:S11]  /*83c0*/  LOP3.LUT R23, R23, 0xfffffffd, RZ, 0xc0, !PT ;  /* 0xfffffffd17177812 */ /* 0x000fd600078ec0ff */
[----:B------:R-:W-:Y:S01]  /*83d0*/  @P2 LOP3.LUT R23, R23, 0x2, RZ, 0xfc, !PT ;  /* 0x0000000217172812 */ /* 0x000fe200078efcff */
[----:B------:R-:W-:Y:S06]  /*83e0*/  @P0 BRA `(.L_x_38) ;  /* 0x0000000400340947 */ /* 0x000fec0003800000 */
[----:B------:R-:W-:-:S06]  /*83f0*/  UIADD3 UR4, UR39, -0x1, URZ ;  /* 0xffffffff27047890 */ /* 0x000fcc000fffe03f */
[----:B------:R-:W-:Y:S01]  /*8400*/  IMAD.U32 R7, RZ, RZ, UR4 ;  /* 0x00000004ff077e24 */ /* 0x000fe2000f8e00ff */
[----:B------:R-:W-:-:S03]  /*8410*/  UMOV UR4, 0xffffffff ;  /* 0xffffffff00047882 */ /* 0x000fc60000000000 */
[----:B------:R-:W-:Y:S05]  /*8420*/  BRA.DIV UR4, `(.L_x_39) ;  /* 0x0000002204f87947 */ /* 0x000fea000b800000 */
[----:B------:R-:W-:-:S13]  /*8430*/  ELECT P6, URZ, PT ;  /* 0x00000000003f782f */ /* 0x000fda00038c0000 */
.L_x_94:
[----:B------:R-:W-:Y:S05]  /*8440*/  @!P6 BRA `(.L_x_38) ;  /* 0x00000004001ce947 */ /* 0x000fea0003800000 */
[----:B------:R-:W-:Y:S01]  /*8450*/  IMAD.MOV.U32 R16, RZ, RZ, R22 ;  /* 0x000000ffff107224 */ /* 0x000fe200078e0016 */
[----:B------:R-:W-:Y:S06]  /*8460*/  @!P1 BRA `(.L_x_40) ;  /* 0x0000000000489947 */ /* 0x000fec0003800000 */
[----:B------:R-:W1:Y:S01]  /*8470*/  LDC R0, c[0x0][0x43c] ;  /* 0x00010f00ff007b82 */ /* 0x000e620000000800 */
[----:B------:R-:W-:Y:S01]  /*8480*/  IMAD.MOV.U32 R9, RZ, RZ, R7 ;  /* 0x000000ffff097224 */ /* 0x000fe200078e0007 */
[----:B------:R-:W-:Y:S02]  /*8490*/  ULDC.64 UR4, c[0x0][0x428] ;  /* 0x00010a0000047ab9 */ /* 0x000fe40000000a00 */
[----:B------:R-:W-:-:S04]  /*84a0*/  IMAD R11, R24, UR4, RZ ;  /* 0x00000004180b7c24 */ /* 0x000fc8000f8e02ff */
[----:B------:R-:W-:Y:S01]  /*84b0*/  IMAD R11, R22, UR5, R11 ;  /* 0x00000005160b7c24 */ /* 0x000fe2000f8e020b */
[----:B-1----:R-:W-:-:S13]  /*84c0*/  ISETP.NE.AND P0, PT, R0, 0x1, PT ;  /* 0x000000010000780c */ /* 0x002fda0003f05270 */
[----:B------:R-:W1:Y:S02]  /*84d0*/  @P0 LDC.64 R2, c[0x0][0x440] ;  /* 0x00011000ff020b82 */ /* 0x000e640000000a00 */
[----:B-1----:R-:W-:-:S05]  /*84e0*/  @P0 IMAD.HI.U32 R2, R7, R2, RZ ;  /* 0x0000000207020227 */ /* 0x002fca00078e00ff */
[----:B------:R-:W-:-:S04]  /*84f0*/  @P0 SHF.R.U32.HI R9, RZ, R3, R2 ;  /* 0x00000003ff090219 */ /* 0x000fc80000011602 */
[--C-:B------:R-:W-:Y:S01]  /*8500*/  SHF.R.S32.HI R3, RZ, 0x1f, R9.reuse ;  /* 0x0000001fff037819 */ /* 0x100fe20000011409 */
[----:B------:R-:W-:-:S04]  /*8510*/  IMAD.MOV.U32 R2, RZ, RZ, R9 ;  /* 0x000000ffff027224 */ /* 0x000fc800078e0009 */
[----:B------:R-:W-:-:S04]  /*8520*/  IMAD.WIDE.U32 R2, R22, UR4, R2 ;  /* 0x0000000416027c25 */ /* 0x000fc8000f8e0002 */
[----:B------:R-:W-:Y:S01]  /*8530*/  IMAD.IADD R3, R3, 0x1, R11 ;  /* 0x0000000103037824 */ /* 0x000fe200078e020b */
[----:B------:R-:W-:-:S04]  /*8540*/  LEA R4, P0, R2, R4, 0x2 ;  /* 0x0000000402047211 */ /* 0x000fc800078010ff */
[----:B------:R-:W-:-:S05]  /*8550*/  LEA.HI.X R5, R2, R5, R3, 0x2, P0 ;  /* 0x0000000502057211 */ /* 0x000fca00000f1403 */
[----:B------:R1:W5:Y:S01]  /*8560*/  LDG.E R16, desc[UR48][R4.64] ;  /* 0x0000003004107981 */ /* 0x000362000c1e1900 */
[----:B------:R-:W-:-:S04]  /*8570*/  IMAD.MOV R2, RZ, RZ, -R9 ;  /* 0x000000ffff027224 */ /* 0x000fc800078e0a09 */
[----:B------:R-:W-:-:S07]  /*8580*/  IMAD R7, R0, R2, R7 ;  /* 0x0000000200077224 */ /* 0x000fce00078e0207 */
.L_x_40:
[----:B------:R-:W-:Y:S02]  /*8590*/  LEA R3, R18, UR41, 0x3 ;  /* 0x0000002912037c11 */ /* 0x000fe4000f8e18ff */
[----:B------:R-:W-:Y:S02]  /*85a0*/  SHF.L.U32 R0, R19, 0x1f, RZ ;  /* 0x0000001f13007819 */ /* 0x000fe400000006ff */
[----:B------:R-:W-:Y:S02]  /*85b0*/  ISETP.NE.AND P1, PT, R28, RZ, PT ;  /* 0x000000ff1c00720c */ /* 0x000fe40003f25270 */
[----:B------:R-:W2:Y:S02]  /*85c0*/  SYNCS.PHASECHK.TRANS64.TRYWAIT P0, [R3+URZ+0x13280], R0 ;  /* 0x01328000030075a7 */ /* 0x000ea4000800017f */
[----:B--2---:R-:W-:Y:S09]  /*85d0*/  @!P0 BRA `(.L_x_41) ;  /* 0x0000002000ac8947 */ /* 0x004ff20003800000 */
.L_x_95:
[----:B------:R-:W-:Y:S05]  /*85e0*/  @P1 BRA `(.L_x_42) ;  /* 0x0000000000141947 */ /* 0x000fea0003800000 */
[----:B------:R-:W-:Y:S01]  /*85f0*/  ISETP.NE.AND P0, PT, R29, RZ, PT ;  /* 0x000000ff1d00720c */ /* 0x000fe20003f05270 */
[----:B------:R-:W-:-:S04]  /*8600*/  IMAD.MOV.U32 R2, RZ, RZ, 0x2800 ;  /* 0x00002800ff027424 */ /* 0x000fc800078e00ff */
[----:B------:R3:W-:Y:S08]  /*8610*/  SYNCS.ARRIVE.TRANS64 RZ, [R3+URZ+0x13270], R2 ;  /* 0x0132700203ff79a7 */ /* 0x0007f0000800003f */
[----:B------:R-:W-:Y:S05]  /*8620*/  @!P0 BRA `(.L_x_42) ;  /* 0x0000000000048947 */ /* 0x000fea0003800000 */
[----:B------:R-:W-:Y:S01]  /*8630*/  BPT.TRAP 0x1 ;  /* 0x000000040000795c */ /* 0x000fe20000300000 */
.L_x_42:
[----:B-1----:R-:W-:Y:S01]  /*8640*/  IMAD.U32 R5, RZ, RZ, UR41 ;  /* 0x00000029ff057e24 */ /* 0x002fe2000f8e00ff */
[----:B------:R-:W-:Y:S01]  /*8650*/  R2UR UR33, R3 ;  /* 0x00000000032172ca */ /* 0x000fe200000e0000 */
[----:B------:R-:W-:Y:S01]  /*8660*/  IMAD R7, R7, 0xa0, RZ ;  /* 0x000000a007077824 */ /* 0x000fe200078e02ff */
[----:B-----5:R-:W-:Y:S01]  /*8670*/  R2UR UR37, R16 ;  /* 0x00000000102572ca */ /* 0x020fe200000e0000 */
[----:B---3--:R-:W-:Y:S01]  /*8680*/  IMAD R2, R18, 0x2800, R5 ;  /* 0x0000280012027824 */ /* 0x008fe200078e0205 */
[----:B------:R-:W-:Y:S02]  /*8690*/  UIADD3 UR4, UP0, UR52, 0x470, URZ ;  /* 0x0000047034047890 */ /* 0x000fe4000ff1e03f */
[----:B------:R-:W-:Y:S01]  /*86a0*/  R2UR UR35, R7 ;  /* 0x00000000072372ca */ /* 0x000fe200000e0000 */
[----:B------:R-:W-:Y:S01]  /*86b0*/  UMOV UR6, 0x0 ;  /* 0x0000000000067882 */ /* 0x000fe20000000000 */
[----:B------:R-:W-:Y:S01]  /*86c0*/  R2UR UR32, R2 ;  /* 0x00000000022072ca */ /* 0x000fe200000e0000 */
[----:B------:R-:W-:Y:S01]  /*86d0*/  UIADD3.X UR5, URZ, UR53, URZ, UP0, !UPT ;  /* 0x000000353f057290 */ /* 0x000fe200087fe43f */
[----:B------:R-:W-:Y:S01]  /*86e0*/  UMOV UR7, 0x14f00000 ;  /* 0x14f0000000077882 */ /* 0x000fe20000000000 */
[----:B------:R-:W-:-:S02]  /*86f0*/  UMOV UR34, URZ ;  /* 0x0000003f00227c82 */ /* 0x000fc40008000000 */
[----:B------:R-:W-:-:S08]  /*8700*/  UIADD3 UR33, UR33, 0x13270, URZ ;  /* 0x0001327021217890 */ /* 0x000fd0000fffe03f */
[----:B------:R-:W-:-:S09]  /*8710*/  UIADD3 UR32, UR32, 0x6000, URZ ;  /* 0x0000600020207890 */ /* 0x000fd2000fffe03f */
[----:B------:R1:W-:Y:S01]  /*8720*/  UTMALDG.4D [UR32], [UR4], desc[UR6] ;  /* 0x00000620040075b4 */ /* 0x0003e20008019000 */
[----:B------:R-:W3:Y:S02]  /*8730*/  SYNCS.PHASECHK.TRANS64.TRYWAIT P0, [R3+URZ+0x13240], R0 ;  /* 0x01324000030075a7 */ /* 0x000ee4000800017f */
[----:B-1-3--:R-:W-:Y:S05]  /*8740*/  @!P0 BRA `(.L_x_43) ;  /* 0x0000002000648947 */ /* 0x00afea0003800000 */
.L_x_96:
[----:B------:R-:W-:Y:S05]  /*8750*/  @P1 BRA `(.L_x_44) ;  /* 0x0000000000141947 */ /* 0x000fea0003800000 */
[----:B------:R-:W-:Y:S01]  /*8760*/  ISETP.NE.AND P0, PT, R29, RZ, PT ;  /* 0x000000ff1d00720c */ /* 0x000fe20003f05270 */
[----:B-12---:R-:W-:-:S04]  /*8770*/  IMAD.MOV.U32 R0, RZ, RZ, 0x2800 ;  /* 0x00002800ff007424 */ /* 0x006fc800078e00ff */
[----:B------:R3:W-:Y:S08]  /*8780*/  SYNCS.ARRIVE.TRANS64 RZ, [R3+URZ+0x13230], R0 ;  /* 0x0132300003ff79a7 */ /* 0x0007f0000800003f */
[----:B------:R-:W-:Y:S05]  /*8790*/  @!P0 BRA `(.L_x_44) ;  /* 0x0000000000048947 */ /* 0x000fea0003800000 */
[----:B------:R-:W-:Y:S01]  /*87a0*/  BPT.TRAP 0x1 ;  /* 0x000000040000795c */ /* 0x000fe20000300000 */
.L_x_44:
[----:B------:R-:W-:Y:S01]  /*87b0*/  R2UR UR8, R2 ;  /* 0x00000000020872ca */ /* 0x000fe200000e0000 */
[----:B------:R-:W-:Y:S01]  /*87c0*/  UIADD3 UR4, UP0, UR52, 0x370, URZ ;  /* 0x0000037034047890 */ /* 0x000fe2000ff1e03f */
[----:B------:R-:W-:Y:S01]  /*87d0*/  R2UR UR9, R3 ;  /* 0x00000000030972ca */ /* 0x000fe200000e0000 */
[----:B------:R-:W-:Y:S01]  /*87e0*/  UMOV UR6, 0x0 ;  /* 0x0000000000067882 */ /* 0x000fe20000000000 */
[----:B------:R-:W-:Y:S01]  /*87f0*/  R2UR UR11, R7 ;  /* 0x00000000070b72ca */ /* 0x000fe200000e0000 */
[----:B------:R-:W-:Y:S01]  /*8800*/  UIADD3.X UR5, URZ, UR53, URZ, UP0, !UPT ;  /* 0x000000353f057290 */ /* 0x000fe200087fe43f */
[----:B------:R-:W-:Y:S01]  /*8810*/  R2UR UR13, R16 ;  /* 0x00000000100d72ca */ /* 0x000fe200000e0000 */
[----:B------:R-:W-:Y:S01]  /*8820*/  UMOV UR7, 0x14f00000 ;  /* 0x14f0000000077882 */ /* 0x000fe20000000000 */
[----:B------:R-:W-:Y:S01]  /*8830*/  UMOV UR10, URZ ;  /* 0x0000003f000a7c82 */ /* 0x000fe20008000000 */
[----:B------:R-:W-:Y:S01]  /*8840*/  UMOV UR12, UR36 ;  /* 0x00000024000c7c82 */ /* 0x000fe20008000000 */
[----:B------:R-:W-:-:S02]  /*8850*/  PLOP3.LUT P0, PT, PT, PT, PT, 0x80, 0x0 ;  /* 0x000000000000781c */ /* 0x000fc40003f0f070 */
[----:B------:R-:W-:Y:S01]  /*8860*/  LOP3.LUT R23, R23, 0xfffffffd, RZ, 0xc0, !PT ;  /* 0xfffffffd17177812 */ /* 0x000fe200078ec0ff */
[----:B------:R-:W-:Y:S02]  /*8870*/  UIADD3 UR8, UR8, 0xe000, URZ ;  /* 0x0000e00008087890 */ /* 0x000fe4000fffe03f */
[----:B------:R-:W-:-:S08]  /*8880*/  UIADD3 UR9, UR9, 0x13230, URZ ;  /* 0x0001323009097890 */ /* 0x000fd0000fffe03f */
[----:B------:R-:W-:Y:S01]  /*8890*/  @P0 LOP3.LUT R23, R23, 0x2, RZ, 0xfc, !PT ;  /* 0x0000000217170812 */ /* 0x000fe200078efcff */
[----:B------:R4:W-:Y:S02]  /*88a0*/  UTMALDG.4D [UR8], [UR4], desc[UR6] ;  /* 0x00000608040075b4 */ /* 0x0009e40008019000 */
[----:B----4-:R-:W-:-:S04]  /*88b0*/  NOP ;  /* 0x0000000000007918 */ /* 0x010fc80000000000 */
.L_x_38:
[----:B------:R-:W-:Y:S05]  /*88c0*/  WARPSYNC.ALL ;  /* 0x0000000000007948 */ /* 0x000fea0003800000 */
[----:B------:R-:W-:Y:S01]  /*88d0*/  UIADD3 UR5, UR41, 0xb000, URZ ;  /* 0x0000b00029057890 */ /* 0x000fe2000fffe03f */
[----:B------:R-:W-:Y:S01]  /*88e0*/  BAR.SYNC.DEFER_BLOCKING 0x8, 0x200 ;  /* 0x0208000000007b1d */ /* 0x000fe20000010000 */
[----:B------:R-:W-:Y:S02]  /*88f0*/  USHF.R.S32.HI UR4, URZ, 0x1f, UR36 ;  /* 0x0000001f3f047899 */ /* 0x000fe40008011424 */
[----:B------:R-:W-:Y:S02]  /*8900*/  ULOP3.LUT UP0, URZ, UR5, 0x1bf, URZ, 0xc0, !UPT ;  /* 0x000001bf053f7892 */ /* 0x000fe4000f80c03f */
[----:B------:R-:W-:Y:S01]  /*8910*/  USHF.R.S32.HI UR37, URZ, 0x1f, UR44 ;  /* 0x0000001f3f257899 */ /* 0x000fe2000801142c */
[----:B------:R-:W-:-:S03]  /*8920*/  ULDC.64 UR6, c[0x0][0x2d8] ;  /* 0x0000b60000067ab9 */ /* 0x000fc60000000a00 */
[----:B------:R-:W-:Y:S01]  /*8930*/  PLOP3.LUT P0, PT, PT, PT, UP0, 0x80, 0x0 ;  /* 0x000000000000781c */ /* 0x000fe20003f0f008 */
[----:B------:R-:W-:Y:S02]  /*8940*/  UIMAD UR4, UR4, UR6, URZ ;  /* 0x00000006040472a4 */ /* 0x000fe4000f8e023f */
[----:B------:R-:W-:Y:S02]  /*8950*/  UIMAD.WIDE.U32 UR54, UR36, UR6, URZ ;  /* 0x00000006243672a5 */ /* 0x000fe4000f8e003f */
[----:B------:R-:W-:-:S04]  /*8960*/  UIMAD UR4, UR36, UR7, UR4 ;  /* 0x00000007240472a4 */ /* 0x000fc8000f8e0204 */
[----:B------:R-:W-:-:S04]  /*8970*/  UIADD3 UR51, UR55, UR4, URZ ;  /* 0x0000000437337290 */ /* 0x000fc8000fffe03f */
[----:B------:R-:W-:Y:S08]  /*8980*/  @!P0 BRA `(.L_x_45) ;  /* 0x0000000000408947 */ /* 0x000ff00003800000 */
[----:B------:R-:W-:Y:S01]  /*8990*/  MOV R2, 0x0 ;  /* 0x0000000000027802 */ /* 0x000fe20000000f00 */
[----:B------:R-:W-:Y:S01]  /*89a0*/  ULDC.64 UR6, c[0x4][0x98] ;  /* 0x0100260000067ab9 */ /* 0x000fe20000000a00 */
[----:B------:R-:W-:Y:S01]  /*89b0*/  ULDC.64 UR8, c[0x4][0xa0] ;  /* 0x0100280000087ab9 */ /* 0x000fe20000000a00 */
[----:B------:R-:W-:Y:S01]  /*89c0*/  ULDC.64 UR4, c[0x4][0x28] ;  /* 0x01000a0000047ab9 */ /* 0x000fe20000000a00 */
[----:B------:R-:W-:Y:S02]  /*89d0*/  IMAD.U32 R4, RZ, RZ, UR6 ;  /* 0x00000006ff047e24 */ /* 0x000fe4000f8e00ff */
[----:B-123--:R-:W1:Y:S01]  /*89e0*/  LDC.64 R2, c[0x4][R2] ;  /* 0x0100000002027b82 */ /* 0x00ee620000000a00 */
[----:B------:R-:W-:Y:S02]  /*89f0*/  IMAD.U32 R5, RZ, RZ, UR7 ;  /* 0x00000007ff057e24 */ /* 0x000fe4000f8e00ff */
        /* <DEDUP_REMOVED lines=8> */
[----:B01----:R-:W-:Y:S05]  /*8a80*/  CALL.ABS.NOINC R2 ;  /* 0x0000000002007343 */ /* 0x003fea0003c00000 */
.L_x_45:
[----:B------:R-:W4:Y:S01]  /*8a90*/  LDC R9, c[0x0][0x448] ;  /* 0x00011200ff097b82 */ /* 0x000f220000000800 */
[----:B------:R-:W5:Y:S01]  /*8aa0*/  S2R R2, SR_TID.X ;  /* 0x0000000000027919 */ /* 0x000f620000002100 */
[--C-:B0-----:R-:W-:Y:S01]  /*8ab0*/  SHF.R.U32.HI R17, RZ, 0x2, R28.reuse ;  /* 0x00000002ff117819 */ /* 0x101fe2000001161c */
[----:B-123--:R-:W-:Y:S01]  /*8ac0*/  IMAD R0, RZ, RZ, -UR45 ;  /* 0x8000002dff007e24 */ /* 0x00efe2000f8e02ff */
[----:B------:R-:W-:Y:S01]  /*8ad0*/  ULDC.64 UR8, c[0x0][0x2e0] ;  /* 0x0000b80000087ab9 */ /* 0x000fe20000000a00 */
[----:B------:R-:W-:Y:S01]  /*8ae0*/  UMOV UR4, UR54 ;  /* 0x0000003600047c82 */ /* 0x000fe20008000000 */
[----:B------:R-:W-:Y:S01]  /*8af0*/  UIMAD UR6, UR37, UR8, URZ ;  /* 0x00000008250672a4 */ /* 0x000fe2000f8e023f */
[----:B------:R-:W-:Y:S01]  /*8b00*/  SHF.R.U32.HI R21, RZ, 0x2, R28 ;  /* 0x00000002ff157819 */ /* 0x000fe2000001161c */
[----:B------:R-:W0:Y:S01]  /*8b10*/  LDC R5, c[0x0][0xc38] ;  /* 0x00030e00ff057b82 */ /* 0x000e220000000800 */
[----:B------:R-:W-:Y:S01]  /*8b20*/  UMOV UR5, UR51 ;  /* 0x0000003300057c82 */ /* 0x000fe20008000000 */
[----:B------:R-:W-:-:S02]  /*8b30*/  UIMAD UR6, UR44, UR9, UR6 ;  /* 0x000000092c0672a4 */ /* 0x000fc4000f8e0206 */
[----:B------:R-:W-:-:S03]  /*8b40*/  UIMAD.WIDE.U32 UR4, UR44, UR8, UR4 ;  /* 0x000000082c0472a5 */ /* 0x000fc6000f8e0004 */
[----:B------:R-:W-:Y:S01]  /*8b50*/  ULDC.64 UR8, c[0x0][0x280] ;  /* 0x0000a00000087ab9 */ /* 0x000fe20000000a00 */
[----:B------:R-:W-:-:S03]  /*8b60*/  UIADD3 UR5, UR5, UR6, URZ ;  /* 0x0000000605057290 */ /* 0x000fc6000fffe03f */
[----:B------:R-:W-:Y:S01]  /*8b70*/  ULDC.64 UR6, c[0x0][0x2c8] ;  /* 0x0000b20000067ab9 */ /* 0x000fe20000000a00 */
[----:B----4-:R-:W-:Y:S01]  /*8b80*/  ISETP.NE.AND P0, PT, R9, 0x1, PT ;  /* 0x000000010900780c */ /* 0x010fe20003f05270 */
[----:B0-----:R-:W-:Y:S02]  /*8b90*/  IMAD R0, R5, R0, UR50 ;  /* 0x0000003205007e24 */ /* 0x001fe4000f8e0200 */
[----:B-----5:R-:W-:-:S10]  /*8ba0*/  IMAD.SHL.U32 R2, R2, 0x20, RZ ;  /* 0x0000002002027824 */ /* 0x020fd400078e00ff */
[----:B------:R-:W0:Y:S01]  /*8bb0*/  @P0 LDC R3, c[0x0][0x44c] ;  /* 0x00011300ff030b82 */ /* 0x000e220000000800 */
[----:B------:R-:W-:Y:S02]  /*8bc0*/  LOP3.LUT R2, R17, 0x60, R2, 0xf8, !PT ;  /* 0x0000006011027812 */ /* 0x000fe400078ef802 */
[----:B------:R-:W1:Y:S03]  /*8bd0*/  S2R R17, SR_TID.X ;  /* 0x0000000000117919 */ /* 0x000e660000002100 */
[----:B------:R-:W-:Y:S02]  /*8be0*/  IMAD R6, R0, 0xc0, R2 ;  /* 0x000000c000067824 */ /* 0x000fe400078e0202 */
[----:B------:R-:W2:Y:S02]  /*8bf0*/  @P0 LDC R4, c[0x0][0x450] ;  /* 0x00011400ff040b82 */ /* 0x000ea40000000800 */
[----:B------:R-:W-:-:S02]  /*8c00*/  IMAD.MOV.U32 R2, RZ, RZ, R6 ;  /* 0x000000ffff027224 */ /* 0x000fc400078e0006 */
[----:B------:R-:W-:-:S04]  /*8c10*/  VIADD R8, R6, 0x80 ;  /* 0x0000008006087836 */ /* 0x000fc80000000000 */
[----:B------:R-:W3:Y:S01]  /*8c20*/  @P0 LDC R7, c[0x0][0x44c] ;  /* 0x00011300ff070b82 */ /* 0x000ee20000000800 */
[----:B------:R-:W-:-:S07]  /*8c30*/  IMAD.MOV.U32 R10, RZ, RZ, R8 ;  /* 0x000000ffff0a7224 */ /* 0x000fce00078e0008 */
[----:B------:R-:W4:Y:S01]  /*8c40*/  @P0 LDC R12, c[0x0][0x450] ;  /* 0x00011400ff0c0b82 */ /* 0x000f220000000800 */
[----:B0-----:R-:W-:-:S05]  /*8c50*/  @P0 IMAD.HI.U32 R3, R6, R3, RZ ;  /* 0x0000000306030227 */ /* 0x001fca00078e00ff */
[----:B--2---:R-:W-:Y:S02]  /*8c60*/  @P0 SHF.R.U32.HI R2, RZ, R4, R3 ;  /* 0x00000004ff020219 */ /* 0x004fe40000011603 */
[----:B------:R-:W0:Y:S01]  /*8c70*/  LDC.64 R4, c[0x0][0x2d0] ;  /* 0x0000b400ff047b82 */ /* 0x000e220000000a00 */
[----:B-1----:R-:W-:Y:S02]  /*8c80*/  IMAD.SHL.U32 R20, R17, 0x10, RZ ;  /* 0x0000001011147824 */ /* 0x002fe400078e00ff */
[----:B---3--:R-:W-:-:S03]  /*8c90*/  @P0 IMAD.HI.U32 R3, R8, R7, RZ ;  /* 0x0000000708030227 */ /* 0x008fc600078e00ff */
[----:B------:R-:W-:Y:S01]  /*8ca0*/  LOP3.LUT R20, R20, 0x30, RZ, 0xc0, !PT ;  /* 0x0000003014147812 */ /* 0x000fe200078ec0ff */
[----:B------:R-:W-:Y:S01]  /*8cb0*/  IMAD.MOV R7, RZ, RZ, -R2 ;  /* 0x000000ffff077224 */ /* 0x000fe200078e0a02 */
[----:B----4-:R-:W-:-:S03]  /*8cc0*/  @P0 SHF.R.U32.HI R10, RZ, R12, R3 ;  /* 0x0000000cff0a0219 */ /* 0x010fc60000011603 */
[----:B------:R-:W-:Y:S01]  /*8cd0*/  IMAD R7, R9, R7, R6 ;  /* 0x0000000709077224 */ /* 0x000fe200078e0206 */
[----:B------:R-:W-:-:S04]  /*8ce0*/  SHF.R.S32.HI R3, RZ, 0x1f, R2 ;  /* 0x0000001fff037819 */ /* 0x000fc80000011402 */
[----:B------:R-:W-:Y:S01]  /*8cf0*/  SHF.R.S32.HI R6, RZ, 0x1f, R7 ;  /* 0x0000001fff067819 */ /* 0x000fe20000011407 */
[----:B0-----:R-:W-:-:S04]  /*8d00*/  IMAD R3, R3, R4, RZ ;  /* 0x0000000403037224 */ /* 0x001fc800078e02ff */
[----:B------:R-:W-:Y:S02]  /*8d10*/  IMAD R6, R6, UR6, RZ ;  /* 0x0000000606067c24 */ /* 0x000fe4000f8e02ff */
[C---:B------:R-:W-:Y:S02]  /*8d20*/  IMAD R11, R2.reuse, R5, R3 ;  /* 0x00000005020b7224 */ /* 0x040fe400078e0203 */
[----:B------:R-:W-:-:S04]  /*8d30*/  IMAD.WIDE.U32 R2, R2, R4, UR4 ;  /* 0x0000000402027e25 */ /* 0x000fc8000f8e0004 */
[----:B------:R-:W-:Y:S02]  /*8d40*/  IMAD.IADD R3, R3, 0x1, R11 ;  /* 0x0000000103037824 */ /* 0x000fe400078e020b */
[----:B------:R-:W-:-:S04]  /*8d50*/  IMAD.WIDE.U32 R2, R7, UR6, R2 ;  /* 0x0000000607027c25 */ /* 0x000fc8000f8e0002 */
[----:B------:R-:W-:Y:S01]  /*8d60*/  IMAD R7, R7, UR7, R6 ;  /* 0x0000000707077c24 */ /* 0x000fe2000f8e0206 */
[----:B------:R-:W-:-:S04]  /*8d70*/  IADD3 R6, P0, R2, UR8, RZ ;  /* 0x0000000802067c10 */ /* 0x000fc8000ff1e0ff */
[----:B------:R-:W-:Y:S02]  /*8d80*/  IADD3.X R7, R3, UR9, R7, P0, !PT ;  /* 0x0000000903077c10 */ /* 0x000fe400087fe407 */
[----:B------:R-:W-:-:S05]  /*8d90*/  SHF.R.S32.HI R3, RZ, 0x1f, R10 ;  /* 0x0000001fff037819 */ /* 0x000fca000001140a */
[----:B------:R-:W-:-:S04]  /*8da0*/  IMAD R3, R3, R4, RZ ;  /* 0x0000000403037224 */ /* 0x000fc800078e02ff */
[C---:B------:R-:W-:Y:S02]  /*8db0*/  IMAD R11, R10.reuse, R5, R3 ;  /* 0x000000050a0b7224 */ /* 0x040fe400078e0203 */
[----:B------:R-:W-:Y:S02]  /*8dc0*/  IMAD.MOV R5, RZ, RZ, -R10 ;  /* 0x000000ffff057224 */ /* 0x000fe400078e0a0a */
[----:B------:R-:W-:Y:S01]  /*8dd0*/  IMAD.WIDE.U32 R2, R10, R4, UR4 ;  /* 0x000000040a027e25 */ /* 0x000fe2000f8e0004 */
[----:B------:R-:W-:-:S03]  /*8de0*/  ULDC UR4, c[0x0][0x2b8] ;  /* 0x0000ae0000047ab9 */ /* 0x000fc60000000800 */
[----:B------:R-:W-:Y:S02]  /*8df0*/  IMAD R5, R9, R5, R8 ;  /* 0x0000000509057224 */ /* 0x000fe400078e0208 */
[----:B------:R-:W-:-:S03]  /*8e00*/  IMAD.IADD R3, R3, 0x1, R11 ;  /* 0x0000000103037824 */ /* 0x000fc600078e020b */
[----:B------:R-:W-:Y:S01]  /*8e10*/  SHF.R.S32.HI R4, RZ, 0x1f, R5 ;  /* 0x0000001fff047819 */ /* 0x000fe20000011405 */
[----:B------:R-:W-:-:S04]  /*8e20*/  IMAD.WIDE.U32 R2, R5, UR6, R2 ;  /* 0x0000000605027c25 */ /* 0x000fc8000f8e0002 */
[----:B------:R-:W-:-:S04]  /*8e30*/  IMAD R4, R4, UR6, RZ ;  /* 0x0000000604047c24 */ /* 0x000fc8000f8e02ff */
[----:B------:R-:W-:Y:S01]  /*8e40*/  IMAD R5, R5, UR7, R4 ;  /* 0x0000000705057c24 */ /* 0x000fe2000f8e0204 */
[----:B------:R-:W-:-:S04]  /*8e50*/  IADD3 R4, P0, R2, UR8, RZ ;  /* 0x0000000802047c10 */ /* 0x000fc8000ff1e0ff */
[----:B------:R-:W-:Y:S02]  /*8e60*/  IADD3.X R8, R3, UR9, R5, P0, !PT ;  /* 0x0000000903087c10 */ /* 0x000fe400087fe405 */
[----:B------:R-:W-:Y:S01]  /*8e70*/  ISETP.GE.AND P0, PT, R20, UR4, PT ;  /* 0x0000000414007c0c */ /* 0x000fe2000bf06270 */
[----:B------:R-:W-:-:S03]  /*8e80*/  UMOV UR4, 0xffffffff ;  /* 0xffffffff00047882 */ /* 0x000fc60000000000 */
[----:B------:R-:W-:Y:S09]  /*8e90*/  BRA.DIV UR4, `(.L_x_46) ;  /* 0x0000001a04a47947 */ /* 0x000ff2000b800000 */
[----:B------:R-:W0:Y:S01]  /*8ea0*/  SHFL.IDX PT, R14, R6, RZ, 0x1c1f ;  /* 0x001c1fff060e7589 */ /* 0x000e2200000e0000 */
[----:B------:R-:W-:Y:S01]  /*8eb0*/  ULDC UR4, c[0x0][0x288] ;  /* 0x0000a20000047ab9 */ /* 0x000fe20000000800 */
[----:B------:R-:W-:Y:S02]  /*8ec0*/  IMAD R5, R0, 0xc0, R21 ;  /* 0x000000c000057824 */ /* 0x000fe400078e0215 */
[----:B------:R-:W1:Y:S01]  /*8ed0*/  SHFL.IDX PT, R2, R7, RZ, 0x1c1f ;  /* 0x001c1fff07027589 */ /* 0x000e6200000e0000 */
[----:B------:R-:W-:Y:S02]  /*8ee0*/  IMAD R0, R9, UR4, RZ ;  /* 0x0000000409007c24 */ /* 0x000fe4000f8e02ff */
[C---:B------:R-:W-:Y:S01]  /*8ef0*/  VIADD R9, R5.reuse, 0x20 ;  /* 0x0000002005097836 */ /* 0x040fe20000000000 */
[----:B------:R-:W2:Y:S01]  /*8f00*/  SHFL.IDX PT, R17, R6, 0x1, 0x1c1f ;  /* 0x003c1f0006117f89 */ /* 0x000ea200000e0000 */
[C---:B------:R-:W-:Y:S01]  /*8f10*/  VIADD R11, R5.reuse, 0x40 ;  /* 0x00000040050b7836 */ /* 0x040fe20000000000 */
[----:B------:R-:W-:-:S02]  /*8f20*/  ISETP.GE.AND P1, PT, R5, R0, PT ;  /* 0x000000000500720c */ /* 0x000fc40003f26270 */
[----:B------:R-:W3:Y:S11]  /*8f30*/  SHFL.IDX PT, R10, R7, 0x1, 0x1c1f ;  /* 0x003c1f00070a7f89 */ /* 0x000ef600000e0000 */
[----:B0-----:R-:W-:-:S05]  /*8f40*/  @!P1 IADD3 R14, P2, R20, R14, RZ ;  /* 0x0000000e140e9210 */ /* 0x001fca0007f5e0ff */
[----:B-1----:R-:W-:Y:S01]  /*8f50*/  @!P1 IMAD.X R3, RZ, RZ, R2, P2 ;  /* 0x000000ffff039224 */ /* 0x002fe200010e0602 */
[----:B------:R-:W-:Y:S01]  /*8f60*/  ISETP.GE.AND P2, PT, R11, R0, PT ;  /* 0x000000000b00720c */ /* 0x000fe20003f46270 */
[----:B------:R-:W-:Y:S02]  /*8f70*/  @!P1 IMAD.MOV.U32 R2, RZ, RZ, R14 ;  /* 0x000000ffff029224 */ /* 0x000fe400078e000e */
[----:B------:R-:W0:Y:S01]  /*8f80*/  SHFL.IDX PT, R14, R6, 0x2, 0x1c1f ;  /* 0x005c1f00060e7f89 */ /* 0x000e2200000e0000 */
[----:B------:R-:W-:-:S03]  /*8f90*/  VIADD R11, R5, 0x80 ;  /* 0x00000080050b7836 */ /* 0x000fc60000000000 */
[----:B------:R2:W-:Y:S01]  /*8fa0*/  @!P1 LDGSTS.E.BYPASS.LTC128B.128 [R27+0xb000], desc[UR48][R2.64], !P0 ;  /* 0x0b000000021b9fae */ /* 0x0005e2000c101d70 */
[----:B------:R-:W-:-:S03]  /*8fb0*/  ISETP.GE.AND P1, PT, R9, R0, PT ;  /* 0x000000000900720c */ /* 0x000fc60003f26270 */
[----:B------:R-:W1:Y:S04]  /*8fc0*/  SHFL.IDX PT, R9, R7, 0x2, 0x1c1f ;  /* 0x005c1f0007097f89 */ /* 0x000e6800000e0000 */
[----:B------:R-:W-:Y:S06]  /*8fd0*/  SHFL.IDX PT, R7, R7, 0x3, 0x1c1f ;  /* 0x007c1f0007077f89 */ /* 0x000fec00000e0000 */
[----:B--2---:R-:W-:-:S05]  /*8fe0*/  @!P1 IADD3 R2, P3, R20, R17, RZ ;  /* 0x0000001114029210 */ /* 0x004fca0007f7e0ff */
[----:B---3--:R-:W-:Y:S02]  /*8ff0*/  @!P1 IMAD.X R3, RZ, RZ, R10, P3 ;  /* 0x000000ffff039224 */ /* 0x008fe400018e060a */
[----:B------:R-:W-:Y:S04]  /*9000*/  SHFL.IDX PT, R10, R4, RZ, 0x1c1f ;  /* 0x001c1fff040a7589 */ /* 0x000fe800000e0000 */
[----:B------:R0:W-:Y:S02]  /*9010*/  @!P1 LDGSTS.E.BYPASS.LTC128B.128 [R27+0xb800], desc[UR48][R2.64], !P0 ;  /* 0x0b800000021b9fae */ /* 0x0001e4000c101d70 */
[----:B0-----:R-:W-:Y:S02]  /*9020*/  @!P2 IADD3 R2, P1, R20, R14, RZ ;  /* 0x0000000e1402a210 */ /* 0x001fe40007f3e0ff */
[----:B------:R-:W0:Y:S03]  /*9030*/  SHFL.IDX PT, R14, R6, 0x3, 0x1c1f ;  /* 0x007c1f00060e7f89 */ /* 0x000e2600000e0000 */
[----:B-1----:R-:W-:-:S02]  /*9040*/  @!P2 IMAD.X R3, RZ, RZ, R9, P1 ;  /* 0x000000ffff03a224 */ /* 0x002fc400008e0609 */
[----:B------:R-:W-:-:S03]  /*9050*/  VIADD R9, R5, 0x60 ;  /* 0x0000006005097836 */ /* 0x000fc60000000000 */
[----:B------:R0:W-:Y:S01]  /*9060*/  @!P2 LDGSTS.E.BYPASS.LTC128B.128 [R27+0xc000], desc[UR48][R2.64], !P0 ;  /* 0x0c000000021bafae */ /* 0x0001e2000c101d70 */
[-C--:B------:R-:W-:Y:S02]  /*9070*/  ISETP.GE.AND P2, PT, R11, R0.reuse, PT ;  /* 0x000000000b00720c */ /* 0x080fe40003f46270 */
[----:B------:R-:W-:Y:S02]  /*9080*/  ISETP.GE.AND P1, PT, R9, R0, PT ;  /* 0x000000000900720c */ /* 0x000fe40003f26270 */
[----:B------:R-:W1:Y:S04]  /*9090*/  SHFL.IDX PT, R9, R8, RZ, 0x1c1f ;  /* 0x001c1fff08097589 */ /* 0x000e6800000e0000 */
[----:B------:R-:W2:Y:S07]  /*90a0*/  SHFL.IDX PT, R8, R8, 0x1, 0x1c1f ;  /* 0x003c1f0008087f89 */ /* 0x000eae00000e0000 */
[----:B0-----:R-:W-:-:S02]  /*90b0*/  @!P1 IADD3 R2, P3, R20, R14, RZ ;  /* 0x0000000e14029210 */ /* 0x001fc40007f7e0ff */
[----:B------:R0:W3:Y:S03]  /*90c0*/  SHFL.IDX PT, R14, R4, 0x1, 0x1c1f ;  /* 0x003c1f00040e7f89 */ /* 0x0000e600000e0000 */
[----:B------:R-:W-:-:S05]  /*90d0*/  @!P1 IMAD.X R3, RZ, RZ, R7, P3 ;  /* 0x000000ffff039224 */ /* 0x000fca00018e0607 */
[----:B------:R4:W-:Y:S02]  /*90e0*/  @!P1 LDGSTS.E.BYPASS.LTC128B.128 [R27+0xc800], desc[UR48][R2.64], !P0 ;  /* 0x0c800000021b9fae */ /* 0x0009e4000c101d70 */
[----:B----4-:R-:W-:-:S05]  /*90f0*/  @!P2 IADD3 R2, P1, R20, R10, RZ ;  /* 0x0000000a1402a210 */ /* 0x010fca0007f3e0ff */
[----:B-1----:R-:W-:-:S05]  /*9100*/  @!P2 IMAD.X R3, RZ, RZ, R9, P1 ;  /* 0x000000ffff03a224 */ /* 0x002fca00008e0609 */
[----:B--23--:R0:W-:Y:S03]  /*9110*/  @!P2 LDGSTS.E.BYPASS.LTC128B.128 [R27+0xd000], desc[UR48][R2.64], !P0 ;  /* 0x0d000000021bafae */ /* 0x00c1e6000c101d70 */
.L_x_109:
[----:B------:R-:W-:-:S05]  /*9120*/  VIADD R5, R5, 0xa0 ;  /* 0x000000a005057836 */ /* 0x000fca0000000000 */
[----:B------:R-:W-:-:S13]  /*9130*/  ISETP.GE.AND P1, PT, R5, R0, PT ;  /* 0x000000000500720c */ /* 0x000fda0003f26270 */
[----:B0-----:R-:W-:-:S05]  /*9140*/  @!P1 IADD3 R2, P2, R20, R14, RZ ;  /* 0x0000000e14029210 */ /* 0x001fca0007f5e0ff */
[----:B------:R-:W-:-:S05]  /*9150*/  @!P1 IMAD.X R3, RZ, RZ, R8, P2 ;  /* 0x000000ffff039224 */ /* 0x000fca00010e0608 */
[----:B------:R-:W-:Y:S01]  /*9160*/  @!PT LDS RZ, [RZ] ;  /* 0x00000000fffff984 */ /* 0x000fe20000000800 */
[----:B------:R-:W-:Y:S01]  /*9170*/  @!PT LDS RZ, [RZ] ;  /* 0x00000000fffff984 */ /* 0x000fe20000000800 */
[----:B------:R-:W-:Y:S01]  /*9180*/  @!PT LDS RZ, [RZ] ;  /* 0x00000000fffff984 */ /* 0x000fe20000000800 */
[----:B------:R0:W-:Y:S01]  /*9190*/  @!P1 LDGSTS.E.BYPASS.LTC128B.128 [R27+0xd800], desc[UR48][R2.64], !P0 ;  /* 0x0d800000021b9fae */ /* 0x0001e2000c101d70 */
[----:B------:R-:W-:Y:S01]  /*91a0*/  NOP ;  /* 0x0000000000007918 */ /* 0x000fe20000000000 */
[----:B------:R-:W-:Y:S02]  /*91b0*/  SYNCS.ARRIVE.TRANS64.RED.A0T1 RZ, [UR41+0x13200], RZ ;  /* 0x013200ffffff79a7 */ /* 0x000fe40008200429 */
[----:B------:R-:W-:Y:S01]  /*91c0*/  ARRIVES.LDGSTSBAR.64.TRANSCNT [UR41+0x13200] ;  /* 0x01320000ff0079b0 */ /* 0x000fe20008000aa9 */
[----:B------:R-:W-:Y:S01]  /*91d0*/  NOP ;  /* 0x0000000000007918 */ /* 0x000fe20000000000 */
[----:B------:R-:W-:Y:S01]  /*91e0*/  ULOP3.LUT UR4, UR46, 0x1, URZ, 0xc, !UPT ;  /* 0x000000012e047892 */ /* 0x000fe2000f8e0c3f */
[----:B------:R-:W-:Y:S05]  /*91f0*/  SYNCS.ARRIVE.TRANS64.A1T0 RZ, [UR41+0x13200], RZ ;  /* 0x013200ffffff79a7 */ /* 0x000fea0008100029 */
[----:B------:R-:W-:-:S05]  /*9200*/  IMAD.U32 R0, RZ, RZ, UR4 ;  /* 0x00000004ff007e24 */ /* 0x000fca000f8e00ff */
[----:B------:R-:W-:-:S04]  /*9210*/  SHF.L.U32 R0, R0, 0x1f, RZ ;  /* 0x0000001f00007819 */ /* 0x000fc800000006ff */
[----:B------:R-:W1:Y:S02]  /*9220*/  SYNCS.PHASECHK.TRANS64.TRYWAIT P0, [UR41+0x13220], R0 ;  /* 0x01322000ff0075a7 */ /* 0x000e640008000169 */
[----:B01----:R-:W-:Y:S05]  /*9230*/  @!P0 BRA `(.L_x_47) ;  /* 0x0000001c006c8947 */ /* 0x003fea0003800000 */
.L_x_110:
[----:B------:R-:W-:-:S06]  /*9240*/  UISETP.GE.AND UP0, UPT, UR40, 0xa1, UPT ;  /* 0x000000a12800788c */ /* 0x000fcc000bf06270 */
[----:B------:R-:W-:-:S13]  /*9250*/  PLOP3.LUT P0, PT, PT, PT, UP0, 0x80, 0x0 ;  /* 0x000000000000781c */ /* 0x000fda0003f0f008 */
[----:B------:R-:W-:Y:S05]  /*9260*/  @!P0 BRA `(.L_x_48) ;  /* 0x0000000800c08947 */ /* 0x000fea0003800000 */
[----:B------:R-:W-:Y:S01]  /*9270*/  UIADD3 UR4, UR39, -0x2, URZ ;  /* 0xfffffffe27047890 */ /* 0x000fe2000fffe03f */
[----:B------:R-:W-:Y:S02]  /*9280*/  IMAD.MOV.U32 R5, RZ, RZ, R19 ;  /* 0x000000ffff057224 */ /* 0x000fe400078e0013 */
[----:B------:R-:W-:-:S03]  /*9290*/  IMAD.MOV.U32 R4, RZ, RZ, R18 ;  /* 0x000000ffff047224 */ /* 0x000fc600078e0012 */
[----:B0-----:R-:W-:-:S07]  /*92a0*/  IMAD.U32 R0, RZ, RZ, UR4 ;  /* 0x00000004ff007e24 */ /* 0x001fce000f8e00ff */
.L_x_68:
[----:B------:R-:W-:Y:S01]  /*92b0*/  LOP3.LUT P1, RZ, R23, 0x2, RZ, 0xc0, !PT ;  /* 0x0000000217ff7812 */ /* 0x000fe2000782c0ff */
[----:B------:R-:W-:Y:S01]  /*92c0*/  VIADD R18, R4, 0x1 ;  /* 0x0000000104127836 */ /* 0x000fe20000000000 */
[----:B------:R-:W-:Y:S04]  /*92d0*/  BSSY B0, `(.L_x_49) ;  /* 0x0000061000007945 */ /* 0x000fe80003800000 */
[----:B------:R-:W-:-:S04]  /*92e0*/  ISETP.NE.AND P0, PT, R18, 0x2, PT ;  /* 0x000000021200780c */ /* 0x000fc80003f05270 */
[----:B------:R-:W-:Y:S02]  /*92f0*/  SEL R2, RZ, 0x1, P0 ;  /* 0x00000001ff027807 */ /* 0x000fe40000000000 */
[----:B------:R-:W-:Y:S02]  /*9300*/  SEL R18, R18, RZ, P0 ;  /* 0x000000ff12127207 */ /* 0x000fe40000000000 */
[----:B------:R-:W-:Y:S01]  /*9310*/  LOP3.LUT R19, R5, R2, RZ, 0x3c, !PT ;  /* 0x0000000205137212 */ /* 0x000fe200078e3cff */
[----:B01----:R-:W-:Y:S06]  /*9320*/  @!P1 BRA `(.L_x_50) ;  /* 0x00000004006c9947 */ /* 0x003fec0003800000 */
[----:B------:R-:W-:Y:S01]  /*9330*/  LOP3.LUT P1, RZ, R23, 0x1, RZ, 0xc0, !PT ;  /* 0x0000000117ff7812 */ /* 0x000fe2000782c0ff */
[----:B------:R-:W-:Y:S01]  /*9340*/  IMAD.MOV.U32 R9, RZ, RZ, R0 ;  /* 0x000000ffff097224 */ /* 0x000fe200078e0000 */
[----:B------:R-:W-:Y:S02]  /*9350*/  LEA R6, R18, UR41, 0x3 ;  /* 0x0000002912067c11 */ /* 0x000fe4000f8e18ff */
[----:B------:R-:W-:-:S09]  /*9360*/  SHF.L.U32 R7, R19, 0x1f, RZ ;  /* 0x0000001f13077819 */ /* 0x000fd200000006ff */
[----:B------:R-:W-:Y:S05]  /*9370*/  @!P1 BRA `(.L_x_51) ;  /* 0x00000000004c9947 */ /* 0x000fea0003800000 */
[----:B------:R-:W0:Y:S01]  /*9380*/  LDC R9, c[0x0][0x43c] ;  /* 0x00010f00ff097b82 */ /* 0x000e220000000800 */
[----:B------:R-:W-:Y:S01]  /*9390*/  IMAD.MOV.U32 R11, RZ, RZ, R0 ;  /* 0x000000ffff0b7224 */ /* 0x000fe200078e0000 */
[----:B------:R-:W-:Y:S02]  /*93a0*/  ULDC.64 UR4, c[0x0][0x428] ;  /* 0x00010a0000047ab9 */ /* 0x000fe40000000a00 */
[----:B------:R-:W-:-:S04]  /*93b0*/  IMAD R13, R24, UR4, RZ ;  /* 0x00000004180d7c24 */ /* 0x000fc8000f8e02ff */
[----:B------:R-:W-:Y:S01]  /*93c0*/  IMAD R13, R22, UR5, R13 ;  /* 0x00000005160d7c24 */ /* 0x000fe2000f8e020d */
[----:B0-----:R-:W-:-:S13]  /*93d0*/  ISETP.NE.AND P0, PT, R9, 0x1, PT ;  /* 0x000000010900780c */ /* 0x001fda0003f05270 */
[----:B------:R-:W0:Y:S02]  /*93e0*/  @P0 LDC.64 R2, c[0x0][0x440] ;  /* 0x00011000ff020b82 */ /* 0x000e240000000a00 */
[----:B0-----:R-:W-:-:S05]  /*93f0*/  @P0 IMAD.HI.U32 R2, R0, R2, RZ ;  /* 0x0000000200020227 */ /* 0x001fca00078e00ff */
[----:B------:R-:W-:-:S04]  /*9400*/  @P0 SHF.R.U32.HI R11, RZ, R3, R2 ;  /* 0x00000003ff0b0219 */ /* 0x000fc80000011602 */
[--C-:B------:R-:W-:Y:S01]  /*9410*/  SHF.R.S32.HI R3, RZ, 0x1f, R11.reuse ;  /* 0x0000001fff037819 */ /* 0x100fe2000001140b */
[----:B------:R-:W-:-:S04]  /*9420*/  IMAD.MOV.U32 R2, RZ, RZ, R11 ;  /* 0x000000ffff027224 */ /* 0x000fc800078e000b */
[----:B------:R-:W-:Y:S01]  /*9430*/  IMAD.WIDE.U32 R2, R22, UR4, R2 ;  /* 0x0000000416027c25 */ /* 0x000fe2000f8e0002 */
[----:B------:R-:W-:-:S03]  /*9440*/  ULDC.64 UR4, c[0x0][0x418] ;  /* 0x0001060000047ab9 */ /* 0x000fc60000000a00 */
[----:B------:R-:W-:Y:S01]  /*9450*/  IMAD.IADD R3, R13, 0x1, R3 ;  /* 0x000000010d037824 */ /* 0x000fe200078e0203 */
[----:B------:R-:W-:-:S04]  /*9460*/  LEA R16, P0, R2, UR4, 0x2 ;  /* 0x0000000402107c11 */ /* 0x000fc8000f8010ff */
[----:B------:R-:W-:-:S05]  /*9470*/  LEA.HI.X R17, R2, UR5, R3, 0x2, P0 ;  /* 0x0000000502117c11 */ /* 0x000fca00080f1403 */
[----:B------:R0:W5:Y:S01]  /*9480*/  LDG.E R16, desc[UR48][R16.64] ;  /* 0x0000003010107981 */ /* 0x000162000c1e1900 */
[----:B------:R-:W-:-:S04]  /*9490*/  IMAD.MOV R2, RZ, RZ, -R11 ;  /* 0x000000ffff027224 */ /* 0x000fc800078e0a0b */
[----:B------:R-:W-:-:S07]  /*94a0*/  IMAD R9, R9, R2, R0 ;  /* 0x0000000209097224 */ /* 0x000fce00078e0200 */
.L_x_51:
[----:B------:R-:W1:Y:S01]  /*94b0*/  SYNCS.PHASECHK.TRANS64.TRYWAIT P0, [R6+URZ+0x13280], R7 ;  /* 0x01328007060075a7 */ /* 0x000e62000800017f */
[----:B------:R-:W-:Y:S01]  /*94c0*/  BSSY B1, `(.L_x_52) ;  /* 0x0000003000017945 */ /* 0x000fe20003800000 */
[----:B------:R-:W-:-:S03]  /*94d0*/  ISETP.NE.AND P1, PT, R28, RZ, PT ;  /* 0x000000ff1c00720c */ /* 0x000fc60003f25270 */
[----:B-1----:R-:W-:Y:S10]  /*94e0*/  @!P0 BRA `(.L_x_53) ;  /* 0x0000001800d88947 */ /* 0x002ff40003800000 */
.L_x_111:
[----:B------:R-:W-:Y:S05]  /*94f0*/  BSYNC B1 ;  /* 0x0000000000017941 */ /* 0x000fea0003800000 */
.L_x_52:
[----:B------:R-:W-:Y:S04]  /*9500*/  BSSY B1, `(.L_x_54) ;  /* 0x0000007000017945 */ /* 0x000fe80003800000 */
[----:B------:R-:W-:Y:S05]  /*9510*/  @P1 BRA `(.L_x_55) ;  /* 0x0000000000141947 */ /* 0x000fea0003800000 */
[----:B------:R-:W-:Y:S01]  /*9520*/  ISETP.NE.AND P0, PT, R29, RZ, PT ;  /* 0x000000ff1d00720c */ /* 0x000fe20003f05270 */
[----:B------:R-:W-:-:S04]  /*9530*/  IMAD.MOV.U32 R3, RZ, RZ, 0x2800 ;  /* 0x00002800ff037424 */ /* 0x000fc800078e00ff */
[----:B------:R2:W-:Y:S08]  /*9540*/  SYNCS.ARRIVE.TRANS64 RZ, [R6+URZ+0x13270], R3 ;  /* 0x0132700306ff79a7 */ /* 0x0005f0000800003f */
[----:B------:R-:W-:Y:S05]  /*9550*/  @!P0 BRA `(.L_x_55) ;  /* 0x0000000000048947 */ /* 0x000fea0003800000 */
[----:B------:R-:W-:Y:S01]  /*9560*/  BPT.TRAP 0x1 ;  /* 0x000000040000795c */ /* 0x000fe20000300000 */
.L_x_55:
[----:B------:R-:W-:Y:S05]  /*9570*/  BSYNC B1 ;  /* 0x0000000000017941 */ /* 0x000fea0003800000 */
.L_x_54:
[----:B------:R-:W-:Y:S01]  /*9580*/  IMAD.MOV.U32 R10, RZ, RZ, RZ ;  /* 0x000000ffff0a7224 */ /* 0x000fe200078e00ff */
[----:B------:R-:W-:Y:S01]  /*9590*/  UIADD3 UR4, UP0, UR52, 0x470, URZ ;  /* 0x0000047034047890 */ /* 0x000fe2000ff1e03f */
[----:B--2---:R-:W-:Y:S01]  /*95a0*/  IMAD.U32 R3, RZ, RZ, UR41 ;  /* 0x00000029ff037e24 */ /* 0x004fe2000f8e00ff */
[----:B------:R-:W-:Y:S01]  /*95b0*/  PLOP3.LUT P0, PT, PT, PT, PT, 0x80, 0x0 ;  /* 0x000000000000781c */ /* 0x000fe20003f0f070 */
[----:B------:R-:W-:Y:S01]  /*95c0*/  IMAD R9, R9, 0xa0, RZ ;  /* 0x000000a009097824 */ /* 0x000fe200078e02ff */
[----:B------:R-:W-:Y:S01]  /*95d0*/  R2UR UR10, R10 ;  /* 0x000000000a0a72ca */ /* 0x000fe200000e0000 */
[----:B------:R-:W-:Y:S01]  /*95e0*/  IMAD R8, R18, 0x2800, R3 ;  /* 0x0000280012087824 */ /* 0x000fe200078e0203 */
[----:B------:R-:W-:Y:S01]  /*95f0*/  UIADD3.X UR5, URZ, UR53, URZ, UP0, !UPT ;  /* 0x000000353f057290 */ /* 0x000fe200087fe43f */
[----:B------:R-:W-:Y:S01]  /*9600*/  VIADD R3, R6, 0x13270 ;  /* 0x0001327006037836 */ /* 0x000fe20000000000 */
[----:B------:R-:W-:Y:S01]  /*9610*/  UMOV UR6, 0x0 ;  /* 0x0000000000067882 */ /* 0x000fe20000000000 */
[----:B------:R-:W-:Y:S01]  /*9620*/  VIADD R2, R8, 0x6000 ;  /* 0x0000600008027836 */ /* 0x000fe20000000000 */
[----:B------:R-:W-:-:S09]  /*9630*/  UMOV UR7, 0x14f00000 ;  /* 0x14f0000000077882 */ /* 0x000fd20000000000 */
.L_x_56:
[----:B------:R-:W-:-:S13]  /*9640*/  @P0 ELECT P2, URZ, PT ;  /* 0x00000000003f082f */ /* 0x000fda0003840000 */
[----:B-----5:R-:W-:Y:S01]  /*9650*/  @P2 R2UR UR13, R16 ;  /* 0x00000000100d22ca */ /* 0x020fe200000e0000 */
[----:B------:R-:W-:Y:S01]  /*9660*/  UMOV UR12, UR36 ;  /* 0x00000024000c7c82 */ /* 0x000fe20008000000 */
[----:B------:R-:W-:Y:S02]  /*9670*/  @P2 R2UR UR11, R9 ;  /* 0x00000000090b22ca */ /* 0x000fe400000e0000 */
[----:B------:R-:W-:Y:S02]  /*9680*/  @P2 R2UR UR9, R3 ;  /* 0x00000000030922ca */ /* 0x000fe400000e0000 */
[----:B------:R-:W-:Y:S02]  /*9690*/  @P2 R2UR UR8, R2 ;  /* 0x00000000020822ca */ /* 0x000fe400000e0000 */
[----:B------:R-:W-:Y:S02]  /*96a0*/  @P2 PLOP3.LUT P0, PT, P2, PT, PT, 0x8, 0x0 ;  /* 0x000000000000281c */ /* 0x000fe4000170e170 */
[----:B------:R-:W-:-:S09]  /*96b0*/  PLOP3.LUT P2, PT, PT, PT, PT, 0x8, 0x0 ;  /* 0x000000000000781c */ /* 0x000fd20003f4e170 */
[----:B------:R2:W-:Y:S02]  /*96c0*/  UTMALDG.4D [UR8], [UR4], desc[UR6] ;  /* 0x00000608040075b4 */ /* 0x0005e40008019000 */
[----:B--2---:R-:W-:Y:S05]  /*96d0*/  @P0 BRA.U.ANY `(.L_x_56) ;  /* 0xfffffffd00d80947 */ /* 0x004fea000393ffff */
[----:B------:R-:W2:Y:S01]  /*96e0*/  SYNCS.PHASECHK.TRANS64.TRYWAIT P0, [R6+URZ+0x13240], R7 ;  /* 0x01324007060075a7 */ /* 0x000ea2000800017f */
[----:B------:R-:W-:Y:S04]  /*96f0*/  BSSY B1, `(.L_x_57) ;  /* 0x0000002000017945 */ /* 0x000fe80003800000 */
[----:B--2---:R-:W-:Y:S05]  /*9700*/  @!P0 BRA `(.L_x_58) ;  /* 0x0000001800648947 */ /* 0x004fea0003800000 */
.L_x_112:
[----:B------:R-:W-:Y:S05]  /*9710*/  BSYNC B1 ;  /* 0x0000000000017941 */ /* 0x000fea0003800000 */
.L_x_57:
[----:B------:R-:W-:Y:S01]  /*9720*/  BSSY B1, `(.L_x_59) ;  /* 0x0000009000017945 */ /* 0x000fe20003800000 */
[----:B------:R-:W-:Y:S02]  /*9730*/  IMAD.MOV.U32 R2, RZ, RZ, 0x0 ;  /* 0x00000000ff027424 */ /* 0x000fe400078e00ff */
[----:B------:R-:W-:Y:S01]  /*9740*/  IMAD.MOV.U32 R3, RZ, RZ, 0x14f00000 ;  /* 0x14f00000ff037424 */ /* 0x000fe200078e00ff */
[----:B------:R-:W-:Y:S06]  /*9750*/  @P1 BRA `(.L_x_60) ;  /* 0x0000000000141947 */ /* 0x000fec0003800000 */
[----:B------:R-:W-:Y:S01]  /*9760*/  ISETP.NE.AND P0, PT, R29, RZ, PT ;  /* 0x000000ff1d00720c */ /* 0x000fe20003f05270 */
[----:B-12---:R-:W-:-:S04]  /*9770*/  IMAD.MOV.U32 R7, RZ, RZ, 0x2800 ;  /* 0x00002800ff077424 */ /* 0x006fc800078e00ff */
[----:B------:R3:W-:Y:S08]  /*9780*/  SYNCS.ARRIVE.TRANS64 RZ, [R6+URZ+0x13230], R7 ;  /* 0x0132300706ff79a7 */ /* 0x0007f0000800003f */
[----:B------:R-:W-:Y:S05]  /*9790*/  @!P0 BRA `(.L_x_60) ;  /* 0x0000000000048947 */ /* 0x000fea0003800000 */
[----:B------:R-:W-:Y:S01]  /*97a0*/  BPT.TRAP 0x1 ;  /* 0x000000040000795c */ /* 0x000fe20000300000 */
.L_x_60:
[----:B------:R-:W-:Y:S05]  /*97b0*/  BSYNC B1 ;  /* 0x0000000000017941 */ /* 0x000fea0003800000 */
.L_x_59:
[----:B------:R-:W-:Y:S01]  /*97c0*/  R2UR UR7, R3 ;  /* 0x00000000030772ca */ /* 0x000fe200000e0000 */
[----:B------:R-:W-:Y:S01]  /*97d0*/  UIADD3 UR4, UP0, UR52, 0x370, URZ ;  /* 0x0000037034047890 */ /* 0x000fe2000ff1e03f */
[----:B------:R-:W-:Y:S01]  /*97e0*/  R2UR UR10, R10 ;  /* 0x000000000a0a72ca */ /* 0x000fe200000e0000 */
[----:B-123--:R-:W-:Y:S01]  /*97f0*/  VIADD R6, R6, 0x13230 ;  /* 0x0001323006067836 */ /* 0x00efe20000000000 */
[----:B------:R-:W-:Y:S01]  /*9800*/  R2UR UR6, R2 ;  /* 0x00000000020672ca */ /* 0x000fe200000e0000 */
[----:B------:R-:W-:Y:S01]  /*9810*/  VIADD R2, R8, 0xe000 ;  /* 0x0000e00008027836 */ /* 0x000fe20000000000 */
[----:B------:R-:W-:Y:S01]  /*9820*/  PLOP3.LUT P0, PT, PT, PT, PT, 0x80, 0x0 ;  /* 0x000000000000781c */ /* 0x000fe20003f0f070 */
[----:B------:R-:W-:-:S12]  /*9830*/  UIADD3.X UR5, URZ, UR53, URZ, UP0, !UPT ;  /* 0x000000353f057290 */ /* 0x000fd800087fe43f */
.L_x_61:
[----:B------:R-:W-:-:S13]  /*9840*/  @P0 ELECT P1, URZ, PT ;  /* 0x00000000003f082f */ /* 0x000fda0003820000 */
[----:B------:R-:W-:Y:S01]  /*9850*/  @P1 R2UR UR13, R16 ;  /* 0x00000000100d12ca */ /* 0x000fe200000e0000 */
[----:B------:R-:W-:Y:S01]  /*9860*/  UMOV UR12, UR36 ;  /* 0x00000024000c7c82 */ /* 0x000fe20008000000 */
[----:B------:R-:W-:Y:S02]  /*9870*/  @P1 R2UR UR11, R9 ;  /* 0x00000000090b12ca */ /* 0x000fe400000e0000 */
[----:B------:R-:W-:Y:S02]  /*9880*/  @P1 R2UR UR9, R6 ;  /* 0x00000000060912ca */ /* 0x000fe400000e0000 */
[----:B------:R-:W-:Y:S02]  /*9890*/  @P1 R2UR UR8, R2 ;  /* 0x00000000020812ca */ /* 0x000fe400000e0000 */
[----:B------:R-:W-:Y:S02]  /*98a0*/  @P1 PLOP3.LUT P0, PT, P1, PT, PT, 0x8, 0x0 ;  /* 0x000000000000181c */ /* 0x000fe40000f0e170 */
[----:B------:R-:W-:-:S09]  /*98b0*/  PLOP3.LUT P1, PT, PT, PT, PT, 0x8, 0x0 ;  /* 0x000000000000781c */ /* 0x000fd20003f2e170 */
[----:B------:R1:W-:Y:S02]  /*98c0*/  UTMALDG.4D [UR8], [UR4], desc[UR6] ;  /* 0x00000608040075b4 */ /* 0x0003e40008019000 */
[----:B-1----:R-:W-:Y:S05]  /*98d0*/  @P0 BRA.U.ANY `(.L_x_61) ;  /* 0xfffffffd00d80947 */ /* 0x002fea000393ffff */
.L_x_50:
[----:B------:R-:W-:Y:S05]  /*98e0*/  BSYNC B0 ;  /* 0x0000000000007941 */ /* 0x000fea0003800000 */
.L_x_49:
[----:B------:R-:W-:-:S06]  /*98f0*/  UISETP.NE.AND UP0, UPT, UR42, 0x3, UPT ;  /* 0x000000032a00788c */ /* 0x000fcc000bf05270 */
[----:B------:R-:W-:-:S13]  /*9900*/  PLOP3.LUT P0, PT, PT, PT, UP0, 0x80, 0x0 ;  /* 0x000000000000781c */ /* 0x000fda0003f0f008 */
[----:B------:R-:W-:Y:S05]  /*9910*/  @!P0 BRA `(.L_x_62) ;  /* 0x0000000000048947 */ /* 0x000fea0003800000 */
[----:B------:R-:W-:Y:S01]  /*9920*/  BPT.TRAP 0x1 ;  /* 0x000000040000795c */ /* 0x000fe20000300000 */
.L_x_62:
[----:B------:R-:W-:Y:S01]  /*9930*/  LOP3.LUT R2, R5, 0x1, RZ, 0x3c, !PT ;  /* 0x0000000105027812 */ /* 0x000fe200078e3cff */
[----:B------:R-:W-:Y:S01]  /*9940*/  IMAD.U32 R6, RZ, RZ, UR47 ;  /* 0x0000002fff067e24 */ /* 0x000fe2000f8e00ff */
[----:B------:R-:W-:Y:S01]  /*9950*/  LEA R3, R4, UR41, 0x3 ;  /* 0x0000002904037c11 */ /* 0x000fe2000f8e18ff */
[----:B------:R-:W-:Y:S01]  /*9960*/  BSSY B0, `(.L_x_63) ;  /* 0x0000005000007945 */ /* 0x000fe20003800000 */
[----:B------:R-:W-:Y:S02]  /*9970*/  SHF.L.U32 R2, R2, 0x1f, RZ ;  /* 0x0000001f02027819 */ /* 0x000fe400000006ff */
[----:B------:R-:W-:Y:S02]  /*9980*/  ISETP.NE.AND P1, PT, R6, 0x3, PT ;  /* 0x000000030600780c */ /* 0x000fe40003f25270 */
[----:B------:R-:W1:Y:S02]  /*9990*/  SYNCS.PHASECHK.TRANS64.TRYWAIT P0, [R3+URZ+0x13270], R2 ;  /* 0x01327002030075a7 */ /* 0x000e64000800017f */
[----:B-1----:R-:W-:Y:S09]  /*99a0*/  @!P0 BRA `(.L_x_64) ;  /* 0x0000001400d08947 */ /* 0x002ff20003800000 */
.L_x_113:
[----:B------:R-:W-:Y:S05]  /*99b0*/  BSYNC B0 ;  /* 0x0000000000007941 */ /* 0x000fea0003800000 */
.L_x_63:
[----:B------:R-:W-:Y:S05]  /*99c0*/  @!P1 BRA `(.L_x_65) ;  /* 0x0000000000049947 */ /* 0x000fea0003800000 */
[----:B------:R-:W-:Y:S01]  /*99d0*/  BPT.TRAP 0x1 ;  /* 0x000000040000795c */ /* 0x000fe20000300000 */
.L_x_65:
[----:B-1----:R-:W-:Y:S01]  /*99e0*/  SHF.L.U32 R2, R5, 0x1f, RZ ;  /* 0x0000001f05027819 */ /* 0x002fe200000006ff */
[----:B------:R-:W-:-:S03]  /*99f0*/  IMAD R10, R4, 0x2800, RZ ;  /* 0x00002800040a7824 */ /* 0x000fc600078e02ff */
[----:B------:R-:W1:Y:S02]  /*9a00*/  SYNCS.PHASECHK.TRANS64.TRYWAIT P0, [R3+URZ+0x13260], R2 ;  /* 0x01326002030075a7 */ /* 0x000e64000800017f */
[----:B-1----:R-:W-:Y:S05]  /*9a10*/  @!P0 BRA `(.L_x_66) ;  /* 0x0000001400c88947 */ /* 0x002fea0003800000 */
.L_x_114:
[C---:B-1----:R-:W-:Y:S01]  /*9a20*/  LOP3.LUT R2, R10.reuse, R26, RZ, 0xfc, !PT ;  /* 0x0000001a0a027212 */ /* 0x042fe200078efcff */
[----:B------:R-:W-:Y:S05]  /*9a30*/  WARPSYNC.ALL ;  /* 0x0000000000007948 */ /* 0x000fea0003800000 */
[----:B------:R-:W1:Y:S01]  /*9a40*/  LDSM.16.MT88.4 R4, [R2+UR41+0x6000] ;  /* 0x006000290204783b */ /* 0x000e620008004200 */
[----:B------:R-:W-:-:S05]  /*9a50*/  LOP3.LUT R12, R10, R25, RZ, 0xfc, !PT ;  /* 0x000000190a0c7212 */ /* 0x000fca00078efcff */
[----:B------:R-:W-:Y:S01]  /*9a60*/  VIADD R12, R12, UR41 ;  /* 0x000000290c0c7c36 */ /* 0x000fe20008000000 */
[C-C-:B-1----:R-:W-:Y:S02]  /*9a70*/  PRMT R8, R4.reuse, 0x6420, R5.reuse ;  /* 0x0000642004087816 */ /* 0x142fe40000000005 */
[----:B------:R-:W-:Y:S02]  /*9a80*/  PRMT R9, R4, 0x7531, R5 ;  /* 0x0000753104097816 */ /* 0x000fe40000000005 */
[C-C-:B------:R-:W-:Y:S02]  /*9a90*/  PRMT R10, R6.reuse, 0x6420, R7.reuse ;  /* 0x00006420060a7816 */ /* 0x140fe40000000007 */
[----:B------:R-:W-:-:S05]  /*9aa0*/  PRMT R11, R6, 0x7531, R7 ;  /* 0x00007531060b7816 */ /* 0x000fca0000000007 */
[----:B------:R-:W-:Y:S04]  /*9ab0*/  STSM.16.M88.4 [R12+0x1000], R8 ;  /* 0x001000080c007844 */ /* 0x000fe80000000200 */
[----:B------:R-:W1:Y:S02]  /*9ac0*/  LDSM.16.MT88.4 R4, [R2+UR41+0x6800] ;  /* 0x006800290204783b */ /* 0x000e640008004200 */
[C-C-:B-1----:R-:W-:Y:S02]  /*9ad0*/  PRMT R8, R4.reuse, 0x6420, R5.reuse ;  /* 0x0000642004087816 */ /* 0x142fe40000000005 */
[----:B------:R-:W-:Y:S02]  /*9ae0*/  PRMT R9, R4, 0x7531, R5 ;  /* 0x0000753104097816 */ /* 0x000fe40000000005 */
[----:B------:R-:W-:-:S02]  /*9af0*/  PRMT R10, R6, 0x6420, R7 ;  /* 0x00006420060a7816 */ /* 0x000fc40000000007 */
        /* <DEDUP_REMOVED lines=19> */
[----:B------:R1:W-:Y:S01]  /*9c30*/  STSM.16.M88.4 [R12+0x3000], R8 ;  /* 0x003000080c007844 */ /* 0x0003e20000000200 */
[----:B------:R-:W-:Y:S01]  /*9c40*/  @!PT LDS RZ, [RZ] ;  /* 0x00000000fffff984 */ /* 0x000fe20000000800 */
[----:B------:R-:W-:Y:S01]  /*9c50*/  @!PT LDS RZ, [RZ] ;  /* 0x00000000fffff984 */ /* 0x000fe20000000800 */
[----:B------:R-:W-:Y:S01]  /*9c60*/  @!PT LDS RZ, [RZ] ;  /* 0x00000000fffff984 */ /* 0x000fe20000000800 */
[----:B------:R-:W-:Y:S01]  /*9c70*/  @!PT LDS RZ, [RZ] ;  /* 0x00000000fffff984 */ /* 0x000fe20000000800 */
[----:B------:R2:W-:Y:S06]  /*9c80*/  MEMBAR.ALL.CTA ;  /* 0x0000000000007992 */ /* 0x0005ec0000008000 */
[----:B--2---:R-:W2:Y:S01]  /*9c90*/  FENCE.VIEW.ASYNC.S ;  /* 0x00000000000073c6 */ /* 0x004ea20000000000 */
[----:B------:R-:W-:Y:S05]  /*9ca0*/  @!P1 BRA `(.L_x_67) ;  /* 0x0000000000049947 */ /* 0x000fea0003800000 */
[----:B------:R-:W-:Y:S01]  /*9cb0*/  BPT.TRAP 0x1 ;  /* 0x000000040000795c */ /* 0x000fe20000300000 */
.L_x_67:
[----:B--2---:R2:W-:Y:S01]  /*9cc0*/  SYNCS.ARRIVE.TRANS64.A1T0 RZ, [R3+URZ+0x13250], RZ ;  /* 0x013250ff03ff79a7 */ /* 0x0045e2000810003f */
[----:B------:R-:W-:Y:S01]  /*9cd0*/  BAR.SYNC.DEFER_BLOCKING 0x2, 0x80 ;  /* 0x0082000000007b1d */ /* 0x000fe20000010000 */
[----:B------:R-:W-:Y:S01]  /*9ce0*/  ISETP.NE.AND P0, PT, R28, RZ, PT ;  /* 0x000000ff1c00720c */ /* 0x000fe20003f05270 */
[----:B------:R-:W-:Y:S02]  /*9cf0*/  IMAD.MOV.U32 R5, RZ, RZ, R19 ;  /* 0x000000ffff057224 */ /* 0x000fe400078e0013 */
[----:B------:R-:W-:-:S10]  /*9d00*/  IMAD.MOV.U32 R4, RZ, RZ, R18 ;  /* 0x000000ffff047224 */ /* 0x000fd400078e0012 */
[----:B------:R-:W-:-:S05]  /*9d10*/  @!P0 VIADD R2, R3, 0x13280 ;  /* 0x0001328003028836 */ /* 0x000fca0000000000 */
[----:B------:R-:W-:-:S04]  /*9d20*/  @!P0 PRMT R2, RZ, 0x654, R2 ;  /* 0x00000654ff028816 */ /* 0x000fc80000000002 */
[----:B------:R2:W-:Y:S01]  /*9d30*/  @!P0 SYNCS.ARRIVE.TRANS64.RED.A1T0 RZ, [R2+URZ], RZ ;  /* 0x000000ff02ff89a7 */ /* 0x0005e2000810043f */
[C---:B------:R-:W-:Y:S01]  /*9d40*/  ISETP.GT.AND P0, PT, R0.reuse, RZ, PT ;  /* 0x000000ff0000720c */ /* 0x040fe20003f04270 */
[----:B------:R-:W-:-:S12]  /*9d50*/  VIADD R0, R0, 0xffffffff ;  /* 0xffffffff00007836 */ /* 0x000fd80000000000 */
[----:B--2---:R-:W-:Y:S05]  /*9d60*/  @P0 BRA `(.L_x_68) ;  /* 0xfffffff400500947 */ /* 0x004fea000383ffff */
.L_x_48:
[----:B------:R-:W-:-:S06]  /*9d70*/  UISETP.NE.AND UP0, UPT, UR42, 0x3, UPT ;  /* 0x000000032a00788c */ /* 0x000fcc000bf05270 */
[----:B------:R-:W-:-:S13]  /*9d80*/  PLOP3.LUT P0, PT, PT, PT, UP0, 0x80, 0x0 ;  /* 0x000000000000781c */ /* 0x000fda0003f0f008 */
[----:B------:R-:W-:Y:S05]  /*9d90*/  @!P0 BRA `(.L_x_69) ;  /* 0x0000000000048947 */ /* 0x000fea0003800000 */
[----:B------:R-:W-:Y:S01]  /*9da0*/  BPT.TRAP 0x1 ;  /* 0x000000040000795c */ /* 0x000fe20000300000 */
.L_x_69:
[----:B0-----:R-:W-:Y:S01]  /*9db0*/  LOP3.LUT R3, R19, 0x1, RZ, 0x3c, !PT ;  /* 0x0000000113037812 */ /* 0x001fe200078e3cff */
[----:B------:R-:W-:Y:S01]  /*9dc0*/  IMAD.U32 R0, RZ, RZ, UR47 ;  /* 0x0000002fff007e24 */ /* 0x000fe2000f8e00ff */
[----:B------:R-:W-:Y:S01]  /*9dd0*/  LEA R2, R18, UR41, 0x3 ;  /* 0x0000002912027c11 */ /* 0x000fe2000f8e18ff */
[----:B------:R-:W-:Y:S01]  /*9de0*/  BSSY B0, `(.L_x_70) ;  /* 0x0000005000007945 */ /* 0x000fe20003800000 */
[----:B------:R-:W-:Y:S02]  /*9df0*/  SHF.L.U32 R3, R3, 0x1f, RZ ;  /* 0x0000001f03037819 */ /* 0x000fe400000006ff */
[----:B------:R-:W-:Y:S02]  /*9e00*/  ISETP.NE.AND P1, PT, R0, 0x3, PT ;  /* 0x000000030000780c */ /* 0x000fe40003f25270 */
[----:B------:R-:W0:Y:S02]  /*9e10*/  SYNCS.PHASECHK.TRANS64.TRYWAIT P0, [R2+URZ+0x13270], R3 ;  /* 0x01327003020075a7 */ /* 0x000e24000800017f */
[----:B0-----:R-:W-:Y:S09]  /*9e20*/  @!P0 BRA `(.L_x_71) ;  /* 0x0000001000d88947 */ /* 0x001ff20003800000 */
.L_x_115:
[----:B------:R-:W-:Y:S05]  /*9e30*/  BSYNC B0 ;  /* 0x0000000000007941 */ /* 0x000fea0003800000 */
.L_x_70:
[----:B------:R-:W-:Y:S05]  /*9e40*/  @!P1 BRA `(.L_x_72) ;  /* 0x0000000000049947 */ /* 0x000fea0003800000 */
[----:B------:R-:W-:Y:S01]  /*9e50*/  BPT.TRAP 0x1 ;  /* 0x000000040000795c */ /* 0x000fe20000300000 */
.L_x_72:
[----:B------:R-:W-:Y:S01]  /*9e60*/  SHF.L.U32 R5, R19, 0x1f, RZ ;  /* 0x0000001f13057819 */ /* 0x000fe200000006ff */
[----:B0-----:R-:W-:-:S03]  /*9e70*/  IMAD R3, R18, 0x2800, RZ ;  /* 0x0000280012037824 */ /* 0x001fc600078e02ff */
[----:B------:R-:W0:Y:S02]  /*9e80*/  SYNCS.PHASECHK.TRANS64.TRYWAIT P0, [R2+URZ+0x13260], R5 ;  /* 0x01326005020075a7 */ /* 0x000e24000800017f */
[----:B------:R-:W-:Y:S01]  /*9e90*/  LOP3.LUT R0, R3, R26, RZ, 0xfc, !PT ;  /* 0x0000001a03007212 */ /* 0x000fe200078efcff */
[----:B0-----:R-:W-:Y:S06]  /*9ea0*/  @!P0 BRA `(.L_x_73) ;  /* 0x0000001000cc8947 */ /* 0x001fec0003800000 */
.L_x_116:
[----:B------:R-:W-:Y:S05]  /*9eb0*/  WARPSYNC.ALL ;  /* 0x0000000000007948 */ /* 0x000fea0003800000 */
[----:B0-----:R-:W1:Y:S01]  /*9ec0*/  LDSM.16.MT88.4 R4, [R0+UR41+0x6000] ;  /* 0x006000290004783b */ /* 0x001e620008004200 */
[----:B------:R-:W-:-:S05]  /*9ed0*/  LOP3.LUT R3, R3, R25, RZ, 0xfc, !PT ;  /* 0x0000001903037212 */ /* 0x000fca00078efcff */
[----:B------:R-:W-:Y:S01]  /*9ee0*/  VIADD R3, R3, UR41 ;  /* 0x0000002903037c36 */ /* 0x000fe20008000000 */
[C-C-:B-1----:R-:W-:Y:S02]  /*9ef0*/  PRMT R8, R4.reuse, 0x6420, R5.reuse ;  /* 0x0000642004087816 */ /* 0x142fe40000000005 */
[----:B------:R-:W-:Y:S02]  /*9f00*/  PRMT R9, R4, 0x7531, R5 ;  /* 0x0000753104097816 */ /* 0x000fe40000000005 */
[C-C-:B------:R-:W-:Y:S02]  /*9f10*/  PRMT R10, R6.reuse, 0x6420, R7.reuse ;  /* 0x00006420060a7816 */ /* 0x140fe40000000007 */
[----:B------:R-:W-:-:S05]  /*9f20*/  PRMT R11, R6, 0x7531, R7 ;  /* 0x00007531060b7816 */ /* 0x000fca0000000007 */
[----:B------:R-:W-:Y:S04]  /*9f30*/  STSM.16.M88.4 [R3+0x1000], R8 ;  /* 0x0010000803007844 */ /* 0x000fe80000000200 */
[----:B------:R-:W0:Y:S02]  /*9f40*/  LDSM.16.MT88.4 R4, [R0+UR41+0x6800] ;  /* 0x006800290004783b */ /* 0x000e240008004200 */
[C-C-:B0-----:R-:W-:Y:S02]  /*9f50*/  PRMT R8, R4.reuse, 0x6420, R5.reuse ;  /* 0x0000642004087816 */ /* 0x141fe40000000005 */
[----:B------:R-:W-:Y:S02]  /*9f60*/  PRMT R9, R4, 0x7531, R5 ;  /* 0x0000753104097816 */ /* 0x000fe40000000005 */
[----:B------:R-:W-:-:S02]  /*9f70*/  PRMT R10, R6, 0x6420, R7 ;  /* 0x00006420060a7816 */ /* 0x000fc40000000007 */
        /* <DEDUP_REMOVED lines=25> */
[----:B-1----:R-:W1:Y:S01]  /*a110*/  FENCE.VIEW.ASYNC.S ;  /* 0x00000000000073c6 */ /* 0x002e620000000000 */
[----:B------:R-:W-:Y:S05]  /*a120*/  @!P1 BRA `(.L_x_74) ;  /* 0x0000000000049947 */ /* 0x000fea0003800000 */
[----:B------:R-:W-:Y:S01]  /*a130*/  BPT.TRAP 0x1 ;  /* 0x000000040000795c */ /* 0x000fe20000300000 */
.L_x_74:
[----:B0-----:R-:W0:Y:S01]  /*a140*/  LDC R3, c[0x0][0xc34] ;  /* 0x00030d00ff037b82 */ /* 0x001e220000000800 */
[----:B------:R-:W-:Y:S01]  /*a150*/  ISETP.NE.AND P0, PT, R28, RZ, PT ;  /* 0x000000ff1c00720c */ /* 0x000fe20003f05270 */
[----:B------:R-:W-:Y:S01]  /*a160*/  UIADD3 UR50, UR43, UR50, URZ ;  /* 0x000000322b327290 */ /* 0x000fe2000fffe03f */
[----:B------:R-:W-:Y:S01]  /*a170*/  VIADD R18, R18, 0x1 ;  /* 0x0000000112127836 */ /* 0x000fe20000000000 */
[----:B------:R-:W-:Y:S01]  /*a180*/  UIADD3 UR46, UR46, 0x1, URZ ;  /* 0x000000012e2e7890 */ /* 0x000fe2000fffe03f */
[----:B-1----:R-:W-:Y:S09]  /*a190*/  SYNCS.ARRIVE.TRANS64.A1T0 RZ, [R2+URZ+0x13250], RZ ;  /* 0x013250ff02ff79a7 */ /* 0x002ff2000810003f */
[----:B------:R-:W-:-:S05]  /*a1a0*/  @!P0 VIADD R0, R2, 0x13280 ;  /* 0x0001328002008836 */ /* 0x000fca0000000000 */
[----:B------:R-:W-:Y:S01]  /*a1b0*/  @!P0 PRMT R0, RZ, 0x654, R0 ;  /* 0x00000654ff008816 */ /* 0x000fe20000000000 */
[----:B------:R-:W-:Y:S01]  /*a1c0*/  BAR.SYNC.DEFER_BLOCKING 0x2, 0x80 ;  /* 0x0082000000007b1d */ /* 0x000fe20000010000 */
[----:B0-----:R-:W-:-:S05]  /*a1d0*/  ISETP.LE.AND P1, PT, R3, UR50, PT ;  /* 0x0000003203007c0c */ /* 0x001fca000bf23270 */
[----:B------:R0:W-:Y:S01]  /*a1e0*/  @!P0 SYNCS.ARRIVE.TRANS64.RED.A1T0 RZ, [R0+URZ], RZ ;  /* 0x000000ff00ff89a7 */ /* 0x0001e2000810043f */
[----:B------:R-:W-:-:S04]  /*a1f0*/  ISETP.NE.AND P0, PT, R18, 0x2, PT ;  /* 0x000000021200780c */ /* 0x000fc80003f05270 */
[----:B------:R-:W-:Y:S02]  /*a200*/  SEL R18, R18, RZ, P0 ;  /* 0x000000ff12127207 */ /* 0x000fe40000000000 */
[----:B0-----:R-:W-:-:S04]  /*a210*/  SEL R0, RZ, 0x1, P0 ;  /* 0x00000001ff007807 */ /* 0x001fc80000000000 */
[----:B------:R-:W-:Y:S01]  /*a220*/  LOP3.LUT R19, R19, R0, RZ, 0x3c, !PT ;  /* 0x0000000013137212 */ /* 0x000fe200078e3cff */
[----:B------:R-:W-:Y:S06]  /*a230*/  @!P1 BRA `(.L_x_75) ;  /* 0xffffffd8005c9947 */ /* 0x000fec000383ffff */
[----:B------:R-:W-:-:S12]  /*a240*/  ULOP3.LUT UR46, UR46, 0x1, URZ, 0xc, !UPT ;  /* 0x000000012e2e7892 */ /* 0x000fd8000f8e0c3f */
.L_x_32:
[----:B------:R-:W0:Y:S01]  /*a250*/  S2R R3, SR_CgaCtaId ;  /* 0x0000000000037919 */ /* 0x000e220000008800 */
[----:B------:R-:W-:Y:S01]  /*a260*/  MOV R0, 0x400 ;  /* 0x0000040000007802 */ /* 0x000fe20000000f00 */
[----:B------:R-:W-:-:S03]  /*a270*/  IMAD.U32 R2, RZ, RZ, UR46 ;  /* 0x0000002eff027e24 */ /* 0x000fc6000f8e00ff */
[----:B0-----:R-:W-:Y:S02]  /*a280*/  LEA R7, R3, R0, 0x18 ;  /* 0x0000000003077211 */ /* 0x001fe400078ec0ff */
[----:B------:R-:W-:-:S04]  /*a290*/  SHF.L.U32 R0, R2, 0x1f, RZ ;  /* 0x0000001f02007819 */ /* 0x000fc800000006ff */
[----:B------:R-:W0:Y:S02]  /*a2a0*/  SYNCS.PHASECHK.TRANS64.TRYWAIT P0, [R7+URZ+0x13220], R0 ;  /* 0x01322000070075a7 */ /* 0x000e24000800017f */
[----:B0-----:R-:W-:Y:S05]  /*a2b0*/  @!P0 BRA `(.L_x_76) ;  /* 0x0000000c00dc8947 */ /* 0x001fea0003800000 */
.L_x_117:
[----:B------:R-:W1:Y:S02]  /*a2c0*/  S2R R2, SR_TID.X ;  /* 0x0000000000027919 */ /* 0x000e640000002100 */
[----:B-1----:R-:W-:-:S04]  /*a2d0*/  SHF.R.U32.HI R2, RZ, 0x5, R2 ;  /* 0x00000005ff027819 */ /* 0x002fc80000011602 */
[----:B------:R-:W-:-:S05]  /*a2e0*/  LOP3.LUT R2, R2, 0x3, RZ, 0xc0, !PT ;  /* 0x0000000302027812 */ /* 0x000fca00078ec0ff */
[----:B0-----:R-:W0:Y:S02]  /*a2f0*/  SHFL.IDX PT, R0, R2, RZ, 0x1f ;  /* 0x00001fff02007589 */ /* 0x001e2400000e0000 */
[----:B0-----:R-:W-:-:S13]  /*a300*/  ISETP.NE.AND P0, PT, R0, RZ, PT ;  /* 0x000000ff0000720c */ /* 0x001fda0003f05270 */
[----:B------:R-:W-:Y:S05]  /*a310*/  @P0 EXIT ;  /* 0x000000000000094d */ /* 0x000fea0003800000 */
[----:B------:R-:W-:Y:S01]  /*a320*/  ELECT P0, URZ, PT ;  /* 0x00000000003f782f */ /* 0x000fe20003800000 */
[----:B------:R-:W-:-:S12]  /*a330*/  BSSY B0, `(.L_x_77) ;  /* 0x0000027000007945 */ /* 0x000fd80003800000 */
[----:B------:R-:W-:Y:S05]  /*a340*/  @!P0 BRA `(.L_x_78) ;  /* 0x0000000000948947 */ /* 0x000fea0003800000 */
[----:B------:R-:W-:-:S06]  /*a350*/  ULOP3.LUT UR4, UR38, 0x2, URZ, 0xfc, !UPT ;  /* 0x0000000226047892 */ /* 0x000fcc000f8efc3f */
[----:B------:R-:W-:-:S05]  /*a360*/  IMAD.U32 R0, RZ, RZ, UR4 ;  /* 0x00000004ff007e24 */ /* 0x000fca000f8e00ff */
[----:B------:R-:W-:-:S13]  /*a370*/  ISETP.NE.AND P0, PT, R0, 0x3, PT ;  /* 0x000000030000780c */ /* 0x000fda0003f05270 */
[----:B------:R-:W-:Y:S05]  /*a380*/  @!P0 BRA `(.L_x_79) ;  /* 0x0000000000048947 */ /* 0x000fea0003800000 */
[----:B------:R-:W-:Y:S01]  /*a390*/  BPT.TRAP 0x1 ;  /* 0x000000040000795c */ /* 0x000fe20000300000 */
.L_x_79:
[----:B------:R-:W-:Y:S01]  /*a3a0*/  VIADD R3, R7, 0x13240 ;  /* 0x0001324007037836 */ /* 0x000fe20000000000 */
[----:B------:R-:W-:Y:S01]  /*a3b0*/  SHF.L.U32 R4, R19, 0x1f, RZ ;  /* 0x0000001f13047819 */ /* 0x000fe200000006ff */
[C---:B------:R-:W-:Y:S02]  /*a3c0*/  VIADD R0, R18.reuse, 0x1 ;  /* 0x0000000112007836 */ /* 0x040fe40000000000 */
[----:B------:R-:W-:-:S03]  /*a3d0*/  IMAD R5, R18, 0x8, R3 ;  /* 0x0000000812057824 */ /* 0x000fc600078e0203 */
[C---:B------:R-:W-:Y:S01]  /*a3e0*/  ISETP.NE.AND P2, PT, R0.reuse, 0x2, PT ;  /* 0x000000020000780c */ /* 0x040fe20003f45270 */
[----:B------:R-:W0:Y:S03]  /*a3f0*/  SYNCS.PHASECHK.TRANS64.TRYWAIT P1, [R5+URZ], R4 ;  /* 0x00000004050075a7 */ /* 0x000e26000802017f */
[----:B------:R-:W-:Y:S02]  /*a400*/  SEL R2, RZ, 0x1, P2 ;  /* 0x00000001ff027807 */ /* 0x000fe40001000000 */
[----:B------:R-:W-:Y:S02]  /*a410*/  SEL R6, R0, RZ, P2 ;  /* 0x000000ff00067207 */ /* 0x000fe40001000000 */
[----:B------:R-:W-:-:S03]  /*a420*/  LOP3.LUT R0, R19, R2, RZ, 0x3c, !PT ;  /* 0x0000000213007212 */ /* 0x000fc600078e3cff */
[----:B------:R-:W-:Y:S01]  /*a430*/  IMAD R3, R6, 0x8, R3 ;  /* 0x0000000806037824 */ /* 0x000fe200078e0203 */
[----:B------:R-:W-:Y:S01]  /*a440*/  SHF.L.U32 R0, R0, 0x1f, RZ ;  /* 0x0000001f00007819 */ /* 0x000fe200000006ff */
[----:B0-----:R-:W-:Y:S06]  /*a450*/  @!P1 BRA `(.L_x_80) ;  /* 0x0000000c00889947 */ /* 0x001fec0003800000 */
.L_x_118:
[----:B------:R-:W1:Y:S02]  /*a460*/  SYNCS.PHASECHK.TRANS64.TRYWAIT P1, [R3+URZ], R0 ;  /* 0x00000000030075a7 */ /* 0x000e64000802017f */
[----:B-1----:R-:W-:Y:S05]  /*a470*/  @!P1 BRA `(.L_x_81) ;  /* 0x0000000c00949947 */ /* 0x002fea0003800000 */
.L_x_119:
[----:B------:R-:W-:Y:S05]  /*a480*/  @!P0 BRA `(.L_x_82) ;  /* 0x0000000000048947 */ /* 0x000fea0003800000 */
[----:B------:R-:W-:Y:S01]  /*a490*/  BPT.TRAP 0x1 ;  /* 0x000000040000795c */ /* 0x000fe20000300000 */
.L_x_82:
[----:B-1----:R-:W-:-:S04]  /*a4a0*/  IMAD R3, R18, 0x8, R7 ;  /* 0x0000000812037824 */ /* 0x002fc800078e0207 */
[----:B------:R-:W1:Y:S02]  /*a4b0*/  SYNCS.PHASECHK.TRANS64.TRYWAIT P1, [R3+URZ+0x13260], R4 ;  /* 0x01326004030075a7 */ /* 0x000e64000802017f */
[----:B-1----:R-:W-:Y:S05]  /*a4c0*/  @!P1 BRA `(.L_x_83) ;  /* 0x0000000c00949947 */ /* 0x002fea0003800000 */
.L_x_120:
[----:B------:R-:W-:Y:S05]  /*a4d0*/  @!P0 BRA `(.L_x_84) ;  /* 0x0000000000048947 */ /* 0x000fea0003800000 */
[----:B------:R-:W-:Y:S01]  /*a4e0*/  BPT.TRAP 0x1 ;  /* 0x000000040000795c */ /* 0x000fe20000300000 */
.L_x_84:
[----:B0-----:R-:W-:-:S04]  /*a4f0*/  IMAD R5, R6, 0x8, R7 ;  /* 0x0000000806057824 */ /* 0x001fc800078e0207 */
[----:B------:R-:W0:Y:S02]  /*a500*/  SYNCS.PHASECHK.TRANS64.TRYWAIT P1, [R5+URZ+0x13260], R0 ;  /* 0x01326000050075a7 */ /* 0x000e24000802017f */
[----:B0-----:R-:W-:Y:S05]  /*a510*/  @!P1 BRA `(.L_x_85) ;  /* 0x0000000c00949947 */ /* 0x001fea0003800000 */
.L_x_121:
[----:B------:R-:W-:Y:S05]  /*a520*/  @!P0 BRA `(.L_x_86) ;  /* 0x0000000000048947 */ /* 0x000fea0003800000 */
[----:B------:R-:W-:Y:S01]  /*a530*/  BPT.TRAP 0x1 ;  /* 0x000000040000795c */ /* 0x000fe20000300000 */
.L_x_86:
[----:B------:R-:W2:Y:S02]  /*a540*/  SYNCS.PHASECHK.TRANS64.TRYWAIT P0, [R3+URZ+0x13280], R4 ;  /* 0x01328004030075a7 */ /* 0x000ea4000800017f */
[----:B--2---:R-:W-:Y:S05]  /*a550*/  @!P0 BRA `(.L_x_87) ;  /* 0x0000000c00988947 */ /* 0x004fea0003800000 */
.L_x_88:
[----:B---3--:R3:W4:Y:S02]  /*a560*/  SYNCS.PHASECHK.TRANS64.TRYWAIT P0, [R5+URZ+0x13280], R0 ;  /* 0x01328000050075a7 */ /* 0x008724000800017f */
[----:B----4-:R-:W-:Y:S05]  /*a570*/  @!P0 NANOSLEEP.SYNCS 0x989680 ;  /* 0x009896800000895d */ /* 0x010fea0003900000 */
[----:B------:R-:W4:Y:S02]  /*a580*/  @!P0 SYNCS.PHASECHK.TRANS64 P0, [R5+URZ+0x13280], R0 ;  /* 0x01328000050085a7 */ /* 0x000f24000800007f */
[----:B----4-:R-:W-:Y:S05]  /*a590*/  @!P0 BRA `(.L_x_88) ;  /* 0xfffffffc00f08947 */ /* 0x010fea000383ffff */
.L_x_78:
[----:B------:R-:W-:Y:S05]  /*a5a0*/  BSYNC B0 ;  /* 0x0000000000007941 */ /* 0x000fea0003800000 */
.L_x_77:
[----:B------:R-:W-:Y:S05]  /*a5b0*/  EXIT ;  /* 0x000000000000794d */ /* 0x000fea0003800000 */
.L_x_10:
[----:B0-----:R-:W-:-:S04]  /*a5c0*/  IMAD.U32 R3, RZ, RZ, UR44 ;  /* 0x0000002cff037e24 */ /* 0x001fc8000f8e00ff */
[----:B------:R0:W1:Y:S03]  /*a5d0*/  SYNCS.PHASECHK.TRANS64.TRYWAIT P1, [R3+URZ+0x13200], R0 ;  /* 0x01320000030075a7 */ /* 0x000066000802017f */
[----:B-1----:R-:W-:Y:S05]  /*a5e0*/  @!P1 NANOSLEEP.SYNCS 0x989680 ;  /* 0x009896800000995d */ /* 0x002fea0003900000 */
[----:B------:R-:W1:Y:S02]  /*a5f0*/  @!P1 SYNCS.PHASECHK.TRANS64 P1, [R3+URZ+0x13200], R0 ;  /* 0x01320000030095a7 */ /* 0x000e64000802007f */
[----:B-1----:R-:W-:Y:S05]  /*a600*/  @!P1 BRA `(.L_x_10) ;  /* 0xfffffffc00ec9947 */ /* 0x002fea000383ffff */
[----:B------:R-:W-:Y:S05]  /*a610*/  BRA `(.L_x_89) ;  /* 0xffffff6c00907947 */ /* 0x000fea000383ffff */
.L_x_14:
[----:B-1----:R1:W2:Y:S02]  /*a620*/  SYNCS.PHASECHK.TRANS64.TRYWAIT P1, [R4+URZ+0x13230], R3 ;  /* 0x01323003040075a7 */ /* 0x0022a4000802017f */
[----:B--2---:R-:W-:Y:S05]  /*a630*/  @!P1 NANOSLEEP.SYNCS 0x989680 ;  /* 0x009896800000995d */ /* 0x004fea0003900000 */
[----:B------:R-:W2:Y:S02]  /*a640*/  @!P1 SYNCS.PHASECHK.TRANS64 P1, [R4+URZ+0x13230], R3 ;  /* 0x01323003040095a7 */ /* 0x000ea4000802007f */
[----:B--2---:R-:W-:Y:S05]  /*a650*/  @!P1 BRA `(.L_x_14) ;  /* 0xfffffffc00f09947 */ /* 0x004fea000383ffff */
[----:B------:R-:W-:Y:S05]  /*a660*/  BRA `(.L_x_13) ;  /* 0xffffff6c00ac7947 */ /* 0x000fea000383ffff */
.L_x_19:
[----:B-1----:R-:W-:-:S04]  /*a670*/  IMAD.U32 R6, RZ, RZ, UR20 ;  /* 0x00000014ff067e24 */ /* 0x002fc8000f8e00ff */
[----:B------:R1:W2:Y:S03]  /*a680*/  SYNCS.PHASECHK.TRANS64.TRYWAIT P1, [R6+URZ+0x13230], R3 ;  /* 0x01323003060075a7 */ /* 0x0002a6000802017f */
[----:B--2---:R-:W-:Y:S05]  /*a690*/  @!P1 NANOSLEEP.SYNCS 0x989680 ;  /* 0x009896800000995d */ /* 0x004fea0003900000 */
[----:B------:R-:W2:Y:S02]  /*a6a0*/  @!P1 SYNCS.PHASECHK.TRANS64 P1, [R6+URZ+0x13230], R3 ;  /* 0x01323003060095a7 */ /* 0x000ea4000802007f */
[----:B--2---:R-:W-:Y:S05]  /*a6b0*/  @!P1 BRA `(.L_x_19) ;  /* 0xfffffffc00ec9947 */ /* 0x004fea000383ffff */
[----:B------:R-:W-:Y:S05]  /*a6c0*/  BRA `(.L_x_18) ;  /* 0xffffff9400d07947 */ /* 0x000fea000383ffff */
.L_x_23:
[----:B-1----:R-:W-:-:S04]  /*a6d0*/  IMAD.U32 R6, RZ, RZ, UR11 ;  /* 0x0000000bff067e24 */ /* 0x002fc8000f8e00ff */
[----:B------:R1:W2:Y:S03]  /*a6e0*/  SYNCS.PHASECHK.TRANS64.TRYWAIT P1, [R6+URZ+0x13250], R3 ;  /* 0x01325003060075a7 */ /* 0x0002a6000802017f */
[----:B--2---:R-:W-:Y:S05]  /*a6f0*/  @!P1 NANOSLEEP.SYNCS 0x989680 ;  /* 0x009896800000995d */ /* 0x004fea0003900000 */
[----:B------:R-:W2:Y:S02]  /*a700*/  @!P1 SYNCS.PHASECHK.TRANS64 P1, [R6+URZ+0x13250], R3 ;  /* 0x01325003060095a7 */ /* 0x000ea4000802007f */
[----:B--2---:R-:W-:Y:S05]  /*a710*/  @!P1 BRA `(.L_x_23) ;  /* 0xfffffffc00ec9947 */ /* 0x004fea000383ffff */
[----:B------:R-:W-:Y:S05]  /*a720*/  BRA `(.L_x_22) ;  /* 0xffffff9800dc7947 */ /* 0x000fea000383ffff */
.L_x_29:
[----:B-1----:R-:W-:-:S04]  /*a730*/  IMAD.U32 R7, RZ, RZ, UR4 ;  /* 0x00000004ff077e24 */ /* 0x002fc8000f8e00ff */
[----:B------:R1:W2:Y:S03]  /*a740*/  SYNCS.PHASECHK.TRANS64.TRYWAIT P1, [R7+URZ+0x13250], R0 ;  /* 0x01325000070075a7 */ /* 0x0002a6000802017f */
[----:B--2---:R-:W-:Y:S05]  /*a750*/  @!P1 NANOSLEEP.SYNCS 0x989680 ;  /* 0x009896800000995d */ /* 0x004fea0003900000 */
[----:B------:R-:W2:Y:S02]  /*a760*/  @!P1 SYNCS.PHASECHK.TRANS64 P1, [R7+URZ+0x13250], R0 ;  /* 0x01325000070095a7 */ /* 0x000ea4000802007f */
[----:B--2---:R-:W-:Y:S05]  /*a770*/  @!P1 BRA `(.L_x_29) ;  /* 0xfffffffc00ec9947 */ /* 0x004fea000383ffff */
[----:B------:R-:W-:Y:S05]  /*a780*/  BRA `(.L_x_28) ;  /* 0xffffffb800207947 */ /* 0x000fea000383ffff */
.L_x_37:
[----:B------:R-:W-:Y:S02]  /*a790*/  IMAD.MOV.U32 R13, RZ, RZ, R17 ;  /* 0x000000ffff0d7224 */ /* 0x000fe400078e0011 */
[----:B------:R-:W-:Y:S02]  /*a7a0*/  IMAD.MOV.U32 R12, RZ, RZ, RZ ;  /* 0x000000ffff0c7224 */ /* 0x000fe400078e00ff */
[----:B------:R-:W-:Y:S02]  /*a7b0*/  IMAD.MOV.U32 R11, RZ, RZ, 0x1f ;  /* 0x0000001fff0b7424 */ /* 0x000fe400078e00ff */
[----:B------:R-:W-:-:S07]  /*a7c0*/  IMAD.MOV.U32 R15, RZ, RZ, -0x1 ;  /* 0xffffffffff0f7424 */ /* 0x000fce00078e00ff */
[----:B------:R-:W-:Y:S05]  /*a7d0*/  WARPSYNC.COLLECTIVE R15, `(.L_x_90) ;  /* 0x000000000f087348 */ /* 0x000fea0003c00000 */
[----:B------:R0:W1:Y:S02]  /*a7e0*/  SHFL.IDX P6, R14, R13, R12, R11 ;  /* 0x0000000c0d0e7389 */ /* 0x00006400000c000b */
[----:B01----:R-:W-:Y:S01]  /*a7f0*/  ENDCOLLECTIVE ;  /* 0x000000000000791b */ /* 0x003fe20003800000 */
.L_x_90:
[----:B------:R-:W-:Y:S05]  /*a800*/  BRA `(.L_x_91) ;  /* 0xffffffd800e47947 */ /* 0x000fea000383ffff */
.L_x_39:
[----:B------:R-:W-:Y:S01]  /*a810*/  BSSY B0, `(.L_x_92) ;  /* 0x0000006000007945 */ /* 0x000fe20003800000 */
[----:B------:R-:W-:-:S07]  /*a820*/  IMAD.MOV.U32 R15, RZ, RZ, -0x1 ;  /* 0xffffffffff0f7424 */ /* 0x000fce00078e00ff */
[----:B0-----:R-:W-:Y:S05]  /*a830*/  WARPSYNC.COLLECTIVE R15, `(.L_x_93) ;  /* 0x000000000f0c7348 */ /* 0x001fea0003c00000 */
[----:B------:R-:W-:Y:S02]  /*a840*/  ELECT P6, UR62, PT ;  /* 0x00000000003e782f */ /* 0x000fe400038c0000 */
[----:B------:R-:W-:Y:S01]  /*a850*/  MOV R14, UR62 ;  /* 0x0000003e000e7c02 */ /* 0x000fe20008000f00 */
[----:B0-----:R-:W-:Y:S10]  /*a860*/  ENDCOLLECTIVE ;  /* 0x000000000000791b */ /* 0x001ff40003800000 */
.L_x_93:
[----:B------:R-:W-:Y:S05]  /*a870*/  BSYNC B0 ;  /* 0x0000000000007941 */ /* 0x000fea0003800000 */
.L_x_92:
[----:B------:R-:W-:Y:S05]  /*a880*/  BRA `(.L_x_94) ;  /* 0xffffffd800ec7947 */ /* 0x000fea000383ffff */
.L_x_41:
[----:B--2---:R2:W3:Y:S02]  /*a890*/  SYNCS.PHASECHK.TRANS64.TRYWAIT P0, [R3+URZ+0x13280], R0 ;  /* 0x01328000030075a7 */ /* 0x0044e4000800017f */
[----:B---3--:R-:W-:Y:S05]  /*a8a0*/  @!P0 NANOSLEEP.SYNCS 0x989680 ;  /* 0x009896800000895d */ /* 0x008fea0003900000 */
[----:B------:R-:W3:Y:S02]  /*a8b0*/  @!P0 SYNCS.PHASECHK.TRANS64 P0, [R3+URZ+0x13280], R0 ;  /* 0x01328000030085a7 */ /* 0x000ee4000800007f */
[----:B---3--:R-:W-:Y:S05]  /*a8c0*/  @!P0 BRA `(.L_x_41) ;  /* 0xfffffffc00f08947 */ /* 0x008fea000383ffff */
[----:B------:R-:W-:Y:S05]  /*a8d0*/  BRA `(.L_x_95) ;  /* 0xffffffdc00407947 */ /* 0x000fea000383ffff */
.L_x_43:
[----:B-1----:R1:W3:Y:S02]  /*a8e0*/  SYNCS.PHASECHK.TRANS64.TRYWAIT P0, [R3+URZ+0x13240], R0 ;  /* 0x01324000030075a7 */ /* 0x0022e4000800017f */
[----:B---3--:R-:W-:Y:S05]  /*a8f0*/  @!P0 NANOSLEEP.SYNCS 0x989680 ;  /* 0x009896800000895d */ /* 0x008fea0003900000 */
[----:B------:R-:W3:Y:S02]  /*a900*/  @!P0 SYNCS.PHASECHK.TRANS64 P0, [R3+URZ+0x13240], R0 ;  /* 0x01324000030085a7 */ /* 0x000ee4000800007f */
[----:B---3--:R-:W-:Y:S05]  /*a910*/  @!P0 BRA `(.L_x_43) ;  /* 0xfffffffc00f08947 */ /* 0x008fea000383ffff */
[----:B------:R-:W-:Y:S05]  /*a920*/  BRA `(.L_x_96) ;  /* 0xffffffdc00887947 */ /* 0x000fea000383ffff */
.L_x_46:
[----:B------:R-:W-:Y:S02]  /*a930*/  IMAD.MOV.U32 R13, RZ, RZ, R7 ;  /* 0x000000ffff0d7224 */ /* 0x000fe400078e0007 */
[----:B------:R-:W-:Y:S02]  /*a940*/  IMAD.MOV.U32 R12, RZ, RZ, RZ ;  /* 0x000000ffff0c7224 */ /* 0x000fe400078e00ff */
[----:B------:R-:W-:Y:S02]  /*a950*/  IMAD.MOV.U32 R11, RZ, RZ, 0x1c1f ;  /* 0x00001c1fff0b7424 */ /* 0x000fe400078e00ff */
[----:B------:R-:W-:Y:S02]  /*a960*/  IMAD.MOV.U32 R15, RZ, RZ, -0x1 ;  /* 0xffffffffff0f7424 */ /* 0x000fe400078e00ff */
[----:B------:R-:W-:-:S07]  /*a970*/  IMAD R5, R0, 0xc0, R21 ;  /* 0x000000c000057824 */ /* 0x000fce00078e0215 */
[----:B------:R-:W-:Y:S05]  /*a980*/  WARPSYNC.COLLECTIVE R15, `(.L_x_97) ;  /* 0x000000000f087348 */ /* 0x000fea0003c00000 */
[----:B------:R0:W1:Y:S02]  /*a990*/  SHFL.IDX P6, R14, R13, R12, R11 ;  /* 0x0000000c0d0e7389 */ /* 0x00006400000c000b */
[----:B01----:R-:W-:Y:S01]  /*a9a0*/  ENDCOLLECTIVE ;  /* 0x000000000000791b */ /* 0x003fe20003800000 */
.L_x_97:
[----:B------:R-:W-:Y:S02]  /*a9b0*/  IMAD.MOV.U32 R13, RZ, RZ, R6 ;  /* 0x000000ffff0d7224 */ /* 0x000fe400078e0006 */
[----:B------:R-:W-:-:S07]  /*a9c0*/  IMAD.MOV.U32 R2, RZ, RZ, R14 ;  /* 0x000000ffff027224 */ /* 0x000fce00078e000e */
[----:B------:R-:W-:Y:S05]  /*a9d0*/  WARPSYNC.COLLECTIVE R15, `(.L_x_98) ;  /* 0x000000000f087348 */ /* 0x000fea0003c00000 */
[----:B------:R0:W1:Y:S02]  /*a9e0*/  SHFL.IDX P6, R14, R13, R12, R11 ;  /* 0x0000000c0d0e7389 */ /* 0x00006400000c000b */
[----:B01----:R-:W-:Y:S01]  /*a9f0*/  ENDCOLLECTIVE ;  /* 0x000000000000791b */ /* 0x003fe20003800000 */
.L_x_98:
[----:B------:R-:W-:Y:S02]  /*aa00*/  ULDC UR4, c[0x0][0x288] ;  /* 0x0000a20000047ab9 */ /* 0x000fe40000000800 */
[----:B------:R-:W-:Y:S02]  /*aa10*/  IMAD R0, R9, UR4, RZ ;  /* 0x0000000409007c24 */ /* 0x000fe4000f8e02ff */
[----:B------:R-:W-:-:S03]  /*aa20*/  VIADD R9, R5, 0x20 ;  /* 0x0000002005097836 */ /* 0x000fc60000000000 */
[----:B------:R-:W-:Y:S01]  /*aa30*/  ISETP.GE.AND P1, PT, R5, R0, PT ;  /* 0x000000000500720c */ /* 0x000fe20003f26270 */
[----:B------:R-:W-:Y:S02]  /*aa40*/  IMAD.MOV.U32 R13, RZ, RZ, R7 ;  /* 0x000000ffff0d7224 */ /* 0x000fe400078e0007 */
[----:B------:R-:W-:-:S10]  /*aa50*/  IMAD.MOV.U32 R12, RZ, RZ, 0x1 ;  /* 0x00000001ff0c7424 */ /* 0x000fd400078e00ff */
[----:B------:R-:W-:-:S05]  /*aa60*/  @!P1 IADD3 R14, P2, R20, R14, RZ ;  /* 0x0000000e140e9210 */ /* 0x000fca0007f5e0ff */
[----:B------:R-:W-:Y:S02]  /*aa70*/  @!P1 IMAD.X R3, RZ, RZ, R2, P2 ;  /* 0x000000ffff039224 */ /* 0x000fe400010e0602 */
[----:B------:R-:W-:-:S07]  /*aa80*/  @!P1 IMAD.MOV.U32 R2, RZ, RZ, R14 ;  /* 0x000000ffff029224 */ /* 0x000fce00078e000e */
[----:B------:R-:W-:Y:S05]  /*aa90*/  WARPSYNC.COLLECTIVE R15, `(.L_x_99) ;  /* 0x000000000f087348 */ /* 0x000fea0003c00000 */
[----:B------:R0:W1:Y:S02]  /*aaa0*/  SHFL.IDX P6, R14, R13, R12, R11 ;  /* 0x0000000c0d0e7389 */ /* 0x00006400000c000b */
[----:B01----:R-:W-:Y:S01]  /*aab0*/  ENDCOLLECTIVE ;  /* 0x000000000000791b */ /* 0x003fe20003800000 */
.L_x_99:
[----:B------:R-:W-:Y:S01]  /*aac0*/  @!PT LDS RZ, [RZ] ;  /* 0x00000000fffff984 */ /* 0x000fe20000000800 */
[----:B------:R-:W-:Y:S01]  /*aad0*/  @!PT LDS RZ, [RZ] ;  /* 0x00000000fffff984 */ /* 0x000fe20000000800 */
[----:B------:R-:W-:Y:S01]  /*aae0*/  @!PT LDS RZ, [RZ] ;  /* 0x00000000fffff984 */ /* 0x000fe20000000800 */
[----:B------:R0:W-:Y:S01]  /*aaf0*/  @!P1 LDGSTS.E.BYPASS.LTC128B.128 [R27+0xb000], desc[UR48][R2.64], !P0 ;  /* 0x0b000000021b9fae */ /* 0x0001e2000c101d70 */
[----:B------:R-:W-:Y:S01]  /*ab00*/  ISETP.GE.AND P1, PT, R9, R0, PT ;  /* 0x000000000900720c */ /* 0x000fe20003f26270 */
[----:B------:R-:W-:-:S05]  /*ab10*/  VIADD R9, R5, 0x40 ;  /* 0x0000004005097836 */ /* 0x000fca0000000000 */
[----:B------:R-:W-:Y:S01]  /*ab20*/  ISETP.GE.AND P2, PT, R9, R0, PT ;  /* 0x000000000900720c */ /* 0x000fe20003f46270 */
[----:B------:R-:W-:Y:S02]  /*ab30*/  IMAD.MOV.U32 R13, RZ, RZ, R6 ;  /* 0x000000ffff0d7224 */ /* 0x000fe400078e0006 */
[----:B------:R-:W-:-:S10]  /*ab40*/  IMAD.MOV.U32 R10, RZ, RZ, R14 ;  /* 0x000000ffff0a7224 */ /* 0x000fd400078e000e */
[----:B0-----:R-:W-:Y:S05]  /*ab50*/  WARPSYNC.COLLECTIVE R15, `(.L_x_100) ;  /* 0x000000000f087348 */ /* 0x001fea0003c00000 */
[----:B------:R1:W2:Y:S02]  /*ab60*/  SHFL.IDX P6, R14, R13, R12, R11 ;  /* 0x0000000c0d0e7389 */ /* 0x0002a400000c000b */
[----:B012---:R-:W-:Y:S01]  /*ab70*/  ENDCOLLECTIVE ;  /* 0x000000000000791b */ /* 0x007fe20003800000 */
.L_x_100:
[----:B------:R-:W-:Y:S02]  /*ab80*/  IMAD.MOV.U32 R13, RZ, RZ, R7 ;  /* 0x000000ffff0d7224 */ /* 0x000fe400078e0007 */
[----:B------:R-:W-:Y:S02]  /*ab90*/  IMAD.MOV.U32 R12, RZ, RZ, 0x2 ;  /* 0x00000002ff0c7424 */ /* 0x000fe400078e00ff */
[----:B------:R-:W-:-:S07]  /*aba0*/  IMAD.MOV.U32 R17, RZ, RZ, R14 ;  /* 0x000000ffff117224 */ /* 0x000fce00078e000e */
[----:B------:R-:W-:Y:S05]  /*abb0*/  WARPSYNC.COLLECTIVE R15, `(.L_x_101) ;  /* 0x000000000f087348 */ /* 0x000fea0003c00000 */
[----:B------:R0:W1:Y:S02]  /*abc0*/  SHFL.IDX P6, R14, R13, R12, R11 ;  /* 0x0000000c0d0e7389 */ /* 0x00006400000c000b */
[----:B01----:R-:W-:Y:S01]  /*abd0*/  ENDCOLLECTIVE ;  /* 0x000000000000791b */ /* 0x003fe20003800000 */
.L_x_101:
[----:B------:R-:W-:-:S05]  /*abe0*/  @!P1 IADD3 R2, P3, R20, R17, RZ ;  /* 0x0000001114029210 */ /* 0x000fca0007f7e0ff */
[----:B------:R-:W-:-:S05]  /*abf0*/  @!P1 IMAD.X R3, RZ, RZ, R10, P3 ;  /* 0x000000ffff039224 */ /* 0x000fca00018e060a */
[----:B------:R-:W-:Y:S01]  /*ac00*/  @!PT LDS RZ, [RZ] ;  /* 0x00000000fffff984 */ /* 0x000fe20000000800 */
[----:B------:R-:W-:Y:S01]  /*ac10*/  @!PT LDS RZ, [RZ] ;  /* 0x00000000fffff984 */ /* 0x000fe20000000800 */
[----:B------:R-:W-:Y:S01]  /*ac20*/  @!PT LDS RZ, [RZ] ;  /* 0x00000000fffff984 */ /* 0x000fe20000000800 */
[----:B------:R0:W-:Y:S01]  /*ac30*/  @!P1 LDGSTS.E.BYPASS.LTC128B.128 [R27+0xb800], desc[UR48][R2.64], !P0 ;  /* 0x0b800000021b9fae */ /* 0x0001e2000c101d70 */
[----:B------:R-:W-:Y:S02]  /*ac40*/  IMAD.MOV.U32 R13, RZ, RZ, R6 ;  /* 0x000000ffff0d7224 */ /* 0x000fe400078e0006 */
[----:B------:R-:W-:-:S07]  /*ac50*/  IMAD.MOV.U32 R9, RZ, RZ, R14 ;  /* 0x000000ffff097224 */ /* 0x000fce00078e000e */
[----:B0-----:R-:W-:Y:S05]  /*ac60*/  WARPSYNC.COLLECTIVE R15, `(.L_x_102) ;  /* 0x000000000f087348 */ /* 0x001fea0003c00000 */
[----:B------:R1:W2:Y:S02]  /*ac70*/  SHFL.IDX P6, R14, R13, R12, R11 ;  /* 0x0000000c0d0e7389 */ /* 0x0002a400000c000b */
[----:B012---:R-:W-:Y:S01]  /*ac80*/  ENDCOLLECTIVE ;  /* 0x000000000000791b */ /* 0x007fe20003800000 */
.L_x_102:
[----:B------:R-:W-:Y:S02]  /*ac90*/  IMAD.MOV.U32 R13, RZ, RZ, R7 ;  /* 0x000000ffff0d7224 */ /* 0x000fe400078e0007 */
[----:B------:R-:W-:Y:S01]  /*aca0*/  IMAD.MOV.U32 R12, RZ, RZ, 0x3 ;  /* 0x00000003ff0c7424 */ /* 0x000fe200078e00ff */
[----:B------:R-:W-:-:S13]  /*acb0*/  @!P2 IADD3 R2, P1, R20, R14, RZ ;  /* 0x0000000e1402a210 */ /* 0x000fda0007f3e0ff */
[----:B------:R-:W-:Y:S05]  /*acc0*/  WARPSYNC.COLLECTIVE R15, `(.L_x_103) ;  /* 0x000000000f087348 */ /* 0x000fea0003c00000 */
[----:B------:R0:W1:Y:S02]  /*acd0*/  SHFL.IDX P6, R14, R13, R12, R11 ;  /* 0x0000000c0d0e7389 */ /* 0x00006400000c000b */
[----:B01----:R-:W-:Y:S01]  /*ace0*/  ENDCOLLECTIVE ;  /* 0x000000000000791b */ /* 0x003fe20003800000 */
.L_x_103:
[----:B------:R-:W-:-:S05]  /*acf0*/  @!P2 IMAD.X R3, RZ, RZ, R9, P1 ;  /* 0x000000ffff03a224 */ /* 0x000fca00008e0609 */
[----:B------:R-:W-:Y:S01]  /*ad00*/  @!PT LDS RZ, [RZ] ;  /* 0x00000000fffff984 */ /* 0x000fe20000000800 */
[----:B------:R-:W-:Y:S01]  /*ad10*/  @!PT LDS RZ, [RZ] ;  /* 0x00000000fffff984 */ /* 0x000fe20000000800 */
[----:B------:R-:W-:Y:S01]  /*ad20*/  @!PT LDS RZ, [RZ] ;  /* 0x00000000fffff984 */ /* 0x000fe20000000800 */
[----:B------:R0:W-:Y:S01]  /*ad30*/  @!P2 LDGSTS.E.BYPASS.LTC128B.128 [R27+0xc000], desc[UR48][R2.64], !P0 ;  /* 0x0c000000021bafae */ /* 0x0001e2000c101d70 */
[----:B------:R-:W-:Y:S02]  /*ad40*/  IMAD.MOV.U32 R13, RZ, RZ, R6 ;  /* 0x000000ffff0d7224 */ /* 0x000fe400078e0006 */
[----:B0-----:R-:W-:Y:S02]  /*ad50*/  VIADD R3, R5, 0x60 ;  /* 0x0000006005037836 */ /* 0x001fe40000000000 */
[----:B------:R-:W-:-:S03]  /*ad60*/  IMAD.MOV.U32 R7, RZ, RZ, R14 ;  /* 0x000000ffff077224 */ /* 0x000fc600078e000e */
[----:B------:R-:W-:-:S13]  /*ad70*/  ISETP.GE.AND P1, PT, R3, R0, PT ;  /* 0x000000000300720c */ /* 0x000fda0003f26270 */
[----:B------:R-:W-:Y:S05]  /*ad80*/  WARPSYNC.COLLECTIVE R15, `(.L_x_104) ;  /* 0x000000000f087348 */ /* 0x000fea0003c00000 */
[----:B------:R0:W1:Y:S02]  /*ad90*/  SHFL.IDX P6, R14, R13, R12, R11 ;  /* 0x0000000c0d0e7389 */ /* 0x00006400000c000b */
[----:B01----:R-:W-:Y:S01]  /*ada0*/  ENDCOLLECTIVE ;  /* 0x000000000000791b */ /* 0x003fe20003800000 */
.L_x_104:
[----:B------:R-:W-:Y:S02]  /*adb0*/  IMAD.MOV.U32 R13, RZ, RZ, R8 ;  /* 0x000000ffff0d7224 */ /* 0x000fe400078e0008 */
[----:B------:R-:W-:Y:S01]  /*adc0*/  IMAD.MOV.U32 R12, RZ, RZ, RZ ;  /* 0x000000ffff0c7224 */ /* 0x000fe200078e00ff */
[----:B------:R-:W-:-:S13]  /*add0*/  @!P1 IADD3 R2, P3, R20, R14, RZ ;  /* 0x0000000e14029210 */ /* 0x000fda0007f7e0ff */
[----:B------:R-:W-:Y:S05]  /*ade0*/  WARPSYNC.COLLECTIVE R15, `(.L_x_105) ;  /* 0x000000000f087348 */ /* 0x000fea0003c00000 */
[----:B------:R0:W1:Y:S02]  /*adf0*/  SHFL.IDX P6, R14, R13, R12, R11 ;  /* 0x0000000c0d0e7389 */ /* 0x00006400000c000b */
[----:B01----:R-:W-:Y:S01]  /*ae00*/  ENDCOLLECTIVE ;  /* 0x000000000000791b */ /* 0x003fe20003800000 */
.L_x_105:
        /* <DEDUP_REMOVED lines=12> */
.L_x_106:
[----:B------:R-:W-:Y:S02]  /*aed0*/  IMAD.MOV.U32 R13, RZ, RZ, R8 ;  /* 0x000000ffff0d7224 */ /* 0x000fe400078e0008 */
[----:B------:R-:W-:Y:S02]  /*aee0*/  IMAD.MOV.U32 R12, RZ, RZ, 0x1 ;  /* 0x00000001ff0c7424 */ /* 0x000fe400078e00ff */
[----:B------:R-:W-:-:S07]  /*aef0*/  IMAD.MOV.U32 R10, RZ, RZ, R14 ;  /* 0x000000ffff0a7224 */ /* 0x000fce00078e000e */
[----:B------:R-:W-:Y:S05]  /*af00*/  WARPSYNC.COLLECTIVE R15, `(.L_x_107) ;  /* 0x000000000f087348 */ /* 0x000fea0003c00000 */
[----:B------:R0:W1:Y:S02]  /*af10*/  SHFL.IDX P6, R14, R13, R12, R11 ;  /* 0x0000000c0d0e7389 */ /* 0x00006400000c000b */
[----:B01----:R-:W-:Y:S01]  /*af20*/  ENDCOLLECTIVE ;  /* 0x000000000000791b */ /* 0x003fe20003800000 */
.L_x_107:
        /* <DEDUP_REMOVED lines=11> */
.L_x_108:
[----:B------:R-:W-:Y:S05]  /*afe0*/  BRA `(.L_x_109) ;  /* 0xffffffe0004c7947 */ /* 0x000fea000383ffff */
.L_x_47:
[----:B0-----:R-:W-:-:S04]  /*aff0*/  IMAD.U32 R3, RZ, RZ, UR41 ;  /* 0x00000029ff037e24 */ /* 0x001fc8000f8e00ff */
[----:B------:R0:W1:Y:S03]  /*b000*/  SYNCS.PHASECHK.TRANS64.TRYWAIT P0, [R3+URZ+0x13220], R0 ;  /* 0x01322000030075a7 */ /* 0x000066000800017f */
[----:B-1----:R-:W-:Y:S05]  /*b010*/  @!P0 NANOSLEEP.SYNCS 0x989680 ;  /* 0x009896800000895d */ /* 0x002fea0003900000 */
[----:B------:R-:W1:Y:S02]  /*b020*/  @!P0 SYNCS.PHASECHK.TRANS64 P0, [R3+URZ+0x13220], R0 ;  /* 0x01322000030085a7 */ /* 0x000e64000800007f */
[----:B-1----:R-:W-:Y:S05]  /*b030*/  @!P0 BRA `(.L_x_47) ;  /* 0xfffffffc00ec8947 */ /* 0x002fea000383ffff */
[----:B------:R-:W-:Y:S05]  /*b040*/  BRA `(.L_x_110) ;  /* 0xffffffe0007c7947 */ /* 0x000fea000383ffff */
.L_x_53:
[----:B-1----:R1:W2:Y:S02]  /*b050*/  SYNCS.PHASECHK.TRANS64.TRYWAIT P0, [R6+URZ+0x13280], R7 ;  /* 0x01328007060075a7 */ /* 0x0022a4000800017f */
[----:B--2---:R-:W-:Y:S05]  /*b060*/  @!P0 NANOSLEEP.SYNCS 0x989680 ;  /* 0x009896800000895d */ /* 0x004fea0003900000 */
[----:B------:R-:W2:Y:S02]  /*b070*/  @!P0 SYNCS.PHASECHK.TRANS64 P0, [R6+URZ+0x13280], R7 ;  /* 0x01328007060085a7 */ /* 0x000ea4000800007f */
[----:B--2---:R-:W-:Y:S05]  /*b080*/  @!P0 BRA `(.L_x_53) ;  /* 0xfffffffc00f08947 */ /* 0x004fea000383ffff */
[----:B------:R-:W-:Y:S05]  /*b090*/  BRA `(.L_x_111) ;  /* 0xffffffe400147947 */ /* 0x000fea000383ffff */
.L_x_58:
[----:B--2---:R2:W3:Y:S02]  /*b0a0*/  SYNCS.PHASECHK.TRANS64.TRYWAIT P0, [R6+URZ+0x13240], R7 ;  /* 0x01324007060075a7 */ /* 0x0044e4000800017f */
[----:B---3--:R-:W-:Y:S05]  /*b0b0*/  @!P0 NANOSLEEP.SYNCS 0x989680 ;  /* 0x009896800000895d */ /* 0x008fea0003900000 */
[----:B------:R-:W3:Y:S02]  /*b0c0*/  @!P0 SYNCS.PHASECHK.TRANS64 P0, [R6+URZ+0x13240], R7 ;  /* 0x01324007060085a7 */ /* 0x000ee4000800007f */
[----:B---3--:R-:W-:Y:S05]  /*b0d0*/  @!P0 BRA `(.L_x_58) ;  /* 0xfffffffc00f08947 */ /* 0x008fea000383ffff */
[----:B------:R-:W-:Y:S05]  /*b0e0*/  BRA `(.L_x_112) ;  /* 0xffffffe400887947 */ /* 0x000fea000383ffff */
.L_x_64:
[----:B-1----:R1:W2:Y:S02]  /*b0f0*/  SYNCS.PHASECHK.TRANS64.TRYWAIT P0, [R3+URZ+0x13270], R2 ;  /* 0x01327002030075a7 */ /* 0x0022a4000800017f */
[----:B--2---:R-:W-:Y:S05]  /*b100*/  @!P0 NANOSLEEP.SYNCS 0x989680 ;  /* 0x009896800000895d */ /* 0x004fea0003900000 */
[----:B------:R-:W2:Y:S02]  /*b110*/  @!P0 SYNCS.PHASECHK.TRANS64 P0, [R3+URZ+0x13270], R2 ;  /* 0x01327002030085a7 */ /* 0x000ea4000800007f */
[----:B--2---:R-:W-:Y:S05]  /*b120*/  @!P0 BRA `(.L_x_64) ;  /* 0xfffffffc00f08947 */ /* 0x004fea000383ffff */
[----:B------:R-:W-:Y:S05]  /*b130*/  BRA `(.L_x_113) ;  /* 0xffffffe8001c7947 */ /* 0x000fea000383ffff */
.L_x_66:
[----:B-1----:R1:W2:Y:S02]  /*b140*/  SYNCS.PHASECHK.TRANS64.TRYWAIT P0, [R3+URZ+0x13260], R2 ;  /* 0x01326002030075a7 */ /* 0x0022a4000800017f */
[----:B--2---:R-:W-:Y:S05]  /*b150*/  @!P0 NANOSLEEP.SYNCS 0x989680 ;  /* 0x009896800000895d */ /* 0x004fea0003900000 */
[----:B------:R-:W2:Y:S02]  /*b160*/  @!P0 SYNCS.PHASECHK.TRANS64 P0, [R3+URZ+0x13260], R2 ;  /* 0x01326002030085a7 */ /* 0x000ea4000800007f */
[----:B--2---:R-:W-:Y:S05]  /*b170*/  @!P0 BRA `(.L_x_66) ;  /* 0xfffffffc00f08947 */ /* 0x004fea000383ffff */
[----:B------:R-:W-:Y:S05]  /*b180*/  BRA `(.L_x_114) ;  /* 0xffffffe800247947 */ /* 0x000fea000383ffff */
.L_x_71:
[----:B0-----:R0:W2:Y:S02]  /*b190*/  SYNCS.PHASECHK.TRANS64.TRYWAIT P0, [R2+URZ+0x13270], R3 ;  /* 0x01327003020075a7 */ /* 0x0010a4000800017f */
[----:B--2---:R-:W-:Y:S05]  /*b1a0*/  @!P0 NANOSLEEP.SYNCS 0x989680 ;  /* 0x009896800000895d */ /* 0x004fea0003900000 */
[----:B------:R-:W2:Y:S02]  /*b1b0*/  @!P0 SYNCS.PHASECHK.TRANS64 P0, [R2+URZ+0x13270], R3 ;  /* 0x01327003020085a7 */ /* 0x000ea4000800007f */
[----:B--2---:R-:W-:Y:S05]  /*b1c0*/  @!P0 BRA `(.L_x_71) ;  /* 0xfffffffc00f08947 */ /* 0x004fea000383ffff */
[----:B------:R-:W-:Y:S05]  /*b1d0*/  BRA `(.L_x_115) ;  /* 0xffffffec00147947 */ /* 0x000fea000383ffff */
.L_x_73:
[----:B0-----:R0:W2:Y:S02]  /*b1e0*/  SYNCS.PHASECHK.TRANS64.TRYWAIT P0, [R2+URZ+0x13260], R5 ;  /* 0x01326005020075a7 */ /* 0x0010a4000800017f */
[----:B--2---:R-:W-:Y:S05]  /*b1f0*/  @!P0 NANOSLEEP.SYNCS 0x989680 ;  /* 0x009896800000895d */ /* 0x004fea0003900000 */
[----:B------:R-:W2:Y:S02]  /*b200*/  @!P0 SYNCS.PHASECHK.TRANS64 P0, [R2+URZ+0x13260], R5 ;  /* 0x01326005020085a7 */ /* 0x000ea4000800007f */
[----:B--2---:R-:W-:Y:S05]  /*b210*/  @!P0 BRA `(.L_x_73) ;  /* 0xfffffffc00f08947 */ /* 0x004fea000383ffff */
[----:B------:R-:W-:Y:S05]  /*b220*/  BRA `(.L_x_116) ;  /* 0xffffffec00207947 */ /* 0x000fea000383ffff */
.L_x_76:
[----:B0-----:R0:W1:Y:S02]  /*b230*/  SYNCS.PHASECHK.TRANS64.TRYWAIT P0, [R7+URZ+0x13220], R0 ;  /* 0x01322000070075a7 */ /* 0x001064000800017f */
[----:B-1----:R-:W-:Y:S05]  /*b240*/  @!P0 NANOSLEEP.SYNCS 0x989680 ;  /* 0x009896800000895d */ /* 0x002fea0003900000 */
[----:B------:R-:W1:Y:S02]  /*b250*/  @!P0 SYNCS.PHASECHK.TRANS64 P0, [R7+URZ+0x13220], R0 ;  /* 0x01322000070085a7 */ /* 0x000e64000800007f */
[----:B-1----:R-:W-:Y:S05]  /*b260*/  @!P0 BRA `(.L_x_76) ;  /* 0xfffffffc00f08947 */ /* 0x002fea000383ffff */
[----:B------:R-:W-:Y:S05]  /*b270*/  BRA `(.L_x_117) ;  /* 0xfffffff000107947 */ /* 0x000fea000383ffff */
.L_x_80:
[----:B0-----:R0:W1:Y:S02]  /*b280*/  SYNCS.PHASECHK.TRANS64.TRYWAIT P1, [R5+URZ], R4 ;  /* 0x00000004050075a7 */ /* 0x001064000802017f */
[----:B-1----:R-:W-:Y:S05]  /*b290*/  @!P1 NANOSLEEP.SYNCS 0x989680 ;  /* 0x009896800000995d */ /* 0x002fea0003900000 */
[----:B------:R-:W1:Y:S02]  /*b2a0*/  @!P1 SYNCS.PHASECHK.TRANS64 P1, [R5+URZ], R4 ;  /* 0x00000004050095a7 */ /* 0x000e64000802007f */
[----:B-1----:R-:W-:Y:S05]  /*b2b0*/  @!P1 BRA `(.L_x_80) ;  /* 0xfffffffc00f09947 */ /* 0x002fea000383ffff */
[----:B------:R-:W-:Y:S05]  /*b2c0*/  BRA `(.L_x_118) ;  /* 0xfffffff000647947 */ /* 0x000fea000383ffff */
.L_x_81:
[----:B-1----:R1:W2:Y:S02]  /*b2d0*/  SYNCS.PHASECHK.TRANS64.TRYWAIT P1, [R3+URZ], R0 ;  /* 0x00000000030075a7 */ /* 0x0022a4000802017f */
[----:B--2---:R-:W-:Y:S05]  /*b2e0*/  @!P1 NANOSLEEP.SYNCS 0x989680 ;  /* 0x009896800000995d */ /* 0x004fea0003900000 */
[----:B------:R-:W2:Y:S02]  /*b2f0*/  @!P1 SYNCS.PHASECHK.TRANS64 P1, [R3+URZ], R0 ;  /* 0x00000000030095a7 */ /* 0x000ea4000802007f */
[----:B--2---:R-:W-:Y:S05]  /*b300*/  @!P1 BRA `(.L_x_81) ;  /* 0xfffffffc00f09947 */ /* 0x004fea000383ffff */
[----:B------:R-:W-:Y:S05]  /*b310*/  BRA `(.L_x_119) ;  /* 0xfffffff000587947 */ /* 0x000fea000383ffff */
.L_x_83:
[----:B-1----:R1:W2:Y:S02]  /*b320*/  SYNCS.PHASECHK.TRANS64.TRYWAIT P1, [R3+URZ+0x13260], R4 ;  /* 0x01326004030075a7 */ /* 0x0022a4000802017f */
[----:B--2---:R-:W-:Y:S05]  /*b330*/  @!P1 NANOSLEEP.SYNCS 0x989680 ;  /* 0x009896800000995d */ /* 0x004fea0003900000 */
[----:B------:R-:W2:Y:S02]  /*b340*/  @!P1 SYNCS.PHASECHK.TRANS64 P1, [R3+URZ+0x13260], R4 ;  /* 0x01326004030095a7 */ /* 0x000ea4000802007f */
[----:B--2---:R-:W-:Y:S05]  /*b350*/  @!P1 BRA `(.L_x_83) ;  /* 0xfffffffc00f09947 */ /* 0x004fea000383ffff */
[----:B------:R-:W-:Y:S05]  /*b360*/  BRA `(.L_x_120) ;  /* 0xfffffff000587947 */ /* 0x000fea000383ffff */
.L_x_85:
[----:B0-----:R0:W2:Y:S02]  /*b370*/  SYNCS.PHASECHK.TRANS64.TRYWAIT P1, [R5+URZ+0x13260], R0 ;  /* 0x01326000050075a7 */ /* 0x0010a4000802017f */
[----:B--2---:R-:W-:Y:S05]  /*b380*/  @!P1 NANOSLEEP.SYNCS 0x989680 ;  /* 0x009896800000995d */ /* 0x004fea0003900000 */
[----:B------:R-:W2:Y:S02]  /*b390*/  @!P1 SYNCS.PHASECHK.TRANS64 P1, [R5+URZ+0x13260], R0 ;  /* 0x01326000050095a7 */ /* 0x000ea4000802007f */
[----:B--2---:R-:W-:Y:S05]  /*b3a0*/  @!P1 BRA `(.L_x_85) ;  /* 0xfffffffc00f09947 */ /* 0x004fea000383ffff */
[----:B------:R-:W-:Y:S05]  /*b3b0*/  BRA `(.L_x_121) ;  /* 0xfffffff000587947 */ /* 0x000fea000383ffff */
.L_x_87:
[----:B--2---:R2:W3:Y:S02]  /*b3c0*/  SYNCS.PHASECHK.TRANS64.TRYWAIT P0, [R3+URZ+0x13280], R4 ;  /* 0x01328004030075a7 */ /* 0x0044e4000800017f */
[----:B---3--:R-:W-:Y:S05]  /*b3d0*/  @!P0 NANOSLEEP.SYNCS 0x989680 ;  /* 0x009896800000895d */ /* 0x008fea0003900000 */
[----:B------:R-:W3:Y:S02]  /*b3e0*/  @!P0 SYNCS.PHASECHK.TRANS64 P0, [R3+URZ+0x13280], R4 ;  /* 0x01328004030085a7 */ /* 0x000ee4000800007f */
[----:B---3--:R-:W-:Y:S05]  /*b3f0*/  @!P0 BRA `(.L_x_87) ;  /* 0xfffffffc00f08947 */ /* 0x008fea000383ffff */
[----:B------:R-:W-:Y:S05]  /*b400*/  BRA `(.L_x_88) ;  /* 0xfffffff000547947 */ /* 0x000fea000383ffff */
.L_x_122:
[----:B------:R-:W-:-:S00]  /*b410*/  BRA `(.L_x_122) ;  /* 0xfffffffc00fc7947 */ /* 0x000fc0000383ffff */
[----:B------:R-:W-:-:S00]  /*b420*/  NOP ;  /* 0x0000000000007918 */ /* 0x000fc00000000000 */
        /* <DEDUP_REMOVED lines=13> */
.L_x_2197:


//--------------------- .text._ZN7cutlass13device_kernelIN5flash11enable_sm90INS1_16FlashAttnFwdSm90INS1_25CollectiveMainloopFwdSm90ILi2EN4cute5tupleIJNS5_1CILi1EEES8_S8_EEENS6_IJNS7_ILi192EEENS7_ILi160EEENS7_ILi64EEEEEELi64ENS_12float_e4m3_tEfNS_4arch4Sm90ELb0ELb0ELb0ELb1ELb0ELb0ELb0ELb1ELb1ELb1ELb0ELb0EEENS1_21CollectiveEpilogueFwdINS6_IJSA_SC_SB_EEES9_NS_10bfloat16_tESG_Li384ELb1ELb1ELb0ELb1EEENS1_36VarlenDynamicPersistentTileSchedulerILi192ELi160ELi384ELi128ELb0ELb1ELb1ELb0ELb1ELb1EEEEEEEEEvNT_6ParamsE --------------------------
	.section	.text._ZN7cutlass13device_kernelIN5flash11enable_sm90INS1_16FlashAttnFwdSm90INS1_25CollectiveMainloopFwdSm90ILi2EN4cute5tupleIJNS5_1CILi1EEES8_S8_EEENS6_IJNS7_ILi192EEENS7_ILi160EEENS7_ILi64EEEEEELi64ENS_12float_e4m3_tEfNS_4arch4Sm90ELb0ELb0ELb0ELb1ELb0ELb0ELb0ELb1ELb1ELb1ELb0ELb0EEENS1_21CollectiveEpilogueFwdINS6_IJSA_SC_SB_EEES9_NS_10bfloat16_tESG_Li384ELb1ELb1ELb0ELb1EEENS1_36VarlenDynamicPersistentTileSchedulerILi192ELi160ELi384ELi128ELb0ELb1ELb1ELb0ELb1ELb1EEEEEEEEEvNT_6ParamsE,"ax",@progbits
	.align	128
.text._ZN7cutlass13device_kernelIN5flash11enable_sm90INS1_16FlashAttnFwdSm90INS1_25CollectiveMainloopFwdSm90ILi2EN4cute5tupleIJNS5_1CILi1EEES8_S8_EEENS6_IJNS7_ILi192EEENS7_ILi160EEENS7_ILi64EEEEEELi64ENS_12float_e4m3_tEfNS_4arch4Sm90ELb0ELb0ELb0ELb1ELb0ELb0ELb0ELb1ELb1ELb1ELb0ELb0EEENS1_21CollectiveEpilogueFwdINS6_IJSA_SC_SB_EEES9_NS_10bfloat16_tESG_Li384ELb1ELb1ELb0ELb1EEENS1_36VarlenDynamicPersistentTileSchedulerILi192ELi160ELi384ELi128ELb0ELb1ELb1ELb0ELb1ELb1EEEEEEEEEvNT_6ParamsE:
        .type           _ZN7cutlass13device_kernelIN5flash11enable_sm90INS1_16FlashAttnFwdSm90INS1_25CollectiveMainloopFwdSm90ILi2EN4cute5tupleIJNS5_1CILi1EEES8_S8_EEENS6_IJNS7_ILi192EEENS7_ILi160EEENS7_ILi64EEEEEELi64ENS_12float_e4m3_tEfNS_4arch4Sm90ELb0ELb0ELb0ELb1ELb0ELb0ELb0ELb1ELb1ELb1ELb0ELb0EEENS1_21CollectiveEpilogueFwdINS6_IJSA_SC_SB_EEES9_NS_10bfloat16_tESG_Li384ELb1ELb1ELb0ELb1EEENS1_36VarlenDynamicPersistentTileSchedulerILi192ELi160ELi384ELi128ELb0ELb1ELb1ELb0ELb1ELb1EEEEEEEEEvNT_6ParamsE,@function
        .size           _ZN7cutlass13device_kernelIN5flash11enable_sm90INS1_16FlashAttnFwdSm90INS1_25CollectiveMainloopFwdSm90ILi2EN4cute5tupleIJNS5_1CILi1EEES8_S8_EEENS6_IJNS7_ILi192EEENS7_ILi160EEENS7_ILi64EEEEEELi64ENS_12float_e4m3_tEfNS_4arch4Sm90ELb0ELb0ELb0ELb1ELb0ELb0ELb0ELb1ELb1ELb1ELb0ELb0EEENS1_21CollectiveEpilogueFwdINS6_IJSA_SC_SB_EEES9_NS_10bfloat16_tESG_Li384ELb1ELb1ELb0ELb1EEENS1_36VarlenDynamicPersistentTileSchedulerILi192ELi160ELi384ELi128ELb0ELb1ELb1ELb0ELb1ELb1EEEEEEEEEvNT_6ParamsE,(.L_x_2198 - _ZN7cutlass13device_kernelIN5flash11enable_sm90INS1_16FlashAttnFwdSm90INS1_25CollectiveMainloopFwdSm90ILi2EN4cute5tupleIJNS5_1CILi1EEES8_S8_EEENS6_IJNS7_ILi192EEENS7_ILi160EEENS7_ILi64EEEEEELi64ENS_12float_e4m3_tEfNS_4arch4Sm90ELb0ELb0ELb0ELb1ELb0ELb0ELb0ELb1ELb1ELb1ELb0ELb0EEENS1_21CollectiveEpilogueFwdINS6_IJSA_SC_SB_EEES9_NS_10bfloat16_tESG_Li384ELb1ELb1ELb0ELb1EEENS1_36VarlenDynamicPersistentTileSchedulerILi192ELi160ELi384ELi128ELb0ELb1ELb1ELb0ELb1ELb1EEEEEEEEEvNT_6ParamsE)
        .other          _ZN7cutlass13device_kernelIN5flash11enable_sm90INS1_16FlashAttnFwdSm90INS1_25CollectiveMainloopFwdSm90ILi2EN4cute5tupleIJNS5_1CILi1EEES8_S8_EEENS6_IJNS7_ILi192EEENS7_ILi160EEENS7_ILi64EEEEEELi64ENS_12float_e4m3_tEfNS_4arch4Sm90ELb0ELb0ELb0ELb1ELb0ELb0ELb0ELb1ELb1ELb1ELb0ELb0EEENS1_21CollectiveEpilogueFwdINS6_IJSA_SC_SB_EEES9_NS_10bfloat16_tESG_Li384ELb1ELb1ELb0ELb1EEENS1_36VarlenDynamicPersistentTileSchedulerILi192ELi160ELi384ELi128ELb0ELb1ELb1ELb0ELb1ELb1EEEEEEEEEvNT_6ParamsE,@"STO_CUDA_ENTRY STV_DEFAULT"
_ZN7cutlass13device_kernelIN5flash11enable_sm90INS1_16FlashAttnFwdSm90INS1_25CollectiveMainloopFwdSm90ILi2EN4cute5tupleIJNS5_1CILi1EEES8_S8_EEENS6_IJNS7_ILi192EEENS7_ILi160EEENS7_ILi64EEEEEELi64ENS_12float_e4m3_tEfNS_4arch4Sm90ELb0ELb0ELb0ELb1ELb0ELb0ELb0ELb1ELb1ELb1ELb0ELb0EEENS1_21CollectiveEpilogueFwdINS6_IJSA_SC_SB_EEES9_NS_10bfloat16_tESG_Li384ELb1ELb1ELb0ELb1EEENS1_36VarlenDynamicPersistentTileSchedulerILi192ELi160ELi384ELi128ELb0ELb1ELb1ELb0ELb1ELb1EEEEEEEEEvNT_6ParamsE:
[----:B------:R-:W0:Y:S02]  /*0000*/  LDC R1, c[0x0][0x28] ;  /* 0x00000a00ff017b82 */ /* 0x000e240000000800 */
[----:B0-----:R-:W-:Y:S01]  /*0010*/  VIADD R1, R1, 0xfffffff0 ;  /* 0xfffffff001017836 */ /* 0x001fe20000000000 */
[----:B------:R-:W0:Y:S01]  /*0020*/  S2R R3, SR_TID.X ;  /* 0x0000000000037919 */ /* 0x000e220000002100 */
[----:B------:R-:W-:Y:S01]  /*0030*/  ELECT P0, URZ, PT ;  /* 0x00000000003f782f */ /* 0x000fe20003800000 */
[----:B------:R-:W-:Y:S01]  /*0040*/  BSSY B0, `(.L_x_123) ;  /* 0x000000e000007945 */ /* 0x000fe20003800000 */
[----:B0-----:R-:W-:-:S05]  /*0050*/  SHF.R.U32.HI R0, RZ, 0x5, R3 ;  /* 0x00000005ff007819 */ /* 0x001fca0000011603 */
[----:B------:R-:W0:Y:S02]  /*0060*/  SHFL.IDX PT, R2, R0, RZ, 0x1f ;  /* 0x00001fff00027589 */ /* 0x000e2400000e0000 */
[----:B0-----:R-:W-:Y:S02]  /*0070*/  ISETP.EQ.AND P0, PT, R2, RZ, P0 ;  /* 0x000000ff0200720c */ /* 0x001fe40000702270 */
[----:B------:R-:W-:-:S11]  /*0080*/  SHF.R.U32.HI R2, RZ, 0x7, R3 ;  /* 0x00000007ff027819 */ /* 0x000fd60000011603 */
[----:B------:R-:W-:Y:S05]  /*0090*/  @!P0 BRA `(.L_x_124) ;  /* 0x0000000000208947 */ /* 0x000fea0003800000 */
        /* <DEDUP_REMOVED lines=8> */
.L_x_124:
[----:B------:R-:W-:Y:S05]  /*0120*/  BSYNC B0 ;  /* 0x0000000000007941 */ /* 0x000fea0003800000 */
.L_x_123:
        /* <DEDUP_REMOVED lines=41> */
.L_x_125:
        /* <DEDUP_REMOVED lines=22> */
.L_x_126:
        /* <DEDUP_REMOVED lines=18> */
.L_x_127:
        /* <DEDUP_REMOVED lines=22> */
.L_x_128:
        /* <DEDUP_REMOVED lines=22> */
.L_x_129:
[----:B------:R-:W-:Y:S01]  /*0900*/  PLOP3.LUT P0, PT, PT, PT, UP0, 0x80, 0x0 ;  /* 0x000000000000781c */ /* 0x000fe20003f0f008 */
[----:B------:R-:W-:Y:S01]  /*0910*/  UMOV UR38, 0x1 ;  /* 0x0000000100267882 */ /* 0x000fe20000000000 */
[----:B------:R-:W-:Y:S01]  /*0920*/  NOP ;  /* 0x0000000000007918 */ /* 0x000fe20000000000 */
[----:B------:R-:W-:Y:S01]  /*0930*/  USEL UR38, UR38, 0x2, !UP0 ;  /* 0x0000000226267887 */ /* 0x000fe2000c000000 */
[----:B------:R-:W-:Y:S01]  /*0940*/  ULDC.64 UR48, c[0x0][0x208] ;  /* 0x0000820000307ab9 */ /* 0x000fe20000000a00 */
[----:B012-4-:R-:W-:Y:S08]  /*0950*/  BAR.SYNC.DEFER_BLOCKING 0x0 ;  /* 0x0000000000007b1d */ /* 0x017ff00000010000 */
[----:B------:R-:W-:Y:S05]  /*0960*/  @!P0 BRA `(.L_x_130) ;  /* 0x0000008000508947 */ /* 0x000fea0003800000 */
.L_x_131:
[----:B------:R-:W-:-:S08]  /*0970*/  NOP ;  /* 0x0000000000007918 */ /* 0x000fd00000000000 */
[----:B------:R-:W0:Y:S02]  /*0980*/  USETMAXREG.TRY_ALLOC.CTAPOOL UP0, 0xa0 ;  /* 0x000000a0000079c8 */ /* 0x000e240008000600 */
[----:B0-----:R-:W-:-:S13]  /*0990*/  PLOP3.LUT P0, PT, PT, PT, UP0, 0x80, 0x0 ;  /* 0x000000000000781c */ /* 0x001fda0003f0f008 */
[----:B------:R-:W-:Y:S05]  /*09a0*/  @!P0 BRA `(.L_x_131) ;  /* 0xfffffffc00f08947 */ /* 0x000fea000383ffff */
[----:B------:R-:W0:Y:S08]  /*09b0*/  S2UR UR5, SR_CgaCtaId ;  /* 0x00000000000579c3 */ /* 0x000e300000008800 */
[----:B------:R-:W-:Y:S06]  /*09c0*/  BAR.ARV 0x8, 0x200 ;  /* 0x0208000000007b1d */ /* 0x000fec0000002000 */
[----:B------:R-:W-:-:S02]  /*09d0*/  UMOV UR4, 0x400 ;  /* 0x0000040000047882 */ /* 0x000fc40000000000 */
[----:B------:R-:W-:Y:S01]  /*09e0*/  BAR.SYNC.DEFER_BLOCKING 0x5, 0x200 ;  /* 0x0148000000007b1d */ /* 0x000fe20000010000 */
[----:B0-----:R-:W-:-:S09]  /*09f0*/  ULEA UR4, UR5, UR4, 0x18 ;  /* 0x0000000405047291 */ /* 0x001fd2000f8ec03f */
[----:B------:R-:W0:Y:S01]  /*0a00*/  LDS.128 R28, [UR4+0x132d0] ;  /* 0x0132d004ff1c7984 */ /* 0x000e220008000c00 */
[----:B------:R-:W-:Y:S01]  /*0a10*/  ULDC UR4, c[0x0][0xc3c] ;  /* 0x00030f0000047ab9 */ /* 0x000fe20000000800 */
[----:B------:R-:W-:Y:S06]  /*0a20*/  BAR.ARV 0x4, 0x200 ;  /* 0x0108000000007b1d */ /* 0x000fec0000002000 */
[----:B0-----:R-:W-:-:S13]  /*0a30*/  ISETP.GE.AND P0, PT, R31, UR4, PT ;  /* 0x000000041f007c0c */ /* 0x001fda000bf06270 */
[----:B------:R-:W-:Y:S05]  /*0a40*/  @P0 EXIT ;  /* 0x000000000000094d */ /* 0x000fea0003800000 */
[----:B------:R-:W0:Y:S01]  /*0a50*/  S2R R0, SR_TID.X ;  /* 0x0000000000007919 */ /* 0x000e220000002100 */
[----:B------:R-:W-:Y:S01]  /*0a60*/  R2UR UR5, R29 ;  /* 0x000000001d0572ca */ /* 0x000fe200000e0000 */
[----:B------:R-:W-:Y:S01]  /*0a70*/  IMAD.MOV.U32 R11, RZ, RZ, -0x2 ;  /* 0xfffffffeff0b7424 */ /* 0x000fe200078e00ff */
[----:B------:R-:W-:Y:S01]  /*0a80*/  R2UR UR46, R30 ;  /* 0x000000001e2e72ca */ /* 0x000fe200000e0000 */
[----:B------:R-:W-:Y:S01]  /*0a90*/  ULOP3.LUT UR40, UR38, 0x1, URZ, 0xfc, !UPT ;  /* 0x0000000126287892 */ /* 0x000fe2000f8efc3f */
[----:B------:R-:W-:Y:S01]  /*0aa0*/  UMOV UR36, URZ ;  /* 0x0000003f00247c82 */ /* 0x000fe20008000000 */
[----:B------:R-:W-:Y:S01]  /*0ab0*/  UMOV UR37, URZ ;  /* 0x0000003f00257c82 */ /* 0x000fe20008000000 */
[----:B------:R-:W-:Y:S01]  /*0ac0*/  UMOV UR39, URZ ;  /* 0x0000003f00277c82 */ /* 0x000fe20008000000 */
[----:B0-----:R-:W-:-:S05]  /*0ad0*/  VIADD R10, R0, 0xffffff80 ;  /* 0xffffff80000a7836 */ /* 0x001fca0000000000 */
[----:B------:R-:W-:-:S04]  /*0ae0*/  SHF.R.S32.HI R0, RZ, 0x1f, R10 ;  /* 0x0000001fff007819 */ /* 0x000fc8000001140a */
[CC--:B------:R-:W-:Y:S02]  /*0af0*/  LEA.HI R22, R0.reuse, R10.reuse, RZ, 0x7 ;  /* 0x0000000a00167211 */ /* 0x0c0fe400078f38ff */
[-C--:B------:R-:W-:Y:S02]  /*0b00*/  LEA.HI R3, R0, R10.reuse, RZ, 0x5 ;  /* 0x0000000a00037211 */ /* 0x080fe400078f28ff */
[----:B------:R-:W-:Y:S02]  /*0b10*/  LOP3.LUT R19, R22, 0xffffff80, RZ, 0xc0, !PT ;  /* 0xffffff8016137812 */ /* 0x000fe400078ec0ff */
[----:B------:R-:W-:Y:S01]  /*0b20*/  LEA.HI R2, R0, R10, RZ, 0x4 ;  /* 0x0000000a00027211 */ /* 0x000fe200078f20ff */
[----:B------:R-:W-:Y:S01]  /*0b30*/  IMAD.SHL.U32 R4, R3, 0x20, RZ ;  /* 0x0000002003047824 */ /* 0x000fe200078e00ff */
[----:B------:R-:W-:Y:S01]  /*0b40*/  SHF.R.S32.HI R22, RZ, 0x7, R22 ;  /* 0x00000007ff167819 */ /* 0x000fe20000011416 */
[----:B------:R-:W-:Y:S01]  /*0b50*/  IMAD.IADD R19, R10, 0x1, -R19 ;  /* 0x000000010a137824 */ /* 0x000fe200078e0a13 */
[----:B------:R-:W-:-:S02]  /*0b60*/  SHF.R.S32.HI R5, RZ, 0x4, R2 ;  /* 0x00000004ff057819 */ /* 0x000fc40000011402 */
[C---:B------:R-:W-:Y:S02]  /*0b70*/  LOP3.LUT R3, R2.reuse, 0x3fffff0, RZ, 0xc0, !PT ;  /* 0x03fffff002037812 */ /* 0x040fe400078ec0ff */
[----:B------:R-:W-:Y:S02]  /*0b80*/  SHF.R.S32.HI R6, RZ, 0x1f, R19 ;  /* 0x0000001fff067819 */ /* 0x000fe40000011413 */
[----:B------:R-:W-:Y:S01]  /*0b90*/  LEA.HI R2, R2, R5, RZ, 0x1 ;  /* 0x0000000502027211 */ /* 0x000fe200078f08ff */
[----:B------:R-:W-:Y:S01]  /*0ba0*/  IMAD.IADD R3, R10, 0x1, -R3 ;  /* 0x000000010a037824 */ /* 0x000fe200078e0a03 */
[----:B------:R-:W-:Y:S02]  /*0bb0*/  LOP3.LUT R4, R4, 0xfffffc00, RZ, 0xc0, !PT ;  /* 0xfffffc0004047812 */ /* 0x000fe400078ec0ff */
[----:B------:R-:W-:Y:S02]  /*0bc0*/  LEA.HI R7, R6, R19, RZ, 0x2 ;  /* 0x0000001306077211 */ /* 0x000fe400078f10ff */
[----:B------:R-:W-:Y:S01]  /*0bd0*/  LOP3.LUT R2, R2, 0x1ffffffe, RZ, 0xc0, !PT ;  /* 0x1ffffffe02027812 */ /* 0x000fe200078ec0ff */
[----:B------:R-:W-:Y:S01]  /*0be0*/  IMAD R3, R3, 0x40, R4 ;  /* 0x0000004003037824 */ /* 0x000fe200078e0204 */
[----:B------:R-:W-:-:S02]  /*0bf0*/  LEA.HI R4, R0, R10, RZ, 0x2 ;  /* 0x0000000a00047211 */ /* 0x000fc400078f10ff */
[--C-:B------:R-:W-:Y:S01]  /*0c00*/  SHF.R.S32.HI R8, RZ, 0x2, R7.reuse ;  /* 0x00000002ff087819 */ /* 0x100fe20000011407 */
[----:B------:R-:W-:Y:S01]  /*0c10*/  IMAD.IADD R2, R5, 0x1, -R2 ;  /* 0x0000000105027824 */ /* 0x000fe200078e0a02 */
[----:B------:R-:W-:Y:S02]  /*0c20*/  SHF.R.S32.HI R9, RZ, 0x1f, R7 ;  /* 0x0000001fff097819 */ /* 0x000fe40000011407 */
[----:B------:R-:W-:Y:S01]  /*0c30*/  LOP3.LUT R4, R4, 0xfffffffc, RZ, 0xc0, !PT ;  /* 0xfffffffc04047812 */ /* 0x000fe200078ec0ff */
[----:B------:R-:W-:Y:S01]  /*0c40*/  IMAD R3, R2, 0x8, R3 ;  /* 0x0000000802037824 */ /* 0x000fe200078e0203 */
[----:B------:R-:W-:Y:S01]  /*0c50*/  LEA.HI R9, R9, R8, RZ, 0x3 ;  /* 0x0000000809097211 */ /* 0x000fe200078f18ff */
[----:B------:R-:W-:Y:S01]  /*0c60*/  IMAD.HI R2, R22, 0x55555556, RZ ;  /* 0x5555555616027827 */ /* 0x000fe200078e02ff */
[----:B------:R-:W-:Y:S02]  /*0c70*/  LEA.HI R0, R0, R10, RZ, 0x3 ;  /* 0x0000000a00007211 */ /* 0x000fe400078f18ff */
[----:B------:R-:W-:Y:S01]  /*0c80*/  LOP3.LUT R9, R9, 0xfffffff8, RZ, 0xc0, !PT ;  /* 0xfffffff809097812 */ /* 0x000fe200078ec0ff */
[----:B------:R-:W-:Y:S01]  /*0c90*/  IMAD.IADD R4, R10, 0x1, -R4 ;  /* 0x000000010a047824 */ /* 0x000fe200078e0a04 */
[----:B------:R-:W-:Y:S01]  /*0ca0*/  LEA.HI R6, R6, R19, RZ, 0x5 ;  /* 0x0000001306067211 */ /* 0x000fe200078f28ff */
[----:B------:R0:W-:Y:S01]  /*0cb0*/  STL [R1+0x4], R3 ;  /* 0x0000040301007387 */ /* 0x0001e20000100800 */
[----:B------:R-:W-:Y:S01]  /*0cc0*/  LOP3.LUT R16, R0, 0xfffffff8, RZ, 0xc0, !PT ;  /* 0xfffffff800107812 */ /* 0x000fe200078ec0ff */
[----:B------:R-:W-:Y:S01]  /*0cd0*/  IMAD.IADD R9, R8, 0x1, -R9 ;  /* 0x0000000108097824 */ /* 0x000fe200078e0a09 */
[----:B------:R-:W-:-:S02]  /*0ce0*/  SHF.R.S32.HI R6, RZ, 0x5, R6 ;  /* 0x00000005ff067819 */ /* 0x000fc40000011406 */
[----:B------:R-:W-:Y:S01]  /*0cf0*/  LOP3.LUT R8, R7, 0x7ffffffc, RZ, 0xc0, !PT ;  /* 0x7ffffffc07087812 */ /* 0x000fe200078ec0ff */
[----:B------:R-:W-:Y:S01]  /*0d00*/  IMAD.IADD R16, R10, 0x1, -R16 ;  /* 0x000000010a107824 */ /* 0x000fe200078e0a10 */
[----:B------:R-:W-:Y:S01]  /*0d10*/  SHF.R.S32.HI R18, RZ, 0x3, R0 ;  /* 0x00000003ff127819 */ /* 0x000fe20000011400 */
[----:B------:R-:W-:Y:S01]  /*0d20*/  IMAD R6, R6, 0x10, R9 ;  /* 0x0000001006067824 */ /* 0x000fe200078e0209 */
[----:B0-----:R-:W-:Y:S01]  /*0d30*/  LEA.HI R3, R2, R2, RZ, 0x1 ;  /* 0x0000000202037211 */ /* 0x001fe200078f08ff */
[----:B------:R-:W-:Y:S01]  /*0d40*/  IMAD.SHL.U32 R17, R16, 0x8, RZ ;  /* 0x0000000810117824 */ /* 0x000fe200078e00ff */
[----:B------:R-:W-:Y:S01]  /*0d50*/  LEA.HI R2, R4, R4, RZ, 0x1 ;  /* 0x0000000404027211 */ /* 0x000fe200078f08ff */
[----:B------:R-:W-:Y:S02]  /*0d60*/  IMAD.IADD R8, R19, 0x1, -R8 ;  /* 0x0000000113087824 */ /* 0x000fe400078e0a08 */
[----:B------:R-:W-:Y:S01]  /*0d70*/  IMAD R3, R3, -0x3, R22 ;  /* 0xfffffffd03037824 */ /* 0x000fe200078e0216 */
[----:B------:R-:W-:Y:S01]  /*0d80*/  LOP3.LUT R5, R2, 0x1ffffffe, RZ, 0xc0, !PT ;  /* 0x1ffffffe02057812 */ /* 0x000fe200078ec0ff */
[----:B------:R-:W-:Y:S01]  /*0d90*/  IMAD R156, R8, R11, 0xa0 ;  /* 0x000000a0089c7424 */ /* 0x000fe200078e020b */
[----:B------:R-:W-:Y:S01]  /*0da0*/  SHF.R.S32.HI R0, RZ, 0x1f, R17 ;  /* 0x0000001fff007819 */ /* 0x000fe20000011411 */
[----:B------:R-:W-:-:S02]  /*0db0*/  IMAD R23, R3, 0x40, R6 ;  /* 0x0000004003177824 */ /* 0x000fc400078e0206 */
[----:B------:R-:W-:-:S04]  /*0dc0*/  IMAD.IADD R4, R4, 0x1, -R5 ;  /* 0x0000000104047824 */ /* 0x000fc800078e0a05 */
[----:B------:R-:W-:-:S07]  /*0dd0*/  IMAD R157, R4, 0x8, R23 ;  /* 0x00000008049d7824 */ /* 0x000fce00078e0217 */
.L_x_163:
[----:B012---:R-:W0:Y:S01]  /*0de0*/  LDC.64 R2, c[0x0][0xc88] ;  /* 0x00032200ff027b82 */ /* 0x007e220000000a00 */
[----:B------:R-:W-:Y:S01]  /*0df0*/  ULDC.64 UR6, c[0x0][0x990] ;  /* 0x0002640000067ab9 */ /* 0x000fe20000000a00 */
[----:B------:R-:W-:Y:S01]  /*0e00*/  ULDC.64 UR8, c[0x0][0x998] ;  /* 0x0002660000087ab9 */ /* 0x000fe20000000a00 */
[----:B0-----:R-:W-:-:S06]  /*0e10*/  IMAD.WIDE R2, R31, 0x4, R2 ;  /* 0x000000041f027825 */ /* 0x001fcc00078e0202 */
[----:B------:R-:W2:Y:S01]  /*0e20*/  LDG.E R2, desc[UR48][R2.64] ;  /* 0x0000003002027981 */ /* 0x000ea2000c1e1900 */
[----:B------:R-:W-:Y:S01]  /*0e30*/  UISETP.NE.U32.AND UP0, UPT, UR6, URZ, UPT ;  /* 0x0000003f0600728c */ /* 0x000fe2000bf05070 */
[----:B------:R-:W-:Y:S01]  /*0e40*/  IMAD.MOV.U32 R11, RZ, RZ, 0x3f800000 ;  /* 0x3f800000ff0b7424 */ /* 0x000fe200078e00ff */
[----:B------:R-:W-:Y:S01]  /*0e50*/  UISETP.NE.U32.AND UP3, UPT, UR8, URZ, UPT ;  /* 0x0000003f0800728c */ /* 0x000fe2000bf65070 */
[----:B------:R-:W-:Y:S01]  /*0e60*/  IMAD.MOV.U32 R0, RZ, RZ, 0x3f800000 ;  /* 0x3f800000ff007424 */ /* 0x000fe200078e00ff */
[----:B------:R-:W-:Y:S02]  /*0e70*/  UISETP.NE.AND.EX UP0, UPT, UR7, URZ, UPT, UP0 ;  /* 0x0000003f0700728c */ /* 0x000fe4000bf05300 */
[----:B------:R-:W-:-:S04]  /*0e80*/  UISETP.NE.AND.EX UP3, UPT, UR9, URZ, UPT, UP3 ;  /* 0x0000003f0900728c */ /* 0x000fc8000bf65330 */
[----:B------:R-:W-:Y:S02]  /*0e90*/  PLOP3.LUT P2, PT, PT, PT, UP0, 0x80, 0x0 ;  /* 0x000000000000781c */ /* 0x000fe40003f4f008 */
[----:B------:R-:W-:-:S03]  /*0ea0*/  PLOP3.LUT P3, PT, PT, PT, UP3, 0x80, 0x0 ;  /* 0x000000000000781c */ /* 0x000fc60003f6f038 */
[----:B------:R-:W-:Y:S01]  /*0eb0*/  @UP0 ULDC.64 UR12, c[0x0][0x9a8] ;  /* 0x00026a00000c0ab9 */ /* 0x000fe20000000a00 */
[----:B------:R-:W-:Y:S01]  /*0ec0*/  @UP0 ULDC.64 UR14, c[0x0][0x9b0] ;  /* 0x00026c00000e0ab9 */ /* 0x000fe20000000a00 */
[----:B------:R-:W-:Y:S01]  /*0ed0*/  @UP3 ULDC.64 UR18, c[0x0][0x9b8] ;  /* 0x00026e0000123ab9 */ /* 0x000fe20000000a00 */
[----:B------:R-:W-:Y:S01]  /*0ee0*/  @UP3 ULDC.64 UR20, c[0x0][0x9c0] ;  /* 0x0002700000143ab9 */ /* 0x000fe20000000a00 */
[----:B--2---:R-:W-:-:S13]  /*0ef0*/  R2UR UR41, R2 ;  /* 0x00000000022972ca */ /* 0x004fda00000e0000 */
[----:B------:R-:W-:Y:S02]  /*0f00*/  USHF.R.S32.HI UR42, URZ, 0x1f, UR41 ;  /* 0x0000001f3f2a7899 */ /* 0x000fe40008011429 */
[----:B------:R-:W-:Y:S02]  /*0f10*/  @UP0 UIMAD.WIDE.U32 UR10, UR41, UR12, URZ ;  /* 0x0000000c290a02a5 */ /* 0x000fe4000f8e003f */
[----:B------:R-:W-:Y:S02]  /*0f20*/  @UP0 UIMAD UR4, UR42, UR12, URZ ;  /* 0x0000000c2a0402a4 */ /* 0x000fe4000f8e023f */
[----:B------:R-:W-:Y:S02]  /*0f30*/  @UP3 UIMAD.WIDE.U32 UR16, UR41, UR18, URZ ;  /* 0x00000012291032a5 */ /* 0x000fe4000f8e003f */
[----:B------:R-:W-:Y:S02]  /*0f40*/  @UP0 UIMAD UR12, UR41, UR13, UR4 ;  /* 0x0000000d290c02a4 */ /* 0x000fe4000f8e0204 */
[----:B------:R-:W-:-:S02]  /*0f50*/  @UP0 USHF.R.S32.HI UR4, URZ, 0x1f, UR46 ;  /* 0x0000001f3f040899 */ /* 0x000fc4000801142e */
[----:B------:R-:W-:Y:S02]  /*0f60*/  @UP3 UIMAD UR13, UR42, UR18, URZ ;  /* 0x000000122a0d32a4 */ /* 0x000fe4000f8e023f */
[----:B------:R-:W-:Y:S02]  /*0f70*/  @UP0 UIADD3 UR11, UR11, UR12, URZ ;  /* 0x0000000c0b0b0290 */ /* 0x000fe4000fffe03f */
[----:B------:R-:W-:Y:S02]  /*0f80*/  @UP0 UIMAD UR4, UR4, UR14, URZ ;  /* 0x0000000e040402a4 */ /* 0x000fe4000f8e023f */
[----:B------:R-:W-:Y:S02]  /*0f90*/  @UP3 UIMAD UR18, UR41, UR19, UR13 ;  /* 0x00000013291232a4 */ /* 0x000fe4000f8e020d */
[----:B------:R-:W-:Y:S02]  /*0fa0*/  @UP3 USHF.R.S32.HI UR19, URZ, 0x1f, UR46 ;  /* 0x0000001f3f133899 */ /* 0x000fe4000801142e */
[----:B------:R-:W-:-:S02]  /*0fb0*/  @UP0 UIMAD UR4, UR46, UR15, UR4 ;  /* 0x0000000f2e0402a4 */ /* 0x000fc4000f8e0204 */
[----:B------:R-:W-:Y:S02]  /*0fc0*/  @UP0 UIMAD.WIDE.U32 UR14, UR46, UR14, UR10 ;  /* 0x0000000e2e0e02a5 */ /* 0x000fe4000f8e000a */
[----:B------:R-:W-:Y:S01]  /*0fd0*/  @UP3 UIADD3 UR17, UR17, UR18, URZ ;  /* 0x0000001211113290 */ /* 0x000fe2000fffe03f */
[----:B------:R-:W-:Y:S01]  /*0fe0*/  ULDC.64 UR10, c[0x0][0xa28] ;  /* 0x00028a00000a7ab9 */ /* 0x000fe20000000a00 */
[----:B------:R-:W-:Y:S01]  /*0ff0*/  ULDC.64 UR12, c[0x0][0xa20] ;  /* 0x00028800000c7ab9 */ /* 0x000fe20000000a00 */
[----:B------:R-:W-:Y:S02]  /*1000*/  @UP3 UIMAD UR18, UR19, UR20, URZ ;  /* 0x00000014131232a4 */ /* 0x000fe4000f8e023f */
[----:B------:R-:W-:Y:S02]  /*1010*/  UISETP.NE.U32.AND UP1, UPT, UR10, URZ, UPT ;  /* 0x0000003f0a00728c */ /* 0x000fe4000bf25070 */
[----:B------:R-:W-:Y:S02]  /*1020*/  UISETP.NE.U32.AND UP2, UPT, UR12, URZ, UPT ;  /* 0x0000003f0c00728c */ /* 0x000fe4000bf45070 */
[----:B------:R-:W-:-:S02]  /*1030*/  @UP3 UIMAD UR18, UR46, UR21, UR18 ;  /* 0x000000152e1232a4 */ /* 0x000fc4000f8e0212 */
[----:B------:R-:W-:Y:S02]  /*1040*/  @UP3 UIMAD.WIDE.U32 UR16, UR46, UR20, UR16 ;  /* 0x000000142e1032a5 */ /* 0x000fe4000f8e0010 */
[----:B------:R-:W-:Y:S02]  /*1050*/  UISETP.NE.AND.EX UP1, UPT, UR11, URZ, UPT, UP1 ;  /* 0x0000003f0b00728c */ /* 0x000fe4000bf25310 */
[----:B------:R-:W-:Y:S02]  /*1060*/  UISETP.NE.AND.EX UP2, UPT, UR13, URZ, UPT, UP2 ;  /* 0x0000003f0d00728c */ /* 0x000fe4000bf45320 */
[----:B------:R-:W-:Y:S02]  /*1070*/  @UP0 UIADD3 UR15, UR15, UR4, URZ ;  /* 0x000000040f0f0290 */ /* 0x000fe4000fffe03f */
[----:B------:R-:W-:Y:S01]  /*1080*/  @UP0 ULEA UR6, UP4, UR14, UR6, 0x2 ;  /* 0x000000060e060291 */ /* 0x000fe2000f88103f */
[----:B------:R-:W-:Y:S01]  /*1090*/  PLOP3.LUT P0, PT, PT, PT, UP1, 0x80, 0x0 ;  /* 0x000000000000781c */ /* 0x000fe20003f0f018 */
[----:B------:R-:W-:Y:S01]  /*10a0*/  @UP3 UIADD3 UR4, UR17, UR18, URZ ;  /* 0x0000001211043290 */ /* 0x000fe2000fffe03f */
[----:B------:R-:W-:Y:S01]  /*10b0*/  PLOP3.LUT P1, PT, PT, PT, UP2, 0x80, 0x0 ;  /* 0x000000000000781c */ /* 0x000fe20003f2f028 */
[----:B------:R-:W-:-:S02]  /*10c0*/  @UP3 ULEA UR8, UP5, UR16, UR8, 0x2 ;  /* 0x0000000810083291 */ /* 0x000fc4000f8a103f */
[----:B------:R-:W-:Y:S01]  /*10d0*/  @UP0 ULEA.HI.X UR7, UR14, UR7, UR15, 0x2, UP4 ;  /* 0x000000070e070291 */ /* 0x000fe2000a0f140f */
[----:B------:R-:W-:Y:S01]  /*10e0*/  IMAD.U32 R6, RZ, RZ, UR6 ;  /* 0x00000006ff067e24 */ /* 0x000fe2000f8e00ff */
[----:B------:R-:W-:Y:S02]  /*10f0*/  @UP3 ULEA.HI.X UR9, UR16, UR9, UR4, 0x2, UP5 ;  /* 0x0000000910093291 */ /* 0x000fe4000a8f1404 */
[----:B------:R-:W-:Y:S01]  /*1100*/  @UP1 ULEA UR10, UP0, UR41, UR10, 0x2 ;  /* 0x0000000a290a1291 */ /* 0x000fe2000f80103f */
[----:B------:R-:W-:Y:S01]  /*1110*/  IMAD.U32 R8, RZ, RZ, UR8 ;  /* 0x00000008ff087e24 */ /* 0x000fe2000f8e00ff */
[----:B------:R-:W-:Y:S01]  /*1120*/  @UP2 ULEA UR12, UP3, UR41, UR12, 0x2 ;  /* 0x0000000c290c2291 */ /* 0x000fe2000f86103f */
[----:B------:R-:W-:Y:S01]  /*1130*/  IMAD.U32 R7, RZ, RZ, UR7 ;  /* 0x00000007ff077e24 */ /* 0x000fe2000f8e00ff */
[----:B------:R-:W-:Y:S01]  /*1140*/  @UP1 ULEA.HI.X UR11, UR41, UR11, UR42, 0x2, UP0 ;  /* 0x0000000b290b1291 */ /* 0x000fe200080f142a */
[----:B------:R-:W-:Y:S01]  /*1150*/  IMAD.U32 R9, RZ, RZ, UR9 ;  /* 0x00000009ff097e24 */ /* 0x000fe2000f8e00ff */
[----:B------:R-:W-:-:S02]  /*1160*/  @UP2 ULEA.HI.X UR13, UR41, UR13, UR42, 0x2, UP3 ;  /* 0x0000000d290d2291 */ /* 0x000fc400098f142a */
[----:B------:R-:W2:Y:S01]  /*1170*/  @P2 LDG.E R11, desc[UR48][R6.64] ;  /* 0x00000030060b2981 */ /* 0x000ea2000c1e1900 */
[----:B------:R-:W-:Y:S01]  /*1180*/  IMAD.U32 R2, RZ, RZ, UR10 ;  /* 0x0000000aff027e24 */ /* 0x000fe2000f8e00ff */
[----:B------:R-:W-:Y:S01]  /*1190*/  ULDC.64 UR6, c[0x0][0x418] ;  /* 0x0001060000067ab9 */ /* 0x000fe20000000a00 */
[----:B------:R-:W-:Y:S01]  /*11a0*/  ULDC UR4, c[0x0][0x424] ;  /* 0x0001090000047ab9 */ /* 0x000fe20000000800 */
[----:B------:R-:W2:Y:S01]  /*11b0*/  @P3 LDG.E R0, desc[UR48][R8.64] ;  /* 0x0000003008003981 */ /* 0x000ea2000c1e1900 */
[----:B------:R-:W-:Y:S02]  /*11c0*/  IMAD.U32 R4, RZ, RZ, UR12 ;  /* 0x0000000cff047e24 */ /* 0x000fe4000f8e00ff */
[----:B------:R-:W-:Y:S02]  /*11d0*/  IMAD.U32 R3, RZ, RZ, UR11 ;  /* 0x0000000bff037e24 */ /* 0x000fe4000f8e00ff */
[----:B------:R-:W-:-:S03]  /*11e0*/  IMAD.U32 R5, RZ, RZ, UR13 ;  /* 0x0000000dff057e24 */ /* 0x000fc6000f8e00ff */
[----:B------:R0:W3:Y:S04]  /*11f0*/  @P0 LDG.E R2, desc[UR48][R2.64] ;  /* 0x0000003002020981 */ /* 0x0000e8000c1e1900 */
[----:B------:R-:W4:Y:S01]  /*1200*/  @P1 LDG.E R4, desc[UR48][R4.64] ;  /* 0x0000003004041981 */ /* 0x000f22000c1e1900 */
[----:B------:R-:W-:Y:S01]  /*1210*/  UISETP.NE.U32.AND UP0, UPT, UR6, URZ, UPT ;  /* 0x0000003f0600728c */ /* 0x000fe2000bf05070 */
[----:B------:R-:W-:Y:S01]  /*1220*/  IMAD.MOV.U32 R55, RZ, RZ, RZ ;  /* 0x000000ffff377224 */ /* 0x000fe200078e00ff */
[----:B------:R-:W-:Y:S01]  /*1230*/  UMOV UR50, URZ ;  /* 0x0000003f00327c82 */ /* 0x000fe20008000000 */
[----:B------:R-:W-:Y:S01]  /*1240*/  ULDC UR6, c[0x0][0x2f0] ;  /* 0x0000bc0000067ab9 */ /* 0x000fe20000000800 */
[----:B------:R-:W-:Y:S01]  /*1250*/  UISETP.NE.AND.EX UP0, UPT, UR7, URZ, UPT, UP0 ;  /* 0x0000003f0700728c */ /* 0x000fe2000bf05300 */
[----:B0-----:R-:W-:Y:S01]  /*1260*/  IMAD.MOV.U32 R3, RZ, RZ, RZ ;  /* 0x000000ffff037224 */ /* 0x001fe200078e00ff */
[----:B------:R-:W-:Y:S01]  /*1270*/  UMOV UR44, UR5 ;  /* 0x00000005002c7c82 */ /* 0x000fe20008000000 */
[----:B------:R-:W-:Y:S01]  /*1280*/  ULDC UR7, c[0x0][0x988] ;  /* 0x0002620000077ab9 */ /* 0x000fe20000000800 */
[----:B------:R-:W-:Y:S01]  /*1290*/  USEL UR4, UR4, 0x1, UP0 ;  /* 0x0000000104047887 */ /* 0x000fe20008000000 */
[----:B------:R-:W-:-:S02]  /*12a0*/  CS2R R6, SRZ ;  /* 0x0000000000067805 */ /* 0x000fc4000001ff00 */
[----:B------:R-:W-:Y:S02]  /*12b0*/  CS2R R8, SRZ ;  /* 0x0000000000087805 */ /* 0x000fe4000001ff00 */
[----:B-----5:R-:W-:Y:S01]  /*12c0*/  CS2R R12, SRZ ;  /* 0x00000000000c7805 */ /* 0x020fe2000001ff00 */
[----:B------:R-:W-:Y:S01]  /*12d0*/  UIMAD UR4, UR4, UR6, URZ ;  /* 0x00000006040472a4 */ /* 0x000fe2000f8e023f */
[----:B------:R-:W-:Y:S02]  /*12e0*/  CS2R R14, SRZ ;  /* 0x00000000000e7805 */ /* 0x000fe4000001ff00 */
[----:B------:R-:W-:Y:S02]  /*12f0*/  CS2R R20, SRZ ;  /* 0x0000000000147805 */ /* 0x000fe4000001ff00 */
[----:B------:R-:W-:Y:S01]  /*1300*/  CS2R R24, SRZ ;  /* 0x0000000000187805 */ /* 0x000fe2000001ff00 */
[----:B--2---:R-:W-:Y:S01]  /*1310*/  FMUL.FTZ R0, R11, R0 ;  /* 0x000000000b007220 */ /* 0x004fe20000410000 */
[----:B------:R-:W-:-:S03]  /*1320*/  CS2R R10, SRZ ;  /* 0x00000000000a7805 */ /* 0x000fc6000001ff00 */
[----:B------:R-:W-:Y:S01]  /*1330*/  FMUL.FTZ R0, R0, UR7 ;  /* 0x0000000700007c20 */ /* 0x000fe20008410000 */
[----:B---3--:R-:W-:-:S04]  /*1340*/  @P0 R2UR UR50, R2 ;  /* 0x00000000023202ca */ /* 0x008fc800000e0000 */
[----:B------:R-:W-:Y:S01]  /*1350*/  R2UR UR43, R0 ;  /* 0x00000000002b72ca */ /* 0x000fe200000e0000 */
[----:B------:R-:W-:Y:S01]  /*1360*/  IMAD.MOV.U32 R0, RZ, RZ, RZ ;  /* 0x000000ffff007224 */ /* 0x000fe200078e00ff */
[----:B----4-:R-:W-:Y:S02]  /*1370*/  @P1 R2UR UR4, R4 ;  /* 0x00000000040412ca */ /* 0x010fe400000e0000 */
[----:B------:R-:W-:Y:S01]  /*1380*/  PLOP3.LUT P0, PT, PT, PT, PT, 0x80, 0x0 ;  /* 0x000000000000781c */ /* 0x000fe20003f0f070 */
[----:B------:R-:W-:-:S12]  /*1390*/  @P1 BRA `(.L_x_132) ;  /* 0x0000000000341947 */ /* 0x000fd80003800000 */
[----:B------:R-:W-:Y:S02]  /*13a0*/  ULDC.64 UR6, c[0x0][0xa08] ;  /* 0x0002820000067ab9 */ /* 0x000fe40000000a00 */
[----:B------:R-:W-:-:S04]  /*13b0*/  ISETP.NE.U32.AND P1, PT, RZ, UR6, PT ;  /* 0x00000006ff007c0c */ /* 0x000fc8000bf25070 */
[----:B------:R-:W-:-:S13]  /*13c0*/  ISETP.NE.AND.EX P1, PT, RZ, UR7, PT, P1 ;  /* 0x00000007ff007c0c */ /* 0x000fda000bf25310 */
[----:B------:R-:W-:Y:S05]  /*13d0*/  @!P1 BRA `(.L_x_132) ;  /* 0x0000000000249947 */ /* 0x000fea0003800000 */
[----:B------:R-:W-:Y:S02]  /*13e0*/  ULDC.64 UR4, c[0x0][0xa08] ;  /* 0x0002820000047ab9 */ /* 0x000fe40000000a00 */
[----:B------:R-:W-:-:S06]  /*13f0*/  UIMAD.WIDE UR4, UR41, 0x4, UR4 ;  /* 0x00000004290478a5 */ /* 0x000fcc000f8e0204 */
[----:B------:R-:W-:Y:S02]  /*1400*/  IMAD.U32 R4, RZ, RZ, UR4 ;  /* 0x00000004ff047e24 */ /* 0x000fe4000f8e00ff */
[----:B------:R-:W-:-:S05]  /*1410*/  IMAD.U32 R5, RZ, RZ, UR5 ;  /* 0x00000005ff057e24 */ /* 0x000fca000f8e00ff */
[----:B------:R-:W2:Y:S04]  /*1420*/  LDG.E R26, desc[UR48][R4.64] ;  /* 0x00000030041a7981 */ /* 0x000ea8000c1e1900 */
[----:B------:R-:W3:Y:S01]  /*1430*/  LDG.E R2, desc[UR48][R4.64+0x4] ;  /* 0x0000043004027981 */ /* 0x000ee2000c1e1900 */
[----:B--2---:R-:W-:Y:S02]  /*1440*/  R2UR UR4, R26 ;  /* 0x000000001a0472ca */ /* 0x004fe400000e0000 */
[----:B---3--:R-:W-:-:S13]  /*1450*/  R2UR UR5, R2 ;  /* 0x00000000020572ca */ /* 0x008fda00000e0000 */
[----:B------:R-:W-:-:S12]  /*1460*/  UIADD3 UR4, -UR4, UR5, URZ ;  /* 0x0000000504047290 */ /* 0x000fd8000fffe13f */
.L_x_132:
[----:B------:R-:W-:Y:S01]  /*1470*/  UIADD3 UR50, -UR50, UR4, URZ ;  /* 0x0000000432327290 */ /* 0x000fe2000fffe13f */
[----:B------:R-:W-:Y:S01]  /*1480*/  CS2R R32, SRZ ;  /* 0x0000000000207805 */ /* 0x000fe2000001ff00 */
[----:B------:R-:W-:Y:S01]  /*1490*/  UMOV UR45, UR46 ;  /* 0x0000002e002d7c82 */ /* 0x000fe20008000000 */
[----:B------:R-:W-:Y:S01]  /*14a0*/  CS2R R26, SRZ ;  /* 0x00000000001a7805 */ /* 0x000fe2000001ff00 */
[----:B------:R-:W-:Y:S01]  /*14b0*/  UISETP.GE.AND UP0, UPT, UR50, 0x1, UPT ;  /* 0x000000013200788c */ /* 0x000fe2000bf06270 */
[----:B------:R-:W-:Y:S01]  /*14c0*/  CS2R R56, SRZ ;  /* 0x0000000000387805 */ /* 0x000fe2000001ff00 */
[----:B------:R-:W-:Y:S01]  /*14d0*/  UIADD3 UR4, UR50, 0x9f, URZ ;  /* 0x0000009f32047890 */ /* 0x000fe2000fffe03f */
[----:B------:R-:W-:Y:S01]  /*14e0*/  IMAD.MOV.U32 R34, RZ, RZ, RZ ;  /* 0x000000ffff227224 */ /* 0x000fe200078e00ff */
[----:B------:R-:W-:Y:S02]  /*14f0*/  CS2R R36, SRZ ;  /* 0x0000000000247805 */ /* 0x000fe4000001ff00 */
[----:B------:R-:W-:-:S02]  /*1500*/  CS2R R40, SRZ ;  /* 0x0000000000287805 */ /* 0x000fc4000001ff00 */
[----:B------:R-:W-:Y:S01]  /*1510*/  PLOP3.LUT P1, PT, PT, PT, UP0, 0x80, 0x0 ;  /* 0x000000000000781c */ /* 0x000fe20003f2f008 */
[----:B------:R-:W-:Y:S01]  /*1520*/  UIMAD.WIDE UR4, UR4, 0x66666667, URZ ;  /* 0x66666667040478a5 */ /* 0x000fe2000f8e023f */
[----:B------:R-:W-:Y:S02]  /*1530*/  CS2R R58, SRZ ;  /* 0x00000000003a7805 */ /* 0x000fe4000001ff00 */
[----:B------:R-:W-:Y:S02]  /*1540*/  CS2R R44, SRZ ;  /* 0x00000000002c7805 */ /* 0x000fe4000001ff00 */
[----:B------:R-:W-:Y:S01]  /*1550*/  CS2R R60, SRZ ;  /* 0x00000000003c7805 */ /* 0x000fe2000001ff00 */
[----:B------:R-:W-:-:S04]  /*1560*/  USHF.R.U32.HI UR47, URZ, 0x1f, UR5 ;  /* 0x0000001f3f2f7899 */ /* 0x000fc80008011605 */
[----:B------:R-:W-:Y:S02]  /*1570*/  ULEA.HI.SX32 UR47, UR5, UR47, 0x1a ;  /* 0x0000002f052f7291 */ /* 0x000fe4000f8fd23f */
[----:B------:R-:W-:Y:S10]  /*1580*/  @!P1 BRA `(.L_x_133) ;  /* 0x0000005400f09947 */ /* 0x000ff40003800000 */
[----:B------:R-:W0:Y:S01]  /*1590*/  SHFL.IDX PT, R0, R22, RZ, 0x1f ;  /* 0x00001fff16007589 */ /* 0x000e2200000e0000 */
[----:B------:R-:W1:Y:S01]  /*15a0*/  S2UR UR8, SR_CgaCtaId ;  /* 0x00000000000879c3 */ /* 0x000e620000008800 */
[----:B------:R-:W-:Y:S01]  /*15b0*/  UMOV UR7, 0x400 ;  /* 0x0000040000077882 */ /* 0x000fe20000000000 */
[----:B0-----:R-:W-:Y:S01]  /*15c0*/  R2UR UR6, R0 ;  /* 0x00000000000672ca */ /* 0x001fe200000e0000 */
[----:B-1----:R-:W-:-:S12]  /*15d0*/  ULEA UR7, UR8, UR7, 0x18 ;  /* 0x0000000708077291 */ /* 0x002fd8000f8ec03f */
[----:B------:R-:W-:Y:S02]  /*15e0*/  UIMAD.WIDE UR4, UR6, 0x55555556, URZ ;  /* 0x55555556060478a5 */ /* 0x000fe4000f8e023f */
[----:B------:R-:W-:Y:S02]  /*15f0*/  UIADD3 UR4, UR7, 0xb000, URZ ;  /* 0x0000b00007047890 */ /* 0x000fe4000fffe03f */
[----:B------:R-:W-:Y:S02]  /*1600*/  ULEA.HI UR5, UR5, UR5, URZ, 0x1 ;  /* 0x0000000505057291 */ /* 0x000fe4000f8f083f */
[----:B------:R-:W-:Y:S02]  /*1610*/  ULOP3.LUT UP0, URZ, UR4, 0x9f, URZ, 0xc0, !UPT ;  /* 0x0000009f043f7892 */ /* 0x000fe4000f80c03f */
[----:B------:R-:W-:-:S04]  /*1620*/  UIMAD UR5, UR5, -0x3, UR6 ;  /* 0xfffffffd050578a4 */ /* 0x000fc8000f8e0206 */
[----:B------:R-:W-:Y:S01]  /*1630*/  PLOP3.LUT P0, PT, PT, PT, UP0, 0x80, 0x0 ;  /* 0x000000000000781c */ /* 0x000fe20003f0f008 */
[----:B------:R-:W-:-:S04]  /*1640*/  ULEA UR5, UR5, UR4, 0xc ;  /* 0x0000000405057291 */ /* 0x000fc8000f8e603f */
[----:B------:R-:W-:-:S04]  /*1650*/  USHF.R.U32.HI UR5, URZ, 0x4, UR5 ;  /* 0x000000043f057899 */ /* 0x000fc80008011605 */
[----:B------:R-:W-:-:S04]  /*1660*/  ULOP3.LUT UR51, UR5, 0x3fff, URZ, 0xc0, !UPT ;  /* 0x00003fff05337892 */ /* 0x000fc8000f8ec03f */
[----:B------:R-:W-:Y:S08]  /*1670*/  @!P0 BRA `(.L_x_134) ;  /* 0x0000000000408947 */ /* 0x000ff00003800000 */
        /* <DEDUP_REMOVED lines=16> */
.L_x_134:
[----:B------:R-:W0:Y:S01]  /*1780*/  S2UR UR5, SR_CgaCtaId ;  /* 0x00000000000579c3 */ /* 0x000e220000008800 */
[----:B------:R-:W-:Y:S01]  /*1790*/  ULEA.HI UR4, UR36, UR36, URZ, 0x1 ;  /* 0x0000002424047291 */ /* 0x000fe2000f8f083f */
[----:B------:R-:W-:-:S03]  /*17a0*/  MOV R3, 0x400 ;  /* 0x0000040000037802 */ /* 0x000fc60000000f00 */
[----:B------:R-:W-:-:S04]  /*17b0*/  ULOP3.LUT UR4, UR4, 0xfffffffe, URZ, 0xc0, !UPT ;  /* 0xfffffffe04047892 */ /* 0x000fc8000f8ec03f */
[----:B------:R-:W-:-:S06]  /*17c0*/  UIADD3 UR4, UR36, -UR4, URZ ;  /* 0x8000000424047290 */ /* 0x000fcc000fffe03f */
[----:B------:R-:W-:Y:S02]  /*17d0*/  IMAD.U32 R4, RZ, RZ, UR4 ;  /* 0x00000004ff047e24 */ /* 0x000fe4000f8e00ff */
[----:B0-----:R-:W-:-:S05]  /*17e0*/  IMAD.U32 R2, RZ, RZ, UR5 ;  /* 0x00000005ff027e24 */ /* 0x001fca000f8e00ff */
[----:B------:R-:W-:Y:S02]  /*17f0*/  LEA R0, R2, R3, 0x18 ;  /* 0x0000000302007211 */ /* 0x000fe400078ec0ff */
[----:B------:R-:W-:Y:S01]  /*1800*/  SHF.L.U32 R3, R4, 0x1f, RZ ;  /* 0x0000001f04037819 */ /* 0x000fe200000006ff */
[----:B------:R-:W-:-:S03]  /*1810*/  IMAD.U32 R4, RZ, RZ, UR40 ;  /* 0x00000028ff047e24 */ /* 0x000fc6000f8e00ff */
[----:B------:R-:W0:Y:S02]  /*1820*/  SYNCS.PHASECHK.TRANS64.TRYWAIT P1, [R0+URZ+0x13200], R3 ;  /* 0x01320003000075a7 */ /* 0x000e24000802017f */
[----:B------:R-:W-:Y:S01]  /*1830*/  ISETP.NE.AND P0, PT, R4, 0x3, PT ;  /* 0x000000030400780c */ /* 0x000fe20003f05270 */
[----:B0-----:R-:W-:-:S12]  /*1840*/  @!P1 BRA `(.L_x_135) ;  /* 0x000000bc001c9947 */ /* 0x001fd80003800000 */
.L_x_257:
[----:B------:R-:W-:Y:S05]  /*1850*/  @!P0 BRA `(.L_x_136) ;  /* 0x0000000000048947 */ /* 0x000fea0003800000 */
[----:B------:R-:W-:Y:S01]  /*1860*/  BPT.TRAP 0x1 ;  /* 0x000000040000795c */ /* 0x000fe20000300000 */
.L_x_136:
[----:B------:R-:W-:Y:S02]  /*1870*/  IMAD.U32 R4, RZ, RZ, UR37 ;  /* 0x00000025ff047e24 */ /* 0x000fe4000f8e00ff */
[----:B------:R-:W-:-:S03]  /*1880*/  IMAD.U32 R5, RZ, RZ, UR39 ;  /* 0x00000027ff057e24 */ /* 0x000fc6000f8e00ff */
[----:B------:R-:W-:Y:S01]  /*1890*/  SHF.L.U32 R4, R4, 0x1f, RZ ;  /* 0x0000001f04047819 */ /* 0x000fe200000006ff */
[----:B------:R-:W-:-:S04]  /*18a0*/  IMAD R5, R5, 0x8, R0 ;  /* 0x0000000805057824 */ /* 0x000fc800078e0200 */
[----:B------:R1:W2:Y:S01]  /*18b0*/  SYNCS.PHASECHK.TRANS64.TRYWAIT P1, [R5+URZ+0x13230], R4 ;  /* 0x01323004050075a7 */ /* 0x0002a2000802017f */
[----:B------:R-:W-:Y:S05]  /*18c0*/  @!P0 BRA `(.L_x_137) ;  /* 0x0000000000048947 */ /* 0x000fea0003800000 */
[----:B------:R-:W-:Y:S01]  /*18d0*/  BPT.TRAP 0x1 ;  /* 0x000000040000795c */ /* 0x000fe20000300000 */
.L_x_137:
[----:B------:R-:W3:Y:S01]  /*18e0*/  LDL.LU R6, [R1] ;  /* 0x0000000001067983 */ /* 0x000ee20000300800 */
[----:B------:R-:W4:Y:S01]  /*18f0*/  S2R R7, SR_TID.X ;  /* 0x0000000000077919 */ /* 0x000f220000002100 */
[----:B0-----:R-:W-:Y:S01]  /*1900*/  VIADD R3, R0, 0xe000 ;  /* 0x0000e00000037836 */ /* 0x001fe20000000000 */
[----:B----4-:R-:W-:-:S04]  /*1910*/  LOP3.LUT P2, RZ, R7, 0x7f, RZ, 0xc0, !PT ;  /* 0x0000007f07ff7812 */ /* 0x010fc8000784c0ff */
[----:B------:R-:W-:-:S04]  /*1920*/  SHF.R.U32.HI R3, RZ, 0x4, R3 ;  /* 0x00000004ff037819 */ /* 0x000fc80000011603 */
[----:B------:R-:W-:Y:S02]  /*1930*/  LOP3.LUT R3, R3, 0x3fff, RZ, 0xc0, !PT ;  /* 0x00003fff03037812 */ /* 0x000fe400078ec0ff */
[----:B---3--:R-:W-:-:S04]  /*1940*/  LOP3.LUT R6, R6, 0xffffffef, RZ, 0xc0, !PT ;  /* 0xffffffef06067812 */ /* 0x008fc800078ec0ff */
[----:B------:R-:W-:-:S05]  /*1950*/  @P2 LOP3.LUT R6, R6, 0x10, RZ, 0xfc, !PT ;  /* 0x0000001006062812 */ /* 0x000fca00078efcff */
[----:B------:R0:W-:Y:S01]  /*1960*/  STL [R1], R6 ;  /* 0x0000000601007387 */ /* 0x0001e20000100800 */
[----:B--2---:R-:W-:Y:S05]  /*1970*/  @P1 BRA `(.L_x_138) ;  /* 0x0000000000081947 */ /* 0x004fea0003800000 */
[----:B------:R-:W2:Y:S02]  /*1980*/  SYNCS.PHASECHK.TRANS64.TRYWAIT P1, [R5+URZ+0x13230], R4 ;  /* 0x01323004050075a7 */ /* 0x000ea4000802017f */
[----:B--2---:R-:W-:Y:S05]  /*1990*/  @!P1 BRA `(.L_x_139) ;  /* 0x000000b800dc9947 */ /* 0x004fea0003800000 */
.L_x_138:
[----:B------:R-:W-:Y:S05]  /*19a0*/  WARPSYNC.ALL ;  /* 0x0000000000007948 */ /* 0x000fea0003800000 */
[----:B------:R-:W-:Y:S01]  /*19b0*/  IMAD.MOV.U32 R55, RZ, RZ, RZ ;  /* 0x000000ffff377224 */ /* 0x000fe200078e00ff */
[----:B------:R-:W-:-:S04]  /*19c0*/  LOP3.LUT R3, R3, 0x10000, RZ, 0xfc, !PT ;  /* 0x0001000003037812 */ /* 0x000fc800078efcff */
[----:B------:R-:W-:Y:S01]  /*19d0*/  R2UR UR12, R3 ;  /* 0x00000000030c72ca */ /* 0x000fe200000e0000 */
[----:B------:R-:W-:Y:S01]  /*19e0*/  ULOP3.LUT UR51, UR51, 0x10000, URZ, 0xfc, !UPT ;  /* 0x0001000033337892 */ /* 0x000fe2000f8efc3f */
[----:B------:R-:W-:Y:S01]  /*19f0*/  WARPGROUP.ARRIVE ;  /* 0x00000000000079c5 */ /* 0x000fe20000000000 */
[----:B------:R-:W-:Y:S01]  /*1a00*/  UMOV UR9, 0x80000020 ;  /* 0x8000002000097882 */ /* 0x000fe20000000000 */
[----:B------:R-:W-:Y:S01]  /*1a10*/  UMOV UR11, 0x80000020 ;  /* 0x80000020000b7882 */ /* 0x000fe20000000000 */
[----:B------:R-:W-:Y:S01]  /*1a20*/  UIADD3 UR6, UR51, 0x2, URZ ;  /* 0x0000000233067890 */ /* 0x000fe2000fffe03f */
[----:B0-----:R-:W-:Y:S01]  /*1a30*/  VIADD R6, R156, UR50 ;  /* 0x000000329c067c36 */ /* 0x001fe20008000000 */
[----:B------:R-:W-:Y:S01]  /*1a40*/  UMOV UR7, 0x80000020 ;  /* 0x8000002000077882 */ /* 0x000fe20000000000 */
[----:B------:R-:W-:Y:S01]  /*1a50*/  UMOV UR8, UR51 ;  /* 0x0000003300087c82 */ /* 0x000fe20008000000 */
[----:B------:R-:W-:Y:S01]  /*1a60*/  IMAD.U32 R9, RZ, RZ, UR47 ;  /* 0x0000002fff097e24 */ /* 0x000fe2000f8e00ff */
[----:B------:R-:W-:Y:S01]  /*1a70*/  P2R R7, PR, RZ, 0x1 ;  /* 0x00000001ff077803 */ /* 0x000fe20000000000 */
[----:B------:R-:W-:Y:S01]  /*1a80*/  IMAD.U32 R49, RZ, RZ, UR43 ;  /* 0x0000002bff317e24 */ /* 0x000fe2000f8e00ff */
[----:B------:R-:W0:Y:S01]  /*1a90*/  S2R R120, SR_TID.X ;  /* 0x0000000000787919 */ /* 0x000e220000002100 */
[----:B------:R-:W-:Y:S01]  /*1aa0*/  UIMAD UR12, UR39, 0x280, UR12 ;  /* 0x00000280270c78a4 */ /* 0x000fe2000f8e020c */
[----:B------:R-:W-:Y:S01]  /*1ab0*/  IMAD R6, R9, -0xa0, R6 ;  /* 0xffffff6009067824 */ /* 0x000fe200078e0206 */
[----:B------:R-:W-:-:S02]  /*1ac0*/  UISETP.GE.AND UP0, UPT, UR50, 0xa1, UPT ;  /* 0x000000a13200788c */ /* 0x000fc4000bf06270 */
[----:B------:R-:W-:Y:S02]  /*1ad0*/  UIADD3 UR4, UR12, 0x180, URZ ;  /* 0x000001800c047890 */ /* 0x000fe4000fffe03f */
[----:B------:R-:W-:Y:S01]  /*1ae0*/  UIADD3 UR5, UR12, 0x200, URZ ;  /* 0x000002000c057890 */ /* 0x000fe2000fffe03f */
[C---:B------:R-:W-:Y:S01]  /*1af0*/  ISETP.GT.AND P2, PT, R6.reuse, RZ, PT ;  /* 0x000000ff0600720c */ /* 0x040fe20003f44270 */
        /* <DEDUP_REMOVED lines=45> */
[----:B------:R-:W-:Y:S01]  /*1dd0*/  FMNMX.FTZ R9, R104, R105, !PT ;  /* 0x0000006968097209 */ /* 0x000fe20007810000 */
[----:B------:R-:W-:Y:S01]  /*1de0*/  UMOV UR7, 0x80000020 ;  /* 0x8000002000077882 */ /* 0x000fe20000000000 */
[----:B------:R-:W-:Y:S01]  /*1df0*/  FSEL R109, R109, -INF , P1 ;  /* 0xff8000006d6d7808 */ /* 0x000fe20000800000 */
[----:B------:R-:W-:Y:S01]  /*1e00*/  UIADD3 UR12, UR12, 0x202, URZ ;  /* 0x000002020c0c7890 */ /* 0x000fe2000fffe03f */
[----:B-12---:R-:W-:-:S02]  /*1e10*/  FMNMX.FTZ R4, R108, R9, !PT ;  /* 0x000000096c047209 */ /* 0x006fc40007810000 */
        /* <DEDUP_REMOVED lines=20> */
[----:B------:R-:W-:Y:S02]  /*1f60*/  ISETP.GT.AND P2, PT, R6, 0x28, PT ;  /* 0x000000280600780c */ /* 0x000fe40003f44270 */
        /* <DEDUP_REMOVED lines=34> */
[C---:B------:R-:W-:Y:S02]  /*2190*/  ISETP.GT.AND P4, PT, R6.reuse, 0x41, PT ;  /* 0x000000410600780c */ /* 0x040fe40003f84270 */
[----:B------:R-:W-:Y:S02]  /*21a0*/  FMNMX.FTZ R9, R101, R4, !PT ;  /* 0x0000000465097209 */ /* 0x000fe40007810000 */
[----:B------:R-:W-:Y:S02]  /*21b0*/  FSEL R99, R99, -INF , P3 ;  /* 0xff80000063637808 */ /* 0x000fe40001800000 */
[----:B------:R-:W-:-:S02]  /*21c0*/  ISETP.GT.AND P3, PT, R6, 0x48, PT ;  /* 0x000000480600780c */ /* 0x000fc40003f64270 */
[----:B------:R-:W-:Y:S02]  /*21d0*/  FSEL R102, R102, -INF , P1 ;  /* 0xff80000066667808 */ /* 0x000fe40000800000 */
[C---:B------:R-:W-:Y:S02]  /*21e0*/  ISETP.GT.AND P1, PT, R6.reuse, 0x49, PT ;  /* 0x000000490600780c */ /* 0x040fe40003f24270 */
        /* <DEDUP_REMOVED lines=31> */
[C---:B------:R-:W-:Y:S02]  /*23e0*/  ISETP.GT.AND P2, PT, R6.reuse, 0x61, PT ;  /* 0x000000610600780c */ /* 0x040fe40003f44270 */
[----:B------:R-:W-:Y:S02]  /*23f0*/  FMNMX.FTZ R9, R85, R4, !PT ;  /* 0x0000000455097209 */ /* 0x000fe40007810000 */
[----:B------:R-:W-:Y:S02]  /*2400*/  FSEL R83, R83, -INF , P5 ;  /* 0xff80000053537808 */ /* 0x000fe40002800000 */
[----:B------:R-:W-:Y:S02]  /*2410*/  ISETP.GT.AND P5, PT, R6, 0x68, PT ;  /* 0x000000680600780c */ /* 0x000fe40003fa4270 */
[----:B------:R-:W-:Y:S02]  /*2420*/  FSEL R86, R86, -INF , P4 ;  /* 0xff80000056567808 */ /* 0x000fe40002000000 */
[----:B------:R-:W-:-:S02]  /*2430*/  ISETP.GT.AND P4, PT, R6, 0x69, PT ;  /* 0x000000690600780c */ /* 0x000fc40003f84270 */
[----:B------:R-:W-:Y:S02]  /*2440*/  FMNMX.FTZ R20, R110, R15, !PT ;  /* 0x0000000f6e147209 */ /* 0x000fe40007810000 */
[----:B------:R-:W-:Y:S01]  /*2450*/  FSEL R87, R87, -INF , P3 ;  /* 0xff80000057577808 */ /* 0x000fe20001800000 */
[----:B------:R-:W-:Y:S02]  /*2460*/  WARPGROUP.DEPBAR.LE gsb0, 0x0 ;  /* 0x00008000000079c5 */ /* 0x000fe40000010000 */
[----:B------:R-:W-:Y:S01]  /*2470*/  WARPGROUP.ARRIVE ;  /* 0x00000000000079c5 */ /* 0x000fe20000000000 */
[----:B------:R-:W-:Y:S02]  /*2480*/  FSEL R56, R56, -INF , P1 ;  /* 0xff80000038387808 */ /* 0x000fe40000800000 */
[----:B------:R-:W-:Y:S02]  /*2490*/  FSEL R57, R57, -INF , P2 ;  /* 0xff80000039397808 */ /* 0x000fe40001000000 */
[----:B------:R-:W-:Y:S01]  /*24a0*/  FMNMX.FTZ R4, R56, R9, !PT ;  /* 0x0000000938047209 */ /* 0x000fe20007810000 */
[----:B------:R-:W-:Y:S01]  /*24b0*/  QGMMA.64x32x32.F32.E4M3.E4M3 R24, gdesc[UR4], R24, gsb0 ;  /* 0x00600000041879f3 */ /* 0x000fe20008000818 */
[----:B------:R-:W-:-:S02]  /*24c0*/  FSEL R60, R60, -INF , P5 ;  /* 0xff8000003c3c7808 */ /* 0x000fc40002800000 */
[----:B------:R-:W-:Y:S02]  /*24d0*/  FMNMX.FTZ R9, R57, R4, !PT ;  /* 0x0000000439097209 */ /* 0x000fe40007810000 */
[----:B------:R-:W-:Y:S02]  /*24e0*/  ISETP.GT.AND P3, PT, R6, 0x70, PT ;  /* 0x000000700600780c */ /* 0x000fe40003f64270 */
[----:B------:R-:W-:Y:S02]  /*24f0*/  FSEL R61, R61, -INF , P4 ;  /* 0xff8000003d3d7808 */ /* 0x000fe40002000000 */
[----:B------:R-:W-:Y:S02]  /*2500*/  FMNMX.FTZ R4, R60, R9, !PT ;  /* 0x000000093c047209 */ /* 0x000fe40007810000 */
[----:B------:R-:W-:Y:S02]  /*2510*/  FMNMX.FTZ R15, R111, R20, !PT ;  /* 0x000000146f0f7209 */ /* 0x000fe40007810000 */
[----:B------:R-:W-:-:S02]  /*2520*/  FSEL R58, R58, -INF , P1 ;  /* 0xff8000003a3a7808 */ /* 0x000fc40000800000 */
[----:B------:R-:W-:Y:S02]  /*2530*/  ISETP.GT.AND P1, PT, R6, 0x71, PT ;  /* 0x000000710600780c */ /* 0x000fe40003f24270 */
[----:B------:R-:W-:Y:S02]  /*2540*/  FSEL R64, R64, -INF , P3 ;  /* 0xff80000040407808 */ /* 0x000fe40001800000 */
[----:B------:R-:W-:Y:S02]  /*2550*/  FMNMX.FTZ R9, R61, R4, !PT ;  /* 0x000000043d097209 */ /* 0x000fe40007810000 */
[----:B------:R-:W-:Y:S02]  /*2560*/  FMNMX.FTZ R20, R114, R15, !PT ;  /* 0x0000000f72147209 */ /* 0x000fe40007810000 */
[----:B------:R-:W-:Y:S02]  /*2570*/  FSEL R59, R59, -INF , P2 ;  /* 0xff8000003b3b7808 */ /* 0x000fe40001000000 */
[----:B------:R-:W-:-:S02]  /*2580*/  ISETP.GT.AND P2, PT, R6, 0x78, PT ;  /* 0x000000780600780c */ /* 0x000fc40003f44270 */
[----:B------:R-:W-:Y:S02]  /*2590*/  FSEL R65, R65, -INF , P1 ;  /* 0xff80000041417808 */ /* 0x000fe40000800000 */
[----:B------:R-:W-:Y:S02]  /*25a0*/  FMNMX.FTZ R4, R64, R9, !PT ;  /* 0x0000000940047209 */ /* 0x000fe40007810000 */
[----:B------:R-:W-:Y:S02]  /*25b0*/  FMNMX.FTZ R21, R115, R20, !PT ;  /* 0x0000001473157209 */ /* 0x000fe40007810000 */
[----:B------:R-:W-:Y:S02]  /*25c0*/  FSEL R68, R68, -INF , P2 ;  /* 0xff80000044447808 */ /* 0x000fe40001000000 */
[----:B------:R-:W-:Y:S02]  /*25d0*/  FMNMX.FTZ R9, R65, R4, !PT ;  /* 0x0000000441097209 */ /* 0x000fe40007810000 */
[----:B------:R-:W-:-:S02]  /*25e0*/  FSEL R69, R69, -INF , P0 ;  /* 0xff80000045457808 */ /* 0x000fc40000000000 */
[----:B------:R-:W-:Y:S02]  /*25f0*/  FMNMX.FTZ R4, R68, R9, !PT ;  /* 0x0000000944047209 */ /* 0x000fe40007810000 */
[C---:B------:R-:W-:Y:S02]  /*2600*/  ISETP.GT.AND P0, PT, R6.reuse, 0x81, PT ;  /* 0x000000810600780c */ /* 0x040fe40003f04270 */
[----:B------:R-:W-:Y:S02]  /*2610*/  FMNMX.FTZ R9, R69, R4, !PT ;  /* 0x0000000445097209 */ /* 0x000fe40007810000 */
[----:B------:R-:W-:Y:S02]  /*2620*/  FSEL R67, R67, -INF , P1 ;  /* 0xff80000043437808 */ /* 0x000fe40000800000 */
[----:B------:R-:W-:Y:S02]  /*2630*/  ISETP.GT.AND P1, PT, R6, 0x88, PT ;  /* 0x000000880600780c */ /* 0x000fe40003f24270 */
[----:B------:R-:W-:-:S02]  /*2640*/  FSEL R70, R70, -INF , P2 ;  /* 0xff80000046467808 */ /* 0x000fc40001000000 */
[----:B------:R-:W-:Y:S02]  /*2650*/  ISETP.GT.AND P2, PT, R6, 0x89, PT ;  /* 0x000000890600780c */ /* 0x000fe40003f44270 */
[----:B------:R-:W-:Y:S02]  /*2660*/  FSEL R66, R66, -INF , P3 ;  /* 0xff80000042427808 */ /* 0x000fe40001800000 */
[C---:B------:R-:W-:Y:S02]  /*2670*/  ISETP.GT.AND P3, PT, R6.reuse, 0x90, PT ;  /* 0x000000900600780c */ /* 0x040fe40003f64270 */
[----:B------:R-:W-:Y:S02]  /*2680*/  FSEL R63, R63, -INF , P4 ;  /* 0xff8000003f3f7808 */ /* 0x000fe40002000000 */
[----:B------:R-:W-:Y:S01]  /*2690*/  ISETP.GT.AND P4, PT, R6, 0x91, PT ;  /* 0x000000910600780c */ /* 0x000fe20003f84270 */
[----:B------:R-:W-:Y:S02]  /*26a0*/  WARPGROUP.DEPBAR.LE gsb0, 0x0 ;  /* 0x00008000000079c5 */ /* 0x000fe40000010000 */
[----:B------:R-:W-:-:S02]  /*26b0*/  FSEL R8, R24, -INF , P6 ;  /* 0xff80000018087808 */ /* 0x000fc40003000000 */
[----:B------:R-:W-:Y:S02]  /*26c0*/  FMNMX.FTZ R24, R118, R21, !PT ;  /* 0x0000001576187209 */ /* 0x000fe40007810000 */
[----:B------:R-:W-:Y:S02]  /*26d0*/  FSEL R48, R25, -INF , P0 ;  /* 0xff80000019307808 */ /* 0x000fe40000000000 */
[----:B------:R-:W-:Y:S02]  /*26e0*/  FMNMX.FTZ R21, R119, R24, !PT ;  /* 0x0000001877157209 */ /* 0x000fe40007810000 */
[----:B------:R-:W-:Y:S02]  /*26f0*/  FMNMX.FTZ R9, R8, R9, !PT ;  /* 0x0000000908097209 */ /* 0x000fe40007810000 */
[----:B------:R-:W-:Y:S02]  /*2700*/  FMNMX.FTZ R24, R90, R21, !PT ;  /* 0x000000155a187209 */ /* 0x000fe40007810000 */
[----:B------:R-:W-:-:S02]  /*2710*/  FSEL R54, R28, -INF , P1 ;  /* 0xff8000001c367808 */ /* 0x000fc40000800000 */
[----:B------:R-:W-:Y:S02]  /*2720*/  FMNMX.FTZ R25, R91, R24, !PT ;  /* 0x000000185b197209 */ /* 0x000fe40007810000 */
[----:B------:R-:W-:Y:S02]  /*2730*/  FMNMX.FTZ R9, R48, R9, !PT ;  /* 0x0000000930097209 */ /* 0x000fe40007810000 */
[----:B------:R-:W-:Y:S02]  /*2740*/  FMNMX.FTZ R28, R94, R25, !PT ;  /* 0x000000195e1c7209 */ /* 0x000fe40007810000 */
[----:B------:R-:W-:Y:S02]  /*2750*/  FSEL R52, R29, -INF , P2 ;  /* 0xff8000001d347808 */ /* 0x000fe40001000000 */
[----:B------:R-:W-:Y:S02]  /*2760*/  FMNMX.FTZ R9, R54, R9, !PT ;  /* 0x0000000936097209 */ /* 0x000fe40007810000 */
[----:B------:R-:W-:-:S02]  /*2770*/  FMNMX.FTZ R25, R95, R28, !PT ;  /* 0x0000001c5f197209 */ /* 0x000fc40007810000 */
[----:B------:R-:W-:Y:S02]  /*2780*/  FSEL R50, R32, -INF , P3 ;  /* 0xff80000020327808 */ /* 0x000fe40001800000 */
[----:B------:R-:W-:Y:S02]  /*2790*/  FMNMX.FTZ R9, R52, R9, !PT ;  /* 0x0000000934097209 */ /* 0x000fe40007810000 */
[----:B------:R-:W-:Y:S02]  /*27a0*/  FMNMX.FTZ R28, R98, R25, !PT ;  /* 0x00000019621c7209 */ /* 0x000fe40007810000 */
[----:B------:R-:W-:Y:S02]  /*27b0*/  FSEL R62, R62, -INF , P5 ;  /* 0xff8000003e3e7808 */ /* 0x000fe40002800000 */
[----:B------:R-:W-:Y:S02]  /*27c0*/  FSEL R45, R33, -INF , P4 ;  /* 0xff800000212d7808 */ /* 0x000fe40002000000 */
[----:B------:R-:W-:-:S02]  /*27d0*/  FMNMX.FTZ R4, R50, R9, !PT ;  /* 0x0000000932047209 */ /* 0x000fc40007810000 */
[----:B------:R-:W-:Y:S02]  /*27e0*/  ISETP.GT.AND P5, PT, R6, 0x98, PT ;  /* 0x000000980600780c */ /* 0x000fe40003fa4270 */
[----:B------:R-:W-:Y:S02]  /*27f0*/  FMNMX.FTZ R29, R99, R28, !PT ;  /* 0x0000001c631d7209 */ /* 0x000fe40007810000 */
[----:B------:R-:W-:Y:S02]  /*2800*/  FSEL R47, R36, -INF , P5 ;  /* 0xff800000242f7808 */ /* 0x000fe40002800000 */
        /* <DEDUP_REMOVED lines=8> */
[----:B------:R-:W-:Y:S01]  /*2890*/  P2R R13, PR, RZ, 0x2 ;  /* 0x00000002ff0d7803 */ /* 0x000fe20000000000 */
[----:B------:R-:W1:Y:S01]  /*28a0*/  SHFL.BFLY PT, R4, R9, 0x2, 0x1f ;  /* 0x0c401f0009047f89 */ /* 0x000e6200000e0000 */
[----:B------:R-:W-:-:S02]  /*28b0*/  FMNMX.FTZ R33, R75, R32, !PT ;  /* 0x000000204b217209 */ /* 0x000fc40007810000 */
[----:B------:R-:W-:Y:S02]  /*28c0*/  ISETP.GT.AND P1, PT, R6, 0x79, PT ;  /* 0x000000790600780c */ /* 0x000fe40003f24270 */
[----:B------:R-:W-:Y:S02]  /*28d0*/  FMNMX.FTZ R36, R78, R33, !PT ;  /* 0x000000214e247209 */ /* 0x000fe40007810000 */
[----:B------:R-:W-:Y:S02]  /*28e0*/  P2R R14, PR, RZ, 0x1 ;  /* 0x00000001ff0e7803 */ /* 0x000fe40000000000 */
[----:B------:R-:W-:Y:S02]  /*28f0*/  FMNMX.FTZ R33, R79, R36, !PT ;  /* 0x000000244f217209 */ /* 0x000fe40007810000 */
[----:B------:R-:W-:Y:S02]  /*2900*/  ISETP.GT.AND P0, PT, R6, 0x80, PT ;  /* 0x000000800600780c */ /* 0x000fe40003f04270 */
[----:B------:R-:W-:-:S02]  /*2910*/  FMNMX.FTZ R36, R82, R33, !PT ;  /* 0x0000002152247209 */ /* 0x000fc40007810000 */
[----:B------:R-:W-:Y:S02]  /*2920*/  FSEL R71, R71, -INF , P1 ;  /* 0xff80000047477808 */ /* 0x000fe40000800000 */
[----:B------:R-:W-:Y:S02]  /*2930*/  FMNMX.FTZ R37, R83, R36, !PT ;  /* 0x0000002453257209 */ /* 0x000fe40007810000 */
[----:B------:R-:W-:Y:S02]  /*2940*/  FSEL R26, R26, -INF , P0 ;  /* 0xff8000001a1a7808 */ /* 0x000fe40000000000 */
[----:B------:R-:W-:Y:S02]  /*2950*/  FMNMX.FTZ R40, R86, R37, !PT ;  /* 0x0000002556287209 */ /* 0x000fe40007810000 */
[----:B------:R-:W-:Y:S02]  /*2960*/  ISETP.NE.AND P0, PT, R14, RZ, PT ;  /* 0x000000ff0e00720c */ /* 0x000fe40003f05270 */
[----:B-1----:R-:W-:-:S02]  /*2970*/  FMNMX.FTZ R10, R9, R4, !PT ;  /* 0x00000004090a7209 */ /* 0x002fc40007810000 */
[----:B------:R-:W-:Y:S02]  /*2980*/  FMNMX.FTZ R37, R87, R40, !PT ;  /* 0x0000002857257209 */ /* 0x000fe40007810000 */
[----:B------:R-:W-:Y:S01]  /*2990*/  P2R R12, PR, RZ, 0x4 ;  /* 0x00000004ff0c7803 */ /* 0x000fe20000000000 */
[----:B------:R-:W1:Y:S01]  /*29a0*/  SHFL.BFLY PT, R11, R10, 0x1, 0x1f ;  /* 0x0c201f000a0b7f89 */ /* 0x000e6200000e0000 */
[----:B------:R-:W-:Y:S02]  /*29b0*/  FMNMX.FTZ R40, R58, R37, !PT ;  /* 0x000000253a287209 */ /* 0x000fe40007810000 */
[----:B------:R-:W-:Y:S02]  /*29c0*/  ISETP.NE.AND P1, PT, R13, RZ, PT ;  /* 0x000000ff0d00720c */ /* 0x000fe40003f25270 */
[----:B------:R-:W-:Y:S02]  /*29d0*/  FMNMX.FTZ R41, R59, R40, !PT ;  /* 0x000000283b297209 */ /* 0x000fe40007810000 */
[----:B------:R-:W-:-:S02]  /*29e0*/  FSEL R27, R27, -INF , P0 ;  /* 0xff8000001b1b7808 */ /* 0x000fc40000000000 */
[----:B------:R-:W-:Y:S02]  /*29f0*/  FMNMX.FTZ R40, R62, R41, !PT ;  /* 0x000000293e287209 */ /* 0x000fe40007810000 */
[----:B------:R-:W-:Y:S02]  /*2a00*/  FSEL R30, R30, -INF , P1 ;  /* 0xff8000001e1e7808 */ /* 0x000fe40000800000 */
[----:B------:R-:W-:Y:S02]  /*2a10*/  FMNMX.FTZ R41, R63, R40, !PT ;  /* 0x000000283f297209 */ /* 0x000fe40007810000 */
[----:B------:R-:W-:Y:S02]  /*2a20*/  ISETP.NE.AND P0, PT, R7, RZ, PT ;  /* 0x000000ff0700720c */ /* 0x000fe40003f05270 */
[----:B------:R-:W-:-:S04]  /*2a30*/  FMNMX.FTZ R44, R66, R41, !PT ;  /* 0x00000029422c7209 */ /* 0x000fc80007810000 */
[----:B------:R-:W-:Y:S02]  /*2a40*/  FMNMX.FTZ R41, R67, R44, !PT ;  /* 0x0000002c43297209 */ /* 0x000fe40007810000 */
[----:B-1----:R-:W-:Y:S02]  /*2a50*/  FMNMX.FTZ R4, R10, R11, !PT ;  /* 0x0000000b0a047209 */ /* 0x002fe40007810000 */
        /* <DEDUP_REMOVED lines=17> */
[----:B------:R-:W-:Y:S01]  /*2b70*/  FSEL R73, R38, -INF , P5 ;  /* 0xff80000026497808 */ /* 0x000fe20002800000 */
[--C-:B------:R-:W-:Y:S01]  /*2b80*/  FFMA.FTZ R57, R57, UR43, -R49.reuse ;  /* 0x0000002b39397c23 */ /* 0x100fe20008010831 */
[----:B------:R-:W-:-:S01]  /*2b90*/  FFMA.FTZ R31, R56, UR43, -R49 ;  /* 0x0000002b381f7c23 */ /* 0x000fc20008010831 */
[----:B------:R2:W-:Y:S01]  /*2ba0*/  MUFU.EX2 R37, R76 ;  /* 0x0000004c00257308 */ /* 0x0005e20000000800 */
[----:B-1----:R-:W-:Y:S01]  /*2bb0*/  FSEL R72, R35, -INF , P4 ;  /* 0xff80000023487808 */ /* 0x002fe20002000000 */
[--C-:B------:R-:W-:Y:S01]  /*2bc0*/  FFMA.FTZ R6, R104, UR43, -R49.reuse ;  /* 0x0000002b68067c23 */ /* 0x100fe20008010831 */
[----:B------:R-:W-:Y:S01]  /*2bd0*/  FMNMX.FTZ R35, R53, R44, !PT ;  /* 0x0000002c35237209 */ /* 0x000fe20007810000 */
[--C-:B------:R-:W-:Y:S01]  /*2be0*/  FFMA.FTZ R44, R61, UR43, -R49.reuse ;  /* 0x0000002b3d2c7c23 */ /* 0x100fe20008010831 */
[----:B------:R-:W-:-:S01]  /*2bf0*/  FFMA.FTZ R61, R8, UR43, -R49 ;  /* 0x0000002b083d7c23 */ /* 0x000fc20008010831 */
[--C-:B------:R-:W-:Y:S01]  /*2c00*/  FFMA.FTZ R7, R105, UR43, -R49.reuse ;  /* 0x0000002b69077c23 */ /* 0x100fe20008010831 */
[----:B------:R-:W-:Y:S01]  /*2c10*/  FMNMX.FTZ R38, R72, R35, !PT ;  /* 0x0000002348267209 */ /* 0x000fe20007810000 */
[--C-:B------:R-:W-:Y:S01]  /*2c20*/  FFMA.FTZ R56, R65, UR43, -R49.reuse ;  /* 0x0000002b41387c23 */ /* 0x100fe20008010831 */
[----:B--2---:R-:W-:Y:S01]  /*2c30*/  FSEL R76, R39, -INF , P6 ;  /* 0xff800000274c7808 */ /* 0x004fe20003000000 */
        /* <DEDUP_REMOVED lines=10> */
[----:B------:R-:W2:Y:S01]  /*2ce0*/  SHFL.BFLY PT, R60, R77, 0x2, 0x1f ;  /* 0x0c401f004d3c7f89 */ /* 0x000ea200000e0000 */
[----:B------:R-:W-:-:S01]  /*2cf0*/  FFMA.FTZ R14, R117, UR43, -R49 ;  /* 0x0000002b750e7c23 */ /* 0x000fc20008010831 */
[--C-:B-1----:R-:W-:Y:S01]  /*2d00*/  FFMA.FTZ R57, R68, UR43, -R49.reuse ;  /* 0x0000002b44397c23 */ /* 0x102fe20008010831 */
        /* <DEDUP_REMOVED lines=19> */
[----:B------:R-:W-:Y:S01]  /*2e40*/  FFMA.FTZ R46, R46, UR43, -R49 ;  /* 0x0000002b2e2e7c23 */ /* 0x000fe20008010831 */
[----:B------:R-:W-:Y:S01]  /*2e50*/  MUFU.EX2 R6, R6 ;  /* 0x0000000600067308 */ /* 0x000fe20000000800 */
[----:B--2---:R-:W-:-:S02]  /*2e60*/  FMNMX.FTZ R64, R77, R60, !PT ;  /* 0x0000003c4d407209 */ /* 0x004fc40007810000 */
[----:B0-----:R-:W-:-:S03]  /*2e70*/  LOP3.LUT P2, RZ, R120, 0x7f, RZ, 0xc0, !PT ;  /* 0x0000007f78ff7812 */ /* 0x001fc6000784c0ff */
[----:B------:R-:W0:Y:S02]  /*2e80*/  SHFL.BFLY PT, R69, R64, 0x1, 0x1f ;  /* 0x0c201f0040457f89 */ /* 0x000e2400000e0000 */
[----:B------:R-:W-:Y:S08]  /*2e90*/  MUFU.EX2 R7, R7 ;  /* 0x0000000700077308 */ /* 0x000ff00000000800 */
[----:B------:R-:W-:Y:S08]  /*2ea0*/  MUFU.EX2 R9, R9 ;  /* 0x0000000900097308 */ /* 0x000ff00000000800 */
[----:B------:R1:W-:Y:S01]  /*2eb0*/  MUFU.EX2 R60, R68 ;  /* 0x00000044003c7308 */ /* 0x0003e20000000800 */
[----:B0-----:R-:W-:Y:S01]  /*2ec0*/  FMNMX.FTZ R8, R64, R69, !PT ;  /* 0x0000004540087209 */ /* 0x001fe20007810000 */
[----:B------:R-:W-:-:S06]  /*2ed0*/  IMAD.U32 R69, RZ, RZ, UR43 ;  /* 0x0000002bff457e24 */ /* 0x000fcc000f8e00ff */
[----:B------:R-:W0:Y:S01]  /*2ee0*/  MUFU.EX2 R10, R10 ;  /* 0x0000000a000a7308 */ /* 0x000e220000000800 */
[C---:B------:R-:W-:Y:S01]  /*2ef0*/  FSETP.NEU.FTZ.AND P1, PT, R8.reuse, -INF , PT ;  /* 0xff8000000800780b */ /* 0x040fe20003f3d000 */
[----:B------:R-:W-:-:S05]  /*2f00*/  FFMA.FTZ R64, R8, R69, -8 ;  /* 0xc100000008407423 */ /* 0x000fca0000010045 */
[----:B------:R-:W-:Y:S01]  /*2f10*/  FSEL R64, R64, RZ, P1 ;  /* 0x000000ff40407208 */ /* 0x000fe20000800000 */
[----:B------:R-:W-:Y:S01]  /*2f20*/  MUFU.EX2 R11, R11 ;  /* 0x0000000b000b7308 */ /* 0x000fe20000000800 */
[----:B------:R-:W-:-:S03]  /*2f30*/  PLOP3.LUT P1, PT, PT, PT, UP0, 0x80, 0x0 ;  /* 0x000000000000781c */ /* 0x000fc60003f2f008 */
[--C-:B------:R-:W-:Y:S01]  /*2f40*/  FFMA.FTZ R49, R106, UR43, -R64.reuse ;  /* 0x0000002b6a317c23 */ /* 0x100fe20008010840 */
[----:B------:R-:W-:-:S01]  /*2f50*/  FFMA.FTZ R52, R107, UR43, -R64 ;  /* 0x0000002b6b347c23 */ /* 0x000fc20008010840 */
[--C-:B------:R-:W-:Y:S01]  /*2f60*/  FFMA.FTZ R77, R110, UR43, -R64.reuse ;  /* 0x0000002b6e4d7c23 */ /* 0x100fe20008010840 */
[----:B------:R-:W-:-:S01]  /*2f70*/  FFMA.FTZ R80, R111, UR43, -R64 ;  /* 0x0000002b6f507c23 */ /* 0x000fc20008010840 */
[--C-:B-1----:R-:W-:Y:S01]  /*2f80*/  FFMA.FTZ R68, R114, UR43, -R64.reuse ;  /* 0x0000002b72447c23 */ /* 0x102fe20008010840 */
[----:B------:R1:W-:Y:S01]  /*2f90*/  MUFU.EX2 R21, R92 ;  /* 0x0000005c00157308 */ /* 0x0003e20000000800 */
[----:B------:R-:W-:-:S01]  /*2fa0*/  FFMA.FTZ R69, R115, UR43, -R64 ;  /* 0x0000002b73457c23 */ /* 0x000fc20008010840 */
[--C-:B------:R-:W-:Y:S01]  /*2fb0*/  FFMA.FTZ R89, R98, UR43, -R64.reuse ;  /* 0x0000002b62597c23 */ /* 0x100fe20008010840 */
[----:B------:R-:W-:-:S01]  /*2fc0*/  FFMA.FTZ R93, R102, UR43, -R64 ;  /* 0x0000002b665d7c23 */ /* 0x000fc20008010840 */
[--C-:B------:R-:W-:Y:S01]  /*2fd0*/  FFMA.FTZ R74, R74, UR43, -R64.reuse ;  /* 0x0000002b4a4a7c23 */ /* 0x100fe20008010840 */
[----:B------:R-:W-:-:S01]  /*2fe0*/  FFMA.FTZ R75, R75, UR43, -R64 ;  /* 0x0000002b4b4b7c23 */ /* 0x000fc20008010840 */
[--C-:B------:R-:W-:Y:S01]  /*2ff0*/  FFMA.FTZ R66, R66, UR43, -R64.reuse ;  /* 0x0000002b42427c23 */ /* 0x100fe20008010840 */
[----:B0-----:R-:W-:Y:S01]  /*3000*/  F2FP.SATFINITE.E4M3.F32.PACK_AB_MERGE_C R152, R10, R9, RZ ;  /* 0x000000090a98723e */ /* 0x001fe200048070ff */
[----:B------:R-:W-:Y:S01]  /*3010*/  MUFU.EX2 R49, R49 ;  /* 0x0000003100317308 */ /* 0x000fe20000000800 */
[----:B-1----:R-:W-:-:S01]  /*3020*/  FFMA.FTZ R92, R95, UR43, -R64 ;  /* 0x0000002b5f5c7c23 */ /* 0x002fc20008010840 */
[--C-:B------:R-:W-:Y:S01]  /*3030*/  FFMA.FTZ R95, R78, UR43, -R64.reuse ;  /* 0x0000002b4e5f7c23 */ /* 0x100fe20008010840 */
[----:B------:R-:W-:-:S01]  /*3040*/  FFMA.FTZ R78, R82, UR43, -R64 ;  /* 0x0000002b524e7c23 */ /* 0x000fc20008010840 */
[----:B------:R-:W-:Y:S01]  /*3050*/  FFMA.FTZ R82, R86, UR43, -R64 ;  /* 0x0000002b56527c23 */ /* 0x000fe20008010840 */
[----:B------:R-:W-:-:S01]  /*3060*/  FADD.FTZ R86, R6, R7 ;  /* 0x0000000706567221 */ /* 0x000fc20000010000 */
[----:B------:R-:W-:Y:S01]  /*3070*/  F2FP.SATFINITE.E4M3.F32.PACK_AB_MERGE_C R152, R7, R6, R152 ;  /* 0x000000060798723e */ /* 0x000fe20004807098 */
        /* <DEDUP_REMOVED lines=9> */
[----:B------:R-:W1:Y:S08]  /*3110*/  MUFU.EX2 R77, R77 ;  /* 0x0000004d004d7308 */ /* 0x000e700000000800 */
[----:B------:R-:W2:Y:S01]  /*3120*/  MUFU.EX2 R80, R80 ;  /* 0x0000005000507308 */ /* 0x000ea20000000800 */
[----:B0-----:R-:W-:-:S07]  /*3130*/  FADD.FTZ R98, R49, R52 ;  /* 0x0000003431627221 */ /* 0x001fce0000010000 */
[----:B------:R-:W0:Y:S01]  /*3140*/  MUFU.EX2 R68, R68 ;  /* 0x0000004400447308 */ /* 0x000e220000000800 */
[----:B-1----:R-:W-:-:S07]  /*3150*/  FADD.FTZ R97, R77, R98 ;  /* 0x000000624d617221 */ /* 0x002fce0000010000 */
[----:B------:R1:W-:Y:S01]  /*3160*/  MUFU.EX2 R34, R85 ;  /* 0x0000005500227308 */ /* 0x0003e20000000800 */
[----:B--2---:R-:W-:-:S01]  /*3170*/  FADD.FTZ R97, R80, R97 ;  /* 0x0000006150617221 */ /* 0x004fc20000010000 */
[----:B------:R-:W-:-:S04]  /*3180*/  F2FP.SATFINITE.E4M3.F32.PACK_AB_MERGE_C R77, R80, R77, RZ ;  /* 0x0000004d504d723e */ /* 0x000fc800048070ff */
[----:B------:R-:W-:Y:S01]  /*3190*/  F2FP.SATFINITE.E4M3.F32.PACK_AB_MERGE_C R153, R52, R49, R77 ;  /* 0x000000313499723e */ /* 0x000fe2000480704d */
[----:B------:R-:W-:Y:S01]  /*31a0*/  IMAD.MOV.U32 R52, RZ, RZ, R55 ;  /* 0x000000ffff347224 */ /* 0x000fe200078e0037 */
[----:B------:R-:W-:Y:S01]  /*31b0*/  MUFU.EX2 R12, R12 ;  /* 0x0000000c000c7308 */ /* 0x000fe20000000800 */
[----:B-1----:R-:W-:-:S01]  /*31c0*/  FFMA.FTZ R85, R118, UR43, -R64 ;  /* 0x0000002b76557c23 */ /* 0x002fc20008010840 */
[----:B------:R-:W-:-:S06]  /*31d0*/  IMAD.MOV.U32 R49, RZ, RZ, R55 ;  /* 0x000000ffff317224 */ /* 0x000fcc00078e0037 */
[----:B------:R1:W-:Y:S08]  /*31e0*/  MUFU.EX2 R25, R96 ;  /* 0x0000006000197308 */ /* 0x0003f00000000800 */
[----:B------:R-:W2:Y:S01]  /*31f0*/  MUFU.EX2 R69, R69 ;  /* 0x0000004500457308 */ /* 0x000ea20000000800 */
[----:B-1----:R-:W-:-:S01]  /*3200*/  FFMA.FTZ R96, R79, UR43, -R64 ;  /* 0x0000002b4f607c23 */ /* 0x002fc20008010840 */
[--C-:B------:R-:W-:Y:S01]  /*3210*/  FFMA.FTZ R79, R83, UR43, -R64.reuse ;  /* 0x0000002b534f7c23 */ /* 0x100fe20008010840 */
[----:B------:R-:W-:-:S01]  /*3220*/  FFMA.FTZ R83, R87, UR43, -R64 ;  /* 0x0000002b57537c23 */ /* 0x000fc20008010840 */
[----:B------:R-:W-:Y:S01]  /*3230*/  FADD.FTZ R87, R9, R86 ;  /* 0x0000005609577221 */ /* 0x000fe20000010000 */
[----:B------:R-:W-:-:S01]  /*3240*/  FFMA.FTZ R86, R58, UR43, -R64 ;  /* 0x0000002b3a567c23 */ /* 0x000fc20008010840 */
[----:B------:R-:W-:-:S02]  /*3250*/  @!P2 VIADD R58, R5, 0x13240 ;  /* 0x00013240053aa836 */ /* 0x000fc40000000000 */
[----:B------:R1:W-:Y:S01]  /*3260*/  MUFU.EX2 R15, R88 ;  /* 0x00000058000f7308 */ /* 0x0003e20000000800 */
[----:B------:R-:W-:-:S01]  /*3270*/  FADD.FTZ R98, R10, R87 ;  /* 0x000000570a627221 */ /* 0x000fc20000010000 */
[----:B------:R-:W-:Y:S01]  /*3280*/  FFMA.FTZ R87, R59, UR43, -R64 ;  /* 0x0000002b3b577c23 */ /* 0x000fe20008010840 */
[----:B------:R-:W-:Y:S01]  /*3290*/  @!P2 PRMT R58, RZ, 0x654, R58 ;  /* 0x00000654ff3aa816 */ /* 0x000fe2000000003a */
[--C-:B------:R-:W-:Y:S01]  /*32a0*/  FFMA.FTZ R59, R62, UR43, -R64.reuse ;  /* 0x0000002b3e3b7c23 */ /* 0x100fe20008010840 */
[----:B------:R-:W-:-:S02]  /*32b0*/  FFMA.FTZ R62, R63, UR43, -R64 ;  /* 0x0000002b3f3e7c23 */ /* 0x000fc40008010840 */
[----:B------:R3:W-:Y:S01]  /*32c0*/  @!P2 SYNCS.ARRIVE.TRANS64.RED.A1T0 RZ, [R58+URZ], RZ ;  /* 0x000000ff3affa9a7 */ /* 0x0007e2000810043f */
[----:B------:R-:W-:Y:S01]  /*32d0*/  MUFU.EX2 R13, R13 ;  /* 0x0000000d000d7308 */ /* 0x000fe20000000800 */
[----:B-1----:R-:W-:-:S07]  /*32e0*/  FFMA.FTZ R88, R119, UR43, -R64 ;  /* 0x0000002b77587c23 */ /* 0x002fce0008010840 */
[----:B------:R-:W-:Y:S08]  /*32f0*/  MUFU.EX2 R85, R85 ;  /* 0x0000005500557308 */ /* 0x000ff00000000800 */
[----:B------:R1:W-:Y:S08]  /*3300*/  MUFU.EX2 R41, R81 ;  /* 0x0000005100297308 */ /* 0x0003f00000000800 */
[----:B------:R-:W4:Y:S01]  /*3310*/  MUFU.EX2 R14, R14 ;  /* 0x0000000e000e7308 */ /* 0x000f220000000800 */
[----:B-1----:R-:W-:-:S01]  /*3320*/  FFMA.FTZ R81, R90, UR43, -R64 ;  /* 0x0000002b5a517c23 */ /* 0x002fc20008010840 */
[----:B------:R-:W-:Y:S01]  /*3330*/  FFMA.FTZ R90, R99, UR43, -R64 ;  /* 0x0000002b635a7c23 */ /* 0x000fe20008010840 */
[----:B------:R-:W-:-:S01]  /*3340*/  FADD.FTZ R99, R11, R98 ;  /* 0x000000620b637221 */ /* 0x000fc20000010000 */
[----:B0-----:R-:W-:-:S04]  /*3350*/  FADD.FTZ R98, R68, R97 ;  /* 0x0000006144627221 */ /* 0x001fc80000010000 */
[----:B------:R-:W0:Y:S01]  /*3360*/  MUFU.EX2 R88, R88 ;  /* 0x0000005800587308 */ /* 0x000e220000000800 */
[----:B--2---:R-:W-:-:S07]  /*3370*/  FADD.FTZ R98, R69, R98 ;  /* 0x0000006245627221 */ /* 0x004fce0000010000 */
[----:B------:R1:W-:Y:S01]  /*3380*/  MUFU.EX2 R43, R84 ;  /* 0x00000054002b7308 */ /* 0x0003e20000000800 */
[----:B----4-:R-:W-:-:S04]  /*3390*/  F2FP.SATFINITE.E4M3.F32.PACK_AB_MERGE_C R154, R14, R13, RZ ;  /* 0x0000000d0e9a723e */ /* 0x010fc800048070ff */
[----:B------:R-:W-:-:S03]  /*33a0*/  F2FP.SATFINITE.E4M3.F32.PACK_AB_MERGE_C R154, R12, R11, R154 ;  /* 0x0000000b0c9a723e */ /* 0x000fc6000480709a */
[----:B------:R-:W-:Y:S01]  /*33b0*/  MUFU.EX2 R81, R81 ;  /* 0x0000005100517308 */ /* 0x000fe20000000800 */
[----:B-1----:R-:W-:-:S01]  /*33c0*/  FFMA.FTZ R84, R91, UR43, -R64 ;  /* 0x0000002b5b547c23 */ /* 0x002fc20008010840 */
[--C-:B------:R-:W-:Y:S01]  /*33d0*/  FFMA.FTZ R91, R94, UR43, -R64.reuse ;  /* 0x0000002b5e5b7c23 */ /* 0x100fe20008010840 */
[----:B------:R-:W-:-:S05]  /*33e0*/  FFMA.FTZ R94, R103, UR43, -R64 ;  /* 0x0000002b675e7c23 */ /* 0x000fca0008010840 */
[----:B------:R-:W-:Y:S08]  /*33f0*/  MUFU.EX2 R20, R20 ;  /* 0x0000001400147308 */ /* 0x000ff00000000800 */
[----:B------:R1:W-:Y:S08]  /*3400*/  MUFU.EX2 R29, R100 ;  /* 0x00000064001d7308 */ /* 0x0003f00000000800 */
[----:B------:R-:W-:Y:S01]  /*3410*/  MUFU.EX2 R84, R84 ;  /* 0x0000005400547308 */ /* 0x000fe20000000800 */
[----:B-1----:R-:W-:-:S01]  /*3420*/  FADD.FTZ R100, R12, R99 ;  /* 0x000000630c647221 */ /* 0x002fc20000010000 */
[----:B------:R-:W-:Y:S01]  /*3430*/  FADD.FTZ R99, R85, R98 ;  /* 0x0000006255637221 */ /* 0x000fe20000010000 */
[----:B0-----:R-:W-:-:S02]  /*3440*/  F2FP.SATFINITE.E4M3.F32.PACK_AB_MERGE_C R85, R88, R85, RZ ;  /* 0x000000555855723e */ /* 0x001fc400048070ff */
[----:B------:R-:W-:Y:S01]  /*3450*/  FADD.FTZ R97, R13, R100 ;  /* 0x000000640d617221 */ /* 0x000fe20000010000 */
[----:B------:R-:W-:-:S01]  /*3460*/  FADD.FTZ R98, R88, R99 ;  /* 0x0000006358627221 */ /* 0x000fc20000010000 */
[----:B------:R-:W-:Y:S01]  /*3470*/  F2FP.SATFINITE.E4M3.F32.PACK_AB_MERGE_C R155, R69, R68, R85 ;  /* 0x00000044459b723e */ /* 0x000fe20004807055 */
[----:B------:R-:W-:Y:S08]  /*3480*/  MUFU.EX2 R91, R91 ;  /* 0x0000005b005b7308 */ /* 0x000ff00000000800 */
[----:B------:R-:W0:Y:S08]  /*3490*/  MUFU.EX2 R24, R24 ;  /* 0x0000001800187308 */ /* 0x000e300000000800 */
[----:B------:R1:W-:Y:S08]  /*34a0*/  MUFU.EX2 R5, R86 ;  /* 0x0000005600057308 */ /* 0x0003f00000000800 */
[----:B------:R-:W2:Y:S01]  /*34b0*/  MUFU.EX2 R92, R92 ;  /* 0x0000005c005c7308 */ /* 0x000ea20000000800 */
[----:B-1----:R-:W-:-:S01]  /*34c0*/  FADD.FTZ R86, R14, R97 ;  /* 0x000000610e567221 */ /* 0x002fc20000010000 */
[----:B0-----:R-:W-:-:S03]  /*34d0*/  F2FP.SATFINITE.E4M3.F32.PACK_AB_MERGE_C R136, R24, R21, RZ ;  /* 0x000000151888723e */ /* 0x001fc600048070ff */
[----:B------:R-:W-:Y:S01]  /*34e0*/  FADD.FTZ R63, R15, R86 ;  /* 0x000000560f3f7221 */ /* 0x000fe20000010000 */
[C---:B------:R-:W-:Y:S02]  /*34f0*/  F2FP.SATFINITE.E4M3.F32.PACK_AB_MERGE_C R136, R20.reuse, R15, R136 ;  /* 0x0000000f1488723e */ /* 0x040fe40004807088 */
[----:B------:R-:W0:Y:S01]  /*3500*/  MUFU.EX2 R89, R89 ;  /* 0x0000005900597308 */ /* 0x000e220000000800 */
[----:B------:R-:W-:-:S01]  /*3510*/  FADD.FTZ R86, R20, R63 ;  /* 0x0000003f14567221 */ /* 0x000fc20000010000 */
[----:B------:R-:W-:-:S06]  /*3520*/  FFMA.FTZ R63, R26, UR43, -R64 ;  /* 0x0000002b1a3f7c23 */ /* 0x000fcc0008010840 */
[----:B---3--:R1:W-:Y:S08]  /*3530*/  MUFU.EX2 R58, R87 ;  /* 0x00000057003a7308 */ /* 0x0083f00000000800 */
[----:B------:R-:W3:Y:S01]  /*3540*/  MUFU.EX2 R28, R28 ;  /* 0x0000001c001c7308 */ /* 0x000ee20000000800 */
[----:B-1----:R-:W-:-:S04]  /*3550*/  FADD.FTZ R87, R81, R98 ;  /* 0x0000006251577221 */ /* 0x002fc80000010000 */
[----:B------:R-:W-:Y:S01]  /*3560*/  FADD.FTZ R98, R84, R87 ;  /* 0x0000005754627221 */ /* 0x000fe20000010000 */
[----:B------:R-:W-:-:S01]  /*3570*/  FADD.FTZ R87, R21, R86 ;  /* 0x0000005615577221 */ /* 0x000fc20000010000 */
[----:B------:R-:W-:Y:S01]  /*3580*/  FFMA.FTZ R86, R27, UR43, -R64 ;  /* 0x0000002b1b567c23 */ /* 0x000fe20008010840 */
[----:B------:R-:W1:Y:S01]  /*3590*/  MUFU.EX2 R90, R90 ;  /* 0x0000005a005a7308 */ /* 0x000e620000000800 */
[----:B------:R-:W-:-:S01]  /*35a0*/  FADD.FTZ R97, R91, R98 ;  /* 0x000000625b617221 */ /* 0x000fc20000010000 */
[----:B------:R-:W-:Y:S01]  /*35b0*/  FADD.FTZ R98, R24, R87 ;  /* 0x0000005718627221 */ /* 0x000fe20000010000 */
[----:B------:R-:W-:-:S01]  /*35c0*/  FFMA.FTZ R64, R76, UR43, -R64 ;  /* 0x0000002b4c407c23 */ /* 0x000fc20008010840 */
[C---:B--2---:R-:W-:Y:S01]  /*35d0*/  F2FP.SATFINITE.E4M3.F32.PACK_AB_MERGE_C R91, R92.reuse, R91, RZ ;  /* 0x0000005b5c5b723e */ /* 0x044fe200048070ff */
[----:B------:R-:W-:-:S01]  /*35e0*/  FADD.FTZ R100, R92, R97 ;  /* 0x000000615c647221 */ /* 0x000fc20000010000 */
[----:B------:R-:W-:Y:S02]  /*35f0*/  FADD.FTZ R27, R25, R98 ;  /* 0x00000062191b7221 */ /* 0x000fe40000010000 */
[----:B------:R-:W2:Y:S01]  /*3600*/  MUFU.EX2 R93, R93 ;  /* 0x0000005d005d7308 */ /* 0x000ea20000000800 */
[----:B0-----:R-:W-:-:S01]  /*3610*/  FADD.FTZ R87, R89, R100 ;  /* 0x0000006459577221 */ /* 0x001fc20000010000 */
[----:B---3--:R-:W-:Y:S01]  /*3620*/  FADD.FTZ R98, R28, R27 ;  /* 0x0000001b1c627221 */ /* 0x008fe20000010000 */
[----:B------:R-:W-:-:S05]  /*3630*/  F2FP.SATFINITE.E4M3.F32.PACK_AB_MERGE_C R137, R84, R81, R91 ;  /* 0x000000515489723e */ /* 0x000fca000480705b */
[----:B------:R-:W0:Y:S01]  /*3640*/  MUFU.EX2 R32, R32 ;  /* 0x0000002000207308 */ /* 0x000e220000000800 */
[----:B-1----:R-:W-:-:S01]  /*3650*/  FADD.FTZ R100, R90, R87 ;  /* 0x000000575a647221 */ /* 0x002fc20000010000 */
[----:B------:R-:W-:-:S06]  /*3660*/  FADD.FTZ R87, R29, R98 ;  /* 0x000000621d577221 */ /* 0x000fcc0000010000 */
[----:B------:R-:W1:Y:S01]  /*3670*/  MUFU.EX2 R94, R94 ;  /* 0x0000005e005e7308 */ /* 0x000e620000000800 */
[----:B--2---:R-:W-:-:S07]  /*3680*/  FADD.FTZ R97, R93, R100 ;  /* 0x000000645d617221 */ /* 0x004fce0000010000 */
[----:B------:R-:W2:Y:S01]  /*3690*/  MUFU.EX2 R74, R74 ;  /* 0x0000004a004a7308 */ /* 0x000ea20000000800 */
[----:B0-----:R-:W-:-:S04]  /*36a0*/  F2FP.SATFINITE.E4M3.F32.PACK_AB_MERGE_C R138, R32, R29, RZ ;  /* 0x0000001d208a723e */ /* 0x001fc800048070ff */
[----:B------:R-:W-:Y:S01]  /*36b0*/  F2FP.SATFINITE.E4M3.F32.PACK_AB_MERGE_C R138, R28, R25, R138 ;  /* 0x000000191c8a723e */ /* 0x000fe2000480708a */
[----:B------:R-:W-:Y:S02]  /*36c0*/  IMAD.MOV.U32 R28, RZ, RZ, R55 ;  /* 0x000000ffff1c7224 */ /* 0x000fe400078e0037 */
[----:B------:R-:W-:Y:S01]  /*36d0*/  MUFU.EX2 R36, R36 ;  /* 0x0000002400247308 */ /* 0x000fe20000000800 */
[----:B-1----:R-:W-:-:S01]  /*36e0*/  FADD.FTZ R97, R94, R97 ;  /* 0x000000615e617221 */ /* 0x002fc20000010000 */
[----:B------:R-:W-:Y:S01]  /*36f0*/  F2FP.SATFINITE.E4M3.F32.PACK_AB_MERGE_C R93, R94, R93, RZ ;  /* 0x0000005d5e5d723e */ /* 0x000fe200048070ff */
[----:B------:R-:W-:-:S03]  /*3700*/  IMAD.MOV.U32 R25, RZ, RZ, R55 ;  /* 0x000000ffff197224 */ /* 0x000fc600078e0037 */
[----:B------:R-:W-:Y:S02]  /*3710*/  F2FP.SATFINITE.E4M3.F32.PACK_AB_MERGE_C R139, R90, R89, R93 ;  /* 0x000000595a8b723e */ /* 0x000fe4000480705d */
[----:B------:R-:W0:Y:S01]  /*3720*/  MUFU.EX2 R75, R75 ;  /* 0x0000004b004b7308 */ /* 0x000e220000000800 */
[----:B--2---:R-:W-:-:S07]  /*3730*/  FADD.FTZ R10, R74, R97 ;  /* 0x000000614a0a7221 */ /* 0x004fce0000010000 */
[----:B------:R-:W1:Y:S08]  /*3740*/  MUFU.EX2 R95, R95 ;  /* 0x0000005f005f7308 */ /* 0x000e700000000800 */
[----:B------:R-:W2:Y:S01]  /*3750*/  MUFU.EX2 R42, R42 ;  /* 0x0000002a002a7308 */ /* 0x000ea20000000800 */
[----:B0-----:R-:W-:-:S07]  /*3760*/  FADD.FTZ R10, R75, R10 ;  /* 0x0000000a4b0a7221 */ /* 0x001fce0000010000 */
[----:B------:R0:W-:Y:S01]  /*3770*/  MUFU.EX2 R26, R66 ;  /* 0x00000042001a7308 */ /* 0x0001e20000000800 */
[----:B-1----:R-:W-:-:S07]  /*3780*/  FADD.FTZ R21, R95, R10 ;  /* 0x0000000a5f157221 */ /* 0x002fce0000010000 */
[----:B------:R-:W1:Y:S01]  /*3790*/  MUFU.EX2 R96, R96 ;  /* 0x0000006000607308 */ /* 0x000e620000000800 */
[----:B0-----:R-:W-:-:S01]  /*37a0*/  FADD.FTZ R66, R32, R87 ;  /* 0x0000005720427221 */ /* 0x001fc20000010000 */
[----:B--2---:R-:W-:-:S03]  /*37b0*/  F2FP.SATFINITE.E4M3.F32.PACK_AB_MERGE_C R140, R42, R37, RZ ;  /* 0x000000252a8c723e */ /* 0x004fc600048070ff */
[----:B------:R-:W-:Y:S01]  /*37c0*/  FADD.FTZ R87, R33, R66 ;  /* 0x0000004221577221 */ /* 0x000fe20000010000 */
[C---:B------:R-:W-:Y:S01]  /*37d0*/  F2FP.SATFINITE.E4M3.F32.PACK_AB_MERGE_C R140, R36.reuse, R33, R140 ;  /* 0x00000021248c723e */ /* 0x040fe2000480708c */
[----:B------:R-:W-:Y:S01]  /*37e0*/  IMAD.MOV.U32 R33, RZ, RZ, R55 ;  /* 0x000000ffff217224 */ /* 0x000fe200078e0037 */
[----:B------:R-:W0:Y:S01]  /*37f0*/  MUFU.EX2 R40, R40 ;  /* 0x0000002800287308 */ /* 0x000e220000000800 */
[----:B------:R-:W-:-:S01]  /*3800*/  FADD.FTZ R24, R36, R87 ;  /* 0x0000005724187221 */ /* 0x000fc20000010000 */
[----:B------:R-:W-:-:S03]  /*3810*/  IMAD.MOV.U32 R36, RZ, RZ, R55 ;  /* 0x000000ffff247224 */ /* 0x000fc600078e0037 */
[----:B------:R-:W-:Y:S01]  /*3820*/  FADD.FTZ R13, R37, R24 ;  /* 0x00000018250d7221 */ /* 0x000fe20000010000 */
[----:B------:R-:W-:Y:S02]  /*3830*/  IMAD.MOV.U32 R37, RZ, RZ, R55 ;  /* 0x000000ffff257224 */ /* 0x000fe400078e0037 */
[----:B------:R-:W2:Y:S01]  /*3840*/  MUFU.EX2 R78, R78 ;  /* 0x0000004e004e7308 */ /* 0x000ea20000000800 */
[----:B------:R-:W-:-:S01]  /*3850*/  FADD.FTZ R13, R42, R13 ;  /* 0x0000000d2a0d7221 */ /* 0x000fc20000010000 */
[C---:B-1----:R-:W-:Y:S01]  /*3860*/  FADD.FTZ R21, R96.reuse, R21 ;  /* 0x0000001560157221 */ /* 0x042fe20000010000 */
[----:B------:R-:W-:Y:S01]  /*3870*/  F2FP.SATFINITE.E4M3.F32.PACK_AB_MERGE_C R95, R96, R95, RZ ;  /* 0x0000005f605f723e */ /* 0x000fe200048070ff */
[----:B------:R-:W-:-:S03]  /*3880*/  IMAD.MOV.U32 R42, RZ, RZ, R55 ;  /* 0x000000ffff2a7224 */ /* 0x000fc600078e0037 */
[----:B------:R-:W-:Y:S01]  /*3890*/  F2FP.SATFINITE.E4M3.F32.PACK_AB_MERGE_C R141, R75, R74, R95 ;  /* 0x0000004a4b8d723e */ /* 0x000fe2000480705f */
[----:B------:R-:W1:Y:S01]  /*38a0*/  MUFU.EX2 R79, R79 ;  /* 0x0000004f004f7308 */ /* 0x000e620000000800 */
[----:B0-----:R-:W-:-:S04]  /*38b0*/  FADD.FTZ R24, R40, R13 ;  /* 0x0000000d28187221 */ /* 0x001fc80000010000 */
[----:B------:R-:W-:-:S03]  /*38c0*/  FADD.FTZ R24, R41, R24 ;  /* 0x0000001829187221 */ /* 0x000fc60000010000 */
[----:B------:R-:W0:Y:S01]  /*38d0*/  MUFU.EX2 R82, R82 ;  /* 0x0000005200527308 */ /* 0x000e220000000800 */
[----:B--2---:R-:W-:-:S01]  /*38e0*/  FADD.FTZ R32, R78, R21 ;  /* 0x000000154e207221 */ /* 0x004fc20000010000 */
[----:B------:R-:W-:Y:S01]  /*38f0*/  FADD.FTZ R29, R43, R24 ;  /* 0x000000182b1d7221 */ /* 0x000fe20000010000 */
[C---:B------:R-:W-:Y:S01]  /*3900*/  F2FP.SATFINITE.E4M3.F32.PACK_AB_MERGE_C R43, R34.reuse, R43, RZ ;  /* 0x0000002b222b723e */ /* 0x040fe200048070ff */
[----:B------:R-:W-:Y:S02]  /*3910*/  IMAD.MOV.U32 R24, RZ, RZ, R55 ;  /* 0x000000ffff187224 */ /* 0x000fe400078e0037 */
[----:B------:R-:W-:-:S01]  /*3920*/  FADD.FTZ R34, R34, R29 ;  /* 0x0000001d22227221 */ /* 0x000fc20000010000 */
[----:B------:R-:W-:Y:S01]  /*3930*/  F2FP.SATFINITE.E4M3.F32.PACK_AB_MERGE_C R142, R41, R40, R43 ;  /* 0x00000028298e723e */ /* 0x000fe2000480702b */
[----:B------:R-:W2:Y:S01]  /*3940*/  MUFU.EX2 R83, R83 ;  /* 0x0000005300537308 */ /* 0x000ea20000000800 */
[----:B-1----:R-:W-:-:S01]  /*3950*/  FADD.FTZ R21, R79, R32 ;  /* 0x000000204f157221 */ /* 0x002fc20000010000 */
[----:B------:R-:W-:-:S02]  /*3960*/  IMAD.MOV.U32 R43, RZ, RZ, R55 ;  /* 0x000000ffff2b7224 */ /* 0x000fc400078e0037 */
[--C-:B------:R-:W-:Y:S02]  /*3970*/  IMAD.MOV.U32 R41, RZ, RZ, R55.reuse ;  /* 0x000000ffff297224 */ /* 0x100fe400078e0037 */
[----:B------:R-:W-:Y:S02]  /*3980*/  IMAD.MOV.U32 R40, RZ, RZ, R55 ;  /* 0x000000ffff287224 */ /* 0x000fe400078e0037 */
[----:B------:R-:W1:Y:S01]  /*3990*/  MUFU.EX2 R31, R31 ;  /* 0x0000001f001f7308 */ /* 0x000e620000000800 */
[----:B0-----:R-:W-:-:S01]  /*39a0*/  FADD.FTZ R6, R82, R21 ;  /* 0x0000001552067221 */ /* 0x001fc20000010000 */
[--C-:B------:R-:W-:Y:S02]  /*39b0*/  IMAD.MOV.U32 R32, RZ, RZ, R55.reuse ;  /* 0x000000ffff207224 */ /* 0x100fe400078e0037 */
[----:B------:R-:W-:-:S04]  /*39c0*/  IMAD.MOV.U32 R29, RZ, RZ, R55 ;  /* 0x000000ffff1d7224 */ /* 0x000fc800078e0037 */
[----:B------:R-:W0:Y:S01]  /*39d0*/  MUFU.EX2 R35, R35 ;  /* 0x0000002300237308 */ /* 0x000e220000000800 */
[----:B--2---:R-:W-:-:S01]  /*39e0*/  FADD.FTZ R6, R83, R6 ;  /* 0x0000000653067221 */ /* 0x004fc20000010000 */
[----:B------:R-:W-:-:S03]  /*39f0*/  F2FP.SATFINITE.E4M3.F32.PACK_AB_MERGE_C R82, R83, R82, RZ ;  /* 0x000000525352723e */ /* 0x000fc600048070ff */
[----:B------:R-:W-:Y:S01]  /*3a00*/  FADD.FTZ R11, R5, R6 ;  /* 0x00000006050b7221 */ /* 0x000fe20000010000 */
[----:B------:R-:W-:Y:S02]  /*3a10*/  F2FP.SATFINITE.E4M3.F32.PACK_AB_MERGE_C R143, R79, R78, R82 ;  /* 0x0000004e4f8f723e */ /* 0x000fe40004807052 */
[----:B------:R-:W2:Y:S01]  /*3a20*/  MUFU.EX2 R59, R59 ;  /* 0x0000003b003b7308 */ /* 0x000ea20000000800 */
[----:B-1----:R-:W-:-:S01]  /*3a30*/  FADD.FTZ R7, R31, R34 ;  /* 0x000000221f077221 */ /* 0x002fc20000010000 */
[----:B------:R-:W-:Y:S01]  /*3a40*/  FADD.FTZ R12, R58, R11 ;  /* 0x0000000b3a0c7221 */ /* 0x000fe20000010000 */
[----:B------:R-:W-:Y:S02]  /*3a50*/  IMAD.MOV.U32 R34, RZ, RZ, R55 ;  /* 0x000000ffff227224 */ /* 0x000fe400078e0037 */
[----:B------:R-:W-:-:S03]  /*3a60*/  FADD.FTZ R6, R38, R7 ;  /* 0x0000000726067221 */ /* 0x000fc60000010000 */
[----:B------:R-:W1:Y:S01]  /*3a70*/  MUFU.EX2 R44, R44 ;  /* 0x0000002c002c7308 */ /* 0x000e620000000800 */
[----:B0-----:R-:W-:-:S07]  /*3a80*/  FADD.FTZ R7, R35, R6 ;  /* 0x0000000623077221 */ /* 0x001fce0000010000 */
[----:B------:R-:W0:Y:S01]  /*3a90*/  MUFU.EX2 R62, R62 ;  /* 0x0000003e003e7308 */ /* 0x000e220000000800 */
[----:B--2---:R-:W-:-:S07]  /*3aa0*/  FADD.FTZ R11, R59, R12 ;  /* 0x0000000c3b0b7221 */ /* 0x004fce0000010000 */
[----:B------:R-:W2:Y:S01]  /*3ab0*/  MUFU.EX2 R39, R39 ;  /* 0x0000002700277308 */ /* 0x000ea20000000800 */
[C---:B-1----:R-:W-:Y:S01]  /*3ac0*/  F2FP.SATFINITE.E4M3.F32.PACK_AB_MERGE_C R35, R44.reuse, R35, RZ ;  /* 0x000000232c23723e */ /* 0x042fe200048070ff */
[----:B------:R-:W-:-:S03]  /*3ad0*/  FADD.FTZ R44, R44, R7 ;  /* 0x000000072c2c7221 */ /* 0x000fc60000010000 */
[----:B------:R-:W-:Y:S01]  /*3ae0*/  F2FP.SATFINITE.E4M3.F32.PACK_AB_MERGE_C R144, R38, R31, R35 ;  /* 0x0000001f2690723e */ /* 0x000fe20004807023 */
[----:B------:R-:W-:Y:S02]  /*3af0*/  IMAD.MOV.U32 R38, RZ, RZ, R55 ;  /* 0x000000ffff267224 */ /* 0x000fe400078e0037 */
[----:B------:R-:W1:Y:S01]  /*3b00*/  MUFU.EX2 R56, R56 ;  /* 0x0000003800387308 */ /* 0x000e620000000800 */
[----:B0-----:R-:W-:-:S01]  /*3b10*/  FADD.FTZ R11, R62, R11 ;  /* 0x0000000b3e0b7221 */ /* 0x001fc20000010000 */
[----:B------:R-:W-:Y:S01]  /*3b20*/  F2FP.SATFINITE.E4M3.F32.PACK_AB_MERGE_C R59, R62, R59, RZ ;  /* 0x0000003b3e3b723e */ /* 0x000fe200048070ff */
[----:B------:R-:W-:Y:S02]  /*3b30*/  IMAD.MOV.U32 R35, RZ, RZ, R55 ;  /* 0x000000ffff237224 */ /* 0x000fe400078e0037 */
[----:B------:R-:W-:Y:S01]  /*3b40*/  FADD.FTZ R6, R26, R11 ;  /* 0x0000000b1a067221 */ /* 0x000fe20000010000 */
[----:B------:R-:W-:Y:S01]  /*3b50*/  F2FP.SATFINITE.E4M3.F32.PACK_AB_MERGE_C R145, R58, R5, R59 ;  /* 0x000000053a91723e */ /* 0x000fe2000480703b */
[----:B------:R-:W-:Y:S01]  /*3b60*/  IMAD.MOV.U32 R31, RZ, RZ, R55 ;  /* 0x000000ffff1f7224 */ /* 0x000fe200078e0037 */
[----:B------:R-:W0:Y:S01]  /*3b70*/  MUFU.EX2 R57, R57 ;  /* 0x0000003900397308 */ /* 0x000e220000000800 */
[----:B--2---:R-:W-:-:S01]  /*3b80*/  FADD.FTZ R7, R39, R44 ;  /* 0x0000002c27077221 */ /* 0x004fc20000010000 */
[----:B------:R-:W-:-:S06]  /*3b90*/  IMAD.MOV.U32 R44, RZ, RZ, R55 ;  /* 0x000000ffff2c7224 */ /* 0x000fcc00078e0037 */
[----:B------:R-:W2:Y:S01]  /*3ba0*/  MUFU.EX2 R27, R67 ;  /* 0x00000043001b7308 */ /* 0x000ea20000000800 */
[----:B-1----:R-:W-:-:S07]  /*3bb0*/  FADD.FTZ R12, R56, R7 ;  /* 0x00000007380c7221 */ /* 0x002fce0000010000 */
[----:B------:R-:W1:Y:S01]  /*3bc0*/  MUFU.EX2 R9, R70 ;  /* 0x0000004600097308 */ /* 0x000e620000000800 */
[----:B0-----:R-:W-:Y:S01]  /*3bd0*/  F2FP.SATFINITE.E4M3.F32.PACK_AB_MERGE_C R7, R60, R57, RZ ;  /* 0x000000393c07723e */ /* 0x001fe200048070ff */
[----:B------:R-:W-:-:S03]  /*3be0*/  FADD.FTZ R57, R57, R12 ;  /* 0x0000000c39397221 */ /* 0x000fc60000010000 */
[----:B------:R-:W-:Y:S01]  /*3bf0*/  F2FP.SATFINITE.E4M3.F32.PACK_AB_MERGE_C R146, R56, R39, R7 ;  /* 0x000000273892723e */ /* 0x000fe20004807007 */
[----:B------:R-:W-:-:S01]  /*3c00*/  FADD.FTZ R60, R60, R57 ;  /* 0x000000393c3c7221 */ /* 0x000fc20000010000 */
[----:B------:R-:W-:Y:S01]  /*3c10*/  IMAD.MOV.U32 R39, RZ, RZ, R55 ;  /* 0x000000ffff277224 */ /* 0x000fe200078e0037 */
[----:B------:R-:W0:Y:S01]  /*3c20*/  MUFU.EX2 R14, R71 ;  /* 0x00000047000e7308 */ /* 0x000e220000000800 */
[----:B--2---:R-:W-:-:S07]  /*3c30*/  FADD.FTZ R6, R27, R6 ;  /* 0x000000061b067221 */ /* 0x004fce0000010000 */
[----:B------:R-:W2:Y:S01]  /*3c40*/  MUFU.EX2 R61, R61 ;  /* 0x0000003d003d7308 */ /* 0x000ea20000000800 */
[----:B-1----:R-:W-:-:S07]  /*3c50*/  FADD.FTZ R7, R9, R6 ;  /* 0x0000000609077221 */ /* 0x002fce0000010000 */
[----:B------:R-:W1:Y:S01]  /*3c60*/  MUFU.EX2 R10, R63 ;  /* 0x0000003f000a7308 */ /* 0x000e620000000800 */
[----:B0-----:R-:W-:-:S01]  /*3c70*/  FADD.FTZ R7, R14, R7 ;  /* 0x000000070e077221 */ /* 0x001fc20000010000 */
[----:B------:R-:W-:-:S04]  /*3c80*/  F2FP.SATFINITE.E4M3.F32.PACK_AB_MERGE_C R11, R14, R9, RZ ;  /* 0x000000090e0b723e */ /* 0x000fc800048070ff */
[----:B------:R-:W-:Y:S01]  /*3c90*/  F2FP.SATFINITE.E4M3.F32.PACK_AB_MERGE_C R147, R27, R26, R11 ;  /* 0x0000001a1b93723e */ /* 0x000fe2000480700b */
[----:B------:R-:W-:Y:S01]  /*3ca0*/  IMAD.MOV.U32 R27, RZ, RZ, R55 ;  /* 0x000000ffff1b7224 */ /* 0x000fe200078e0037 */
[----:B------:R-:W0:Y:S01]  /*3cb0*/  MUFU.EX2 R48, R48 ;  /* 0x0000003000307308 */ /* 0x000e220000000800 */
[----:B--2---:R-:W-:-:S01]  /*3cc0*/  FADD.FTZ R9, R61, R60 ;  /* 0x0000003c3d097221 */ /* 0x004fc20000010000 */
[----:B------:R-:W-:-:S06]  /*3cd0*/  IMAD.MOV.U32 R26, RZ, RZ, R55 ;  /* 0x000000ffff1a7224 */ /* 0x000fcc00078e0037 */
[----:B------:R-:W2:Y:S01]  /*3ce0*/  MUFU.EX2 R13, R86 ;  /* 0x00000056000d7308 */ /* 0x000ea20000000800 */
[----:B-1----:R-:W-:-:S07]  /*3cf0*/  FADD.FTZ R6, R10, R7 ;  /* 0x000000070a067221 */ /* 0x002fce0000010000 */
[----:B------:R-:W-:Y:S01]  /*3d00*/  MUFU.EX2 R54, R54 ;  /* 0x0000003600367308 */ /* 0x000fe20000000800 */
[----:B0-----:R-:W-:-:S07]  /*3d10*/  FADD.FTZ R9, R48, R9 ;  /* 0x0000000930097221 */ /* 0x001fce0000010000 */
[----:B------:R-:W0:Y:S01]  /*3d20*/  MUFU.EX2 R65, R65 ;  /* 0x0000004100417308 */ /* 0x000e220000000800 */
[----:B--2---:R-:W-:-:S07]  /*3d30*/  FADD.FTZ R7, R13, R6 ;  /* 0x000000060d077221 */ /* 0x004fce0000010000 */
[----:B------:R-:W1:Y:S08]  /*3d40*/  MUFU.EX2 R30, R30 ;  /* 0x0000001e001e7308 */ /* 0x000e700000000800 */
[----:B------:R-:W2:Y:S01]  /*3d50*/  MUFU.EX2 R51, R51 ;  /* 0x0000003300337308 */ /* 0x000ea20000000800 */
[----:B0-----:R-:W-:Y:S01]  /*3d60*/  F2FP.SATFINITE.E4M3.F32.PACK_AB_MERGE_C R12, R65, R54, RZ ;  /* 0x00000036410c723e */ /* 0x001fe200048070ff */
[----:B------:R-:W-:-:S03]  /*3d70*/  FADD.FTZ R54, R54, R9 ;  /* 0x0000000936367221 */ /* 0x000fc60000010000 */
[----:B------:R-:W-:Y:S01]  /*3d80*/  F2FP.SATFINITE.E4M3.F32.PACK_AB_MERGE_C R148, R48, R61, R12 ;  /* 0x0000003d3094723e */ /* 0x000fe2000480700c */
[----:B------:R-:W-:-:S01]  /*3d90*/  FADD.FTZ R65, R65, R54 ;  /* 0x0000003641417221 */ /* 0x000fc20000010000 */
[----:B------:R-:W-:Y:S01]  /*3da0*/  IMAD.MOV.U32 R54, RZ, RZ, R55 ;  /* 0x000000ffff367224 */ /* 0x000fe200078e0037 */
[----:B------:R-:W0:Y:S01]  /*3db0*/  MUFU.EX2 R50, R50 ;  /* 0x0000003200327308 */ /* 0x000e220000000800 */
[----:B-1----:R-:W-:-:S01]  /*3dc0*/  FADD.FTZ R6, R30, R7 ;  /* 0x000000071e067221 */ /* 0x002fc20000010000 */
[----:B------:R-:W-:-:S06]  /*3dd0*/  IMAD.MOV.U32 R48, RZ, RZ, R55 ;  /* 0x000000ffff307224 */ /* 0x000fcc00078e0037 */
[----:B------:R-:W1:Y:S01]  /*3de0*/  MUFU.EX2 R53, R53 ;  /* 0x0000003500357308 */ /* 0x000e620000000800 */
[----:B--2---:R-:W-:-:S01]  /*3df0*/  FADD.FTZ R6, R51, R6 ;  /* 0x0000000633067221 */ /* 0x004fc20000010000 */
[----:B------:R-:W-:Y:S01]  /*3e00*/  F2FP.SATFINITE.E4M3.F32.PACK_AB_MERGE_C R30, R51, R30, RZ ;  /* 0x0000001e331e723e */ /* 0x000fe200048070ff */
[----:B------:R-:W-:-:S03]  /*3e10*/  IMAD.MOV.U32 R51, RZ, RZ, R55 ;  /* 0x000000ffff337224 */ /* 0x000fc600078e0037 */
[----:B------:R-:W-:Y:S01]  /*3e20*/  F2FP.SATFINITE.E4M3.F32.PACK_AB_MERGE_C R149, R13, R10, R30 ;  /* 0x0000000a0d95723e */ /* 0x000fe2000480701e */
[----:B------:R-:W-:Y:S01]  /*3e30*/  IMAD.MOV.U32 R30, RZ, RZ, R55 ;  /* 0x000000ffff1e7224 */ /* 0x000fe200078e0037 */
        /* <DEDUP_REMOVED lines=8> */
[----:B------:R-:W-:Y:S01]  /*3ec0*/  MUFU.EX2 R73, R73 ;  /* 0x0000004900497308 */ /* 0x000fe20000000800 */
[----:B-1----:R-:W-:-:S07]  /*3ed0*/  FADD.FTZ R7, R47, R12 ;  /* 0x0000000c2f077221 */ /* 0x002fce0000010000 */
[----:B------:R-:W0:Y:S01]  /*3ee0*/  MUFU.EX2 R64, R64 ;  /* 0x0000004000407308 */ /* 0x000e220000000800 */
[C---:B--2---:R-:W-:Y:S01]  /*3ef0*/  F2FP.SATFINITE.E4M3.F32.PACK_AB_MERGE_C R9, R46.reuse, R47, RZ ;  /* 0x0000002f2e09723e */ /* 0x044fe200048070ff */
[----:B------:R-:W-:Y:S01]  /*3f00*/  FADD.FTZ R7, R46, R7 ;  /* 0x000000072e077221 */ /* 0x000fe20000010000 */
[----:B------:R-:W-:Y:S02]  /*3f10*/  IMAD.MOV.U32 R47, RZ, RZ, R55 ;  /* 0x000000ffff2f7224 */ /* 0x000fe400078e0037 */
[----:B------:R-:W-:Y:S01]  /*3f20*/  F2FP.SATFINITE.E4M3.F32.PACK_AB_MERGE_C R150, R45, R50, R9 ;  /* 0x000000322d96723e */ /* 0x000fe20004807009 */
[--C-:B------:R-:W-:Y:S02]  /*3f30*/  IMAD.MOV.U32 R50, RZ, RZ, R55.reuse ;  /* 0x000000ffff327224 */ /* 0x100fe400078e0037 */
[--C-:B------:R-:W-:Y:S02]  /*3f40*/  IMAD.MOV.U32 R46, RZ, RZ, R55.reuse ;  /* 0x000000ffff2e7224 */ /* 0x100fe400078e0037 */
[----:B------:R-:W-:Y:S01]  /*3f50*/  IMAD.MOV.U32 R45, RZ, RZ, R55 ;  /* 0x000000ffff2d7224 */ /* 0x000fe200078e0037 */
[----:B0-----:R-:W-:Y:S01]  /*3f60*/  F2FP.SATFINITE.E4M3.F32.PACK_AB_MERGE_C R5, R64, R73, RZ ;  /* 0x000000494005723e */ /* 0x001fe200048070ff */
[----:B------:R-:W-:-:S03]  /*3f70*/  FADD.FTZ R73, R73, R6 ;  /* 0x0000000649497221 */ /* 0x000fc60000010000 */
[----:B------:R-:W-:Y:S01]  /*3f80*/  F2FP.SATFINITE.E4M3.F32.PACK_AB_MERGE_C R151, R72, R53, R5 ;  /* 0x000000354897723e */ /* 0x000fe20004807005 */
[----:B------:R-:W-:-:S01]  /*3f90*/  FADD.FTZ R6, R64, R73 ;  /* 0x0000004940067221 */ /* 0x000fc20000010000 */
        /* <DEDUP_REMOVED lines=23> */
.L_x_150:
[----:B------:R-:W-:-:S04]  /*4110*/  UISETP.NE.AND UP0, UPT, UR20, 0x1, UPT ;  /* 0x000000011400788c */ /* 0x000fc8000bf05270 */
[----:B------:R-:W-:-:S04]  /*4120*/  USEL UR37, URZ, 0x1, UP0 ;  /* 0x000000013f257887 */ /* 0x000fc80008000000 */
[----:B------:R-:W-:Y:S01]  /*4130*/  ULOP3.LUT UR37, UR21, UR37, URZ, 0x3c, !UPT ;  /* 0x0000002515257292 */ /* 0x000fe2000f8e3c3f */
[----:B------:R-:W-:Y:S11]  /*4140*/  @!P0 BRA `(.L_x_141) ;  /* 0x0000000000048947 */ /* 0x000ff60003800000 */
[----:B------:R-:W-:Y:S01]  /*4150*/  BPT.TRAP 0x1 ;  /* 0x000000040000795c */ /* 0x000fe20000300000 */
.L_x_141:
[----:B------:R-:W0:Y:S01]  /*4160*/  S2UR UR6, SR_CgaCtaId ;  /* 0x00000000000679c3 */ /* 0x000e220000008800 */
[----:B------:R-:W-:Y:S01]  /*4170*/  UIADD3 UR39, UR20, 0x1, URZ ;  /* 0x0000000114277890 */ /* 0x000fe2000fffe03f */
[----:B------:R-:W-:Y:S01]  /*4180*/  MOV R5, 0x400 ;  /* 0x0000040000057802 */ /* 0x000fe20000000f00 */
[----:B------:R-:W-:Y:S02]  /*4190*/  IMAD.U32 R4, RZ, RZ, UR37 ;  /* 0x00000025ff047e24 */ /* 0x000fe4000f8e00ff */
[----:B------:R-:W-:-:S03]  /*41a0*/  UISETP.NE.AND UP0, UPT, UR39, 0x2, UPT ;  /* 0x000000022700788c */ /* 0x000fc6000bf05270 */
[----:B------:R-:W-:Y:S01]  /*41b0*/  SHF.L.U32 R4, R4, 0x1f, RZ ;  /* 0x0000001f04047819 */ /* 0x000fe200000006ff */
[----:B------:R-:W-:Y:S01]  /*41c0*/  USEL UR39, UR39, URZ, UP0 ;  /* 0x0000003f27277287 */ /* 0x000fe20008000000 */
[----:B0-----:R-:W-:-:S05]  /*41d0*/  IMAD.U32 R2, RZ, RZ, UR6 ;  /* 0x00000006ff027e24 */ /* 0x001fca000f8e00ff */
[----:B------:R-:W-:Y:S01]  /*41e0*/  LEA R0, R2, R5, 0x18 ;  /* 0x0000000502007211 */ /* 0x000fe200078ec0ff */
[----:B------:R-:W-:-:S04]  /*41f0*/  IMAD.U32 R5, RZ, RZ, UR39 ;  /* 0x00000027ff057e24 */ /* 0x000fc8000f8e00ff */
[----:B------:R-:W-:-:S04]  /*4200*/  IMAD R5, R5, 0x8, R0 ;  /* 0x0000000805057824 */ /* 0x000fc800078e0200 */
[----:B------:R0:W1:Y:S01]  /*4210*/  SYNCS.PHASECHK.TRANS64.TRYWAIT P1, [R5+URZ+0x13230], R4 ;  /* 0x01323004050075a7 */ /* 0x000062000802017f */
[----:B------:R-:W-:Y:S05]  /*4220*/  @!P0 BRA `(.L_x_142) ;  /* 0x0000000000048947 */ /* 0x000fea0003800000 */
[----:B------:R-:W-:Y:S01]  /*4230*/  BPT.TRAP 0x1 ;  /* 0x000000040000795c */ /* 0x000fe20000300000 */
.L_x_142:
[----:B-1----:R-:W-:Y:S05]  /*4240*/  @P1 BRA `(.L_x_143) ;  /* 0x0000000000081947 */ /* 0x002fea0003800000 */
[----:B------:R-:W1:Y:S02]  /*4250*/  SYNCS.PHASECHK.TRANS64.TRYWAIT P1, [R5+URZ+0x13230], R4 ;  /* 0x01323004050075a7 */ /* 0x000e64000802017f */
[----:B-1----:R-:W-:Y:S05]  /*4260*/  @!P1 BRA `(.L_x_144) ;  /* 0x0000009000bc9947 */ /* 0x002fea0003800000 */
.L_x_143:
        /* <DEDUP_REMOVED lines=64> */
.L_x_145:
[----:B------:R-:W-:Y:S01]  /*4670*/  R2UR UR12, R0 ;  /* 0x00000000000c72ca */ /* 0x000fe200000e0000 */
[----:B01----:R-:W-:-:S05]  /*4680*/  IMAD.U32 R4, RZ, RZ, UR21 ;  /* 0x00000015ff047e24 */ /* 0x003fca000f8e00ff */
[----:B------:R-:W-:-:S07]  /*4690*/  SHF.L.U32 R4, R4, 0x1f, RZ ;  /* 0x0000001f04047819 */ /* 0x000fce00000006ff */
[----:B------:R-:W-:-:S09]  /*46a0*/  ULEA UR12, UR20, UR12, 0x3 ;  /* 0x0000000c140c7291 */ /* 0x000fd2000f8e183f */
[----:B------:R0:W1:Y:S01]  /*46b0*/  SYNCS.PHASECHK.TRANS64.TRYWAIT P1, [UR12+0x13250], R4 ;  /* 0x01325004ff0075a7 */ /* 0x000062000802014c */
[----:B------:R-:W-:Y:S05]  /*46c0*/  @!P0 BRA `(.L_x_146) ;  /* 0x0000000000048947 */ /* 0x000fea0003800000 */
[----:B------:R-:W-:Y:S01]  /*46d0*/  BPT.TRAP 0x1 ;  /* 0x000000040000795c */ /* 0x000fe20000300000 */
.L_x_146:
[----:B-1----:R-:W-:Y:S05]  /*46e0*/  @P1 BRA `(.L_x_147) ;  /* 0x0000000000081947 */ /* 0x002fea0003800000 */
[----:B------:R-:W1:Y:S02]  /*46f0*/  SYNCS.PHASECHK.TRANS64.TRYWAIT P1, [UR12+0x13250], R4 ;  /* 0x01325004ff0075a7 */ /* 0x000e64000802014c */
[----:B-1----:R-:W-:Y:S05]  /*4700*/  @!P1 BRA `(.L_x_148) ;  /* 0x0000008c00a89947 */ /* 0x002fea0003800000 */
.L_x_147:
[----:B01----:R-:W-:Y:S01]  /*4710*/  FMNMX.FTZ R4, R120, R9, !PT ;  /* 0x0000000978047209 */ /* 0x003fe20007810000 */
[----:B------:R-:W-:Y:S01]  /*4720*/  WARPGROUP.ARRIVE ;  /* 0x00000000000079c5 */ /* 0x000fe20000000000 */
[----:B------:R-:W-:Y:S01]  /*4730*/  R2UR UR6, R0 ;  /* 0x00000000000672ca */ /* 0x000fe200000e0000 */
[----:B------:R-:W-:Y:S01]  /*4740*/  UMOV UR7, 0xc0000010 ;  /* 0xc000001000077882 */ /* 0x000fe20000000000 */
[----:B------:R-:W-:Y:S01]  /*4750*/  FMNMX.FTZ R13, R121, R4, !PT ;  /* 0x00000004790d7209 */ /* 0x000fe20007810000 */
[----:B------:R-:W-:Y:S01]  /*4760*/  IMAD.U32 R21, RZ, RZ, UR43 ;  /* 0x0000002bff157e24 */ /* 0x000fe2000f8e00ff */
[----:B------:R-:W-:Y:S01]  /*4770*/  FMNMX.FTZ R4, R122, R11, !PT ;  /* 0x0000000b7a047209 */ /* 0x000fe20007810000 */
[----:B------:R-:W-:-:S03]  /*4780*/  UMOV UR11, 0xc0000010 ;  /* 0xc0000010000b7882 */ /* 0x000fc60000000000 */
[----:B------:R-:W-:Y:S02]  /*4790*/  FMNMX.FTZ R15, R123, R4, !PT ;  /* 0x000000047b0f7209 */ /* 0x000fe40007810000 */
[----:B------:R-:W-:Y:S02]  /*47a0*/  FMNMX.FTZ R4, R124, R13, !PT ;  /* 0x0000000d7c047209 */ /* 0x000fe40007810000 */
[----:B------:R-:W-:Y:S01]  /*47b0*/  FMNMX.FTZ R8, R126, R15, !PT ;  /* 0x0000000f7e087209 */ /* 0x000fe20007810000 */
[----:B------:R-:W-:Y:S01]  /*47c0*/  UIADD3 UR6, UR6, 0x1000, URZ ;  /* 0x0000100006067890 */ /* 0x000fe2000fffe03f */
[----:B------:R-:W-:Y:S02]  /*47d0*/  FMNMX.FTZ R13, R125, R4, !PT ;  /* 0x000000047d0d7209 */ /* 0x000fe40007810000 */
[----:B------:R-:W-:Y:S01]  /*47e0*/  FMNMX.FTZ R15, R127, R8, !PT ;  /* 0x000000087f0f7209 */ /* 0x000fe20007810000 */
[----:B------:R-:W-:Y:S01]  /*47f0*/  USHF.R.U32.HI UR6, URZ, 0x4, UR6 ;  /* 0x000000043f067899 */ /* 0x000fe20008011606 */
[----:B------:R-:W-:-:S02]  /*4800*/  FMNMX.FTZ R4, R128, R13, !PT ;  /* 0x0000000d80047209 */ /* 0x000fc40007810000 */
[----:B------:R-:W-:Y:S01]  /*4810*/  FMNMX.FTZ R8, R130, R15, !PT ;  /* 0x0000000f82087209 */ /* 0x000fe20007810000 */
[----:B------:R-:W-:Y:S01]  /*4820*/  ULOP3.LUT UR6, UR6, 0x3fff, URZ, 0xc0, !UPT ;  /* 0x00003fff06067892 */ /* 0x000fe2000f8ec03f */
[----:B------:R-:W-:Y:S02]  /*4830*/  FMNMX.FTZ R13, R129, R4, !PT ;  /* 0x00000004810d7209 */ /* 0x000fe40007810000 */
[----:B------:R-:W-:Y:S01]  /*4840*/  FMNMX.FTZ R15, R131, R8, !PT ;  /* 0x00000008830f7209 */ /* 0x000fe20007810000 */
[----:B------:R-:W-:Y:S01]  /*4850*/  ULOP3.LUT UR6, UR6, 0x10000, URZ, 0xfc, !UPT ;  /* 0x0001000006067892 */ /* 0x000fe2000f8efc3f */
[----:B------:R-:W-:Y:S02]  /*4860*/  FMNMX.FTZ R4, R132, R13, !PT ;  /* 0x0000000d84047209 */ /* 0x000fe40007810000 */
[----:B------:R-:W-:Y:S01]  /*4870*/  FMNMX.FTZ R8, R134, R15, !PT ;  /* 0x0000000f86087209 */ /* 0x000fe20007810000 */
[----:B------:R-:W-:Y:S01]  /*4880*/  UIMAD UR10, UR20, 0x280, UR6 ;  /* 0x00000280140a78a4 */ /* 0x000fe2000f8e0206 */
[----:B------:R-:W-:-:S02]  /*4890*/  FMNMX.FTZ R13, R133, R4, !PT ;  /* 0x00000004850d7209 */ /* 0x000fc40007810000 */
[----:B------:R-:W-:Y:S02]  /*48a0*/  FMNMX.FTZ R15, R135, R8, !PT ;  /* 0x00000008870f7209 */ /* 0x000fe40007810000 */
[----:B------:R-:W-:Y:S02]  /*48b0*/  FMNMX.FTZ R4, R104, R13, !PT ;  /* 0x0000000d68047209 */ /* 0x000fe40007810000 */
        /* <DEDUP_REMOVED lines=44> */
[----:B------:R-:W-:Y:S01]  /*4b80*/  FMNMX.FTZ R8, R82, R15, !PT ;  /* 0x0000000f52087209 */ /* 0x000fe20007810000 */
[----:B------:R-:W-:-:S02]  /*4b90*/  WARPGROUP.DEPBAR.LE gsb0, 0x0 ;  /* 0x00008000000079c5 */ /* 0x000fc40000010000 */
        /* <DEDUP_REMOVED lines=27> */
[----:B0-----:R-:W-:Y:S01]  /*4d50*/  LOP3.LUT P1, RZ, R155, 0x7f, RZ, 0xc0, !PT ;  /* 0x0000007f9bff7812 */ /* 0x001fe2000782c0ff */
[----:B------:R-:W0:Y:S04]  /*4d60*/  SHFL.BFLY PT, R13, R10, 0x2, 0x1f ;  /* 0x0c401f000a0d7f89 */ /* 0x000e2800000e0000 */
[----:B------:R-:W1:Y:S01]  /*4d70*/  SHFL.BFLY PT, R15, R12, 0x2, 0x1f ;  /* 0x0c401f000c0f7f89 */ /* 0x000e6200000e0000 */
[----:B0-----:R-:W-:-:S02]  /*4d80*/  FMNMX.FTZ R13, R10, R13, !PT ;  /* 0x0000000d0a0d7209 */ /* 0x001fc40007810000 */
[----:B-1----:R-:W-:-:S03]  /*4d90*/  FMNMX.FTZ R15, R12, R15, !PT ;  /* 0x0000000f0c0f7209 */ /* 0x002fc60007810000 */
[----:B------:R-:W0:Y:S04]  /*4da0*/  SHFL.BFLY PT, R4, R13, 0x1, 0x1f ;  /* 0x0c201f000d047f89 */ /* 0x000e2800000e0000 */
[----:B------:R-:W1:Y:S01]  /*4db0*/  SHFL.BFLY PT, R8, R15, 0x1, 0x1f ;  /* 0x0c201f000f087f89 */ /* 0x000e6200000e0000 */
[----:B------:R-:W-:Y:S02]  /*4dc0*/  WARPGROUP.DEPBAR.LE gsb0, 0x0 ;  /* 0x00008000000079c5 */ /* 0x000fe40000010000 */
[----:B------:R-:W-:-:S06]  /*4dd0*/  WARPGROUP.ARRIVE ;  /* 0x00000000000079c5 */ /* 0x000fcc0000000000 */
[----:B------:R-:W-:Y:S01]  /*4de0*/  QGMMA.64x64x32.F32.E4M3.E4M3 R24, R140, gdesc[UR4], R24, gsb0 ;  /* 0x00e000048c187df3 */ /* 0x000fe20008000818 */
[----:B------:R-:W-:Y:S01]  /*4df0*/  UIADD3 UR6, UR10, 0x180, URZ ;  /* 0x000001800a067890 */ /* 0x000fe2000fffe03f */
[----:B------:R-:W-:Y:S01]  /*4e00*/  UMOV UR7, 0xc0000010 ;  /* 0xc000001000077882 */ /* 0x000fe20000000000 */
[----:B------:R-:W-:Y:S01]  /*4e10*/  UIADD3 UR10, UR10, 0x200, URZ ;  /* 0x000002000a0a7890 */ /* 0x000fe2000fffe03f */
[----:B0-----:R-:W-:Y:S02]  /*4e20*/  FMNMX.FTZ R4, R13, R4, !PT ;  /* 0x000000040d047209 */ /* 0x001fe40007810000 */
        /* <DEDUP_REMOVED lines=60> */
[----:B------:R-:W-:-:S02]  /*51f0*/  WARPGROUP.DEPBAR.LE gsb0, 0x0 ;  /* 0x00008000000079c5 */ /* 0x000fc40000010000 */
[----:B------:R-:W-:Y:S01]  /*5200*/  MUFU.EX2 R9, R9 ;  /* 0x0000000900097308 */ /* 0x000fe20000000800 */
[----:B------:R-:W-:Y:S01]  /*5210*/  WARPGROUP.ARRIVE ;  /* 0x00000000000079c5 */ /* 0x000fe20000000000 */
[--C-:B------:R-:W-:Y:S01]  /*5220*/  FFMA.FTZ R110, R110, UR43, -R69.reuse ;  /* 0x0000002b6e6e7c23 */ /* 0x100fe20008010845 */
[----:B------:R-:W-:-:S01]  /*5230*/  FFMA.FTZ R111, R111, UR43, -R69 ;  /* 0x0000002b6f6f7c23 */ /* 0x000fc20008010845 */
[--C-:B------:R-:W-:Y:S01]  /*5240*/  FFMA.FTZ R114, R114, UR43, -R69.reuse ;  /* 0x0000002b72727c23 */ /* 0x100fe20008010845 */
[----:B------:R-:W-:-:S01]  /*5250*/  FFMA.FTZ R115, R115, UR43, -R69 ;  /* 0x0000002b73737c23 */ /* 0x000fc20008010845 */
[----:B------:R-:W-:Y:S01]  /*5260*/  FFMA.FTZ R118, R118, UR43, -R69 ;  /* 0x0000002b76767c23 */ /* 0x000fe20008010845 */
[----:B------:R-:W-:Y:S01]  /*5270*/  QGMMA.64x64x32.F32.E4M3.E4M3 R24, R144, gdesc[UR4], R24, gsb0 ;  /* 0x00e0000490187df3 */ /* 0x000fe20008000818 */
        /* <DEDUP_REMOVED lines=29> */
[----:B------:R-:W-:-:S03]  /*5450*/  FFMA.FTZ R67, R67, UR43, -R69 ;  /* 0x0000002b43437c23 */ /* 0x000fc60008010845 */
        /* <DEDUP_REMOVED lines=12> */
[----:B------:R-:W-:Y:S02]  /*5520*/  WARPGROUP.DEPBAR.LE gsb0, 0x0 ;  /* 0x00008000000079c5 */ /* 0x000fe40000010000 */
[----:B------:R-:W-:-:S04]  /*5530*/  WARPGROUP.ARRIVE ;  /* 0x00000000000079c5 */ /* 0x000fc80000000000 */
        /* <DEDUP_REMOVED lines=105> */
[----:B--2---:R-:W-:-:S01]  /*5bd0*/  FADD.FTZ R6, R84, R7 ;  /* 0x0000000754067221 */ /* 0x004fc20000010000 */
[----:B------:R-:W-:-:S06]  /*5be0*/  FFMA.FTZ R7, R70, UR43, -R69 ;  /* 0x0000002b46077c23 */ /* 0x000fcc0008010845 */
[----:B------:R-:W2:Y:S01]  /*5bf0*/  MUFU.EX2 R87, R87 ;  /* 0x0000005700577308 */ /* 0x000ea20000000800 */
[----:B-1----:R-:W-:-:S07]  /*5c00*/  FADD.FTZ R130, R86, R131 ;  /* 0x0000008356827221 */ /* 0x002fce0000010000 */
[----:B------:R-:W1:Y:S01]  /*5c10*/  MUFU.EX2 R56, R56 ;  /* 0x0000003800387308 */ /* 0x000e620000000800 */
[----:B0-----:R-:W-:-:S01]  /*5c20*/  FADD.FTZ R131, R85, R6 ;  /* 0x0000000655837221 */ /* 0x001fc20000010000 */
[----:B------:R-:W-:-:S05]  /*5c30*/  @!P1 VIADD R6, R5, 0x13240 ;  /* 0x0001324005069836 */ /* 0x000fca0000000000 */
[----:B------:R-:W-:Y:S01]  /*5c40*/  @!P1 PRMT R6, RZ, 0x654, R6 ;  /* 0x00000654ff069816 */ /* 0x000fe20000000006 */
[----:B------:R-:W0:Y:S01]  /*5c50*/  MUFU.EX2 R58, R58 ;  /* 0x0000003a003a7308 */ /* 0x000e220000000800 */
[----:B--2---:R-:W-:-:S02]  /*5c60*/  FADD.FTZ R133, R87, R130 ;  /* 0x0000008257857221 */ /* 0x004fc40000010000 */
[----:B------:R2:W-:Y:S05]  /*5c70*/  @!P1 SYNCS.ARRIVE.TRANS64.RED.A1T0 RZ, [R6+URZ], RZ ;  /* 0x000000ff06ff99a7 */ /* 0x0005ea000810043f */
[----:B------:R-:W3:Y:S01]  /*5c80*/  MUFU.EX2 R57, R57 ;  /* 0x0000003900397308 */ /* 0x000ee20000000800 */
[----:B-1----:R-:W-:-:S07]  /*5c90*/  FADD.FTZ R70, R56, R131 ;  /* 0x0000008338467221 */ /* 0x002fce0000010000 */
[----:B------:R-:W1:Y:S01]  /*5ca0*/  MUFU.EX2 R59, R59 ;  /* 0x0000003b003b7308 */ /* 0x000e620000000800 */
[----:B0-----:R-:W-:-:S07]  /*5cb0*/  FADD.FTZ R130, R58, R133 ;  /* 0x000000853a827221 */ /* 0x001fce0000010000 */
[----:B------:R-:W0:Y:S01]  /*5cc0*/  MUFU.EX2 R60, R60 ;  /* 0x0000003c003c7308 */ /* 0x000e220000000800 */
[----:B---3--:R-:W-:-:S01]  /*5cd0*/  FADD.FTZ R131, R57, R70 ;  /* 0x0000004639837221 */ /* 0x008fc20000010000 */
[----:B------:R-:W-:-:S06]  /*5ce0*/  FFMA.FTZ R70, R71, UR43, -R69 ;  /* 0x0000002b47467c23 */ /* 0x000fcc0008010845 */
        /* <DEDUP_REMOVED lines=15> */
[----:B------:R2:W3:Y:S01]  /*5de0*/  MUFU.EX2 R5, R7 ;  /* 0x0000000700057308 */ /* 0x0004e20000000800 */
[----:B0-----:R-:W-:-:S07]  /*5df0*/  FADD.FTZ R130, R67, R130 ;  /* 0x0000008243827221 */ /* 0x001fce0000010000 */
[----:B------:R-:W0:Y:S01]  /*5e00*/  MUFU.EX2 R11, R11 ;  /* 0x0000000b000b7308 */ /* 0x000e220000000800 */
[----:B--2---:R-:W-:-:S04]  /*5e10*/  FADD.FTZ R7, R65, R6 ;  /* 0x0000000641077221 */ /* 0x004fc80000010000 */
[----:B-1----:R-:W-:-:S03]  /*5e20*/  FADD.FTZ R6, R68, R7 ;  /* 0x0000000744067221 */ /* 0x002fc60000010000 */
[----:B------:R-:W1:Y:S01]  /*5e30*/  MUFU.EX2 R70, R70 ;  /* 0x0000004600467308 */ /* 0x000e620000000800 */
[----:B---3--:R-:W-:-:S01]  /*5e40*/  FADD.FTZ R69, R5, R130 ;  /* 0x0000008205457221 */ /* 0x008fc20000010000 */
[----:B0-----:R-:W-:-:S03]  /*5e50*/  FADD.FTZ R7, R11, R6 ;  /* 0x000000060b077221 */ /* 0x001fc60000010000 */
[----:B-1----:R-:W-:Y:S01]  /*5e60*/  FADD.FTZ R6, R70, R69 ;  /* 0x0000004546067221 */ /* 0x002fe20000010000 */
[----:B------:R-:W-:Y:S06]  /*5e70*/  @!P0 BRA `(.L_x_149) ;  /* 0x0000000000048947 */ /* 0x000fec0003800000 */
[----:B------:R-:W-:Y:S01]  /*5e80*/  BPT.TRAP 0x1 ;  /* 0x000000040000795c */ /* 0x000fe20000300000 */
.L_x_149:
[----:B------:R-:W-:Y:S01]  /*5e90*/  R2UR UR7, R2 ;  /* 0x00000000020772ca */ /* 0x000fe200000e0000 */
[----:B------:R-:W-:Y:S01]  /*5ea0*/  UIADD3 UR6, UR12, 0x13260, URZ ;  /* 0x000132600c067890 */ /* 0x000fe2000fffe03f */
[----:B------:R-:W-:Y:S01]  /*5eb0*/  ISETP.LT.AND P1, PT, RZ, UR47, PT ;  /* 0x0000002fff007c0c */ /* 0x000fe2000bf21270 */
[----:B------:R-:W-:Y:S01]  /*5ec0*/  UMOV UR21, UR37 ;  /* 0x0000002500157c82 */ /* 0x000fe20008000000 */
[----:B------:R-:W-:Y:S01]  /*5ed0*/  F2FP.SATFINITE.E4M3.F32.PACK_AB_MERGE_C R11, R11, R68, RZ ;  /* 0x000000440b0b723e */ /* 0x000fe200048070ff */
[----:B------:R-:W-:Y:S01]  /*5ee0*/  UMOV UR20, UR39 ;  /* 0x0000002700147c82 */ /* 0x000fe20008000000 */
[----:B------:R-:W-:Y:S01]  /*5ef0*/  F2FP.SATFINITE.E4M3.F32.PACK_AB_MERGE_C R14, R15, R14, RZ ;  /* 0x0000000e0f0e723e */ /* 0x000fe200048070ff */
[-C--:B------:R-:W-:Y:S01]  /*5f00*/  FMUL.FTZ R26, R26, R9.reuse ;  /* 0x000000091a1a7220 */ /* 0x080fe20000410000 */
[----:B------:R-:W-:Y:S01]  /*5f10*/  F2FP.SATFINITE.E4M3.F32.PACK_AB_MERGE_C R124, R125, R124, RZ ;  /* 0x0000007c7d7c723e */ /* 0x000fe200048070ff */
[-C--:B------:R-:W-:Y:S01]  /*5f20*/  FMUL.FTZ R27, R27, R9.reuse ;  /* 0x000000091b1b7220 */ /* 0x080fe20000410000 */
[----:B------:R-:W-:Y:S01]  /*5f30*/  F2FP.SATFINITE.E4M3.F32.PACK_AB_MERGE_C R120, R121, R120, RZ ;  /* 0x000000787978723e */ /* 0x000fe200048070ff */
[-C--:B------:R-:W-:Y:S01]  /*5f40*/  FMUL.FTZ R30, R30, R9.reuse ;  /* 0x000000091e1e7220 */ /* 0x080fe20000410000 */
[----:B------:R-:W-:Y:S01]  /*5f50*/  F2FP.SATFINITE.E4M3.F32.PACK_AB_MERGE_C R128, R129, R128, RZ ;  /* 0x000000808180723e */ /* 0x000fe200048070ff */
[----:B------:R-:W-:Y:S01]  /*5f60*/  UPRMT UR6, UR7, 0x654, UR6 ;  /* 0x0000065407067896 */ /* 0x000fe20008000006 */
[----:B------:R-:W-:Y:S01]  /*5f70*/  F2FP.SATFINITE.E4M3.F32.PACK_AB_MERGE_C R108, R109, R108, RZ ;  /* 0x0000006c6d6c723e */ /* 0x000fe200048070ff */
[----:B------:R-:W-:Y:S01]  /*5f80*/  UIADD3 UR7, UR47, -0x1, URZ ;  /* 0xffffffff2f077890 */ /* 0x000fe2000fffe03f */
[----:B------:R-:W-:Y:S01]  /*5f90*/  F2FP.SATFINITE.E4M3.F32.PACK_AB_MERGE_C R110, R111, R110, RZ ;  /* 0x0000006e6f6e723e */ /* 0x000fe200048070ff */
[-C--:B------:R-:W-:Y:S01]  /*5fa0*/  FMUL.FTZ R31, R31, R9.reuse ;  /* 0x000000091f1f7220 */ /* 0x080fe20000410000 */
[----:B------:R-:W-:Y:S01]  /*5fb0*/  F2FP.SATFINITE.E4M3.F32.PACK_AB_MERGE_C R116, R117, R116, RZ ;  /* 0x000000747574723e */ /* 0x000fe200048070ff */
[-C--:B------:R-:W-:Y:S01]  /*5fc0*/  FMUL.FTZ R34, R34, R9.reuse ;  /* 0x0000000922227220 */ /* 0x080fe20000410000 */
[----:B------:R-:W-:Y:S01]  /*5fd0*/  F2FP.SATFINITE.E4M3.F32.PACK_AB_MERGE_C R118, R119, R118, RZ ;  /* 0x000000767776723e */ /* 0x000fe200048070ff */
[-C--:B------:R-:W-:Y:S01]  /*5fe0*/  FMUL.FTZ R35, R35, R9.reuse ;  /* 0x0000000923237220 */ /* 0x080fe20000410000 */
[----:B------:R-:W-:Y:S01]  /*5ff0*/  F2FP.SATFINITE.E4M3.F32.PACK_AB_MERGE_C R92, R93, R92, RZ ;  /* 0x0000005c5d5c723e */ /* 0x000fe200048070ff */
[----:B------:R-:W-:Y:S01]  /*6000*/  SYNCS.ARRIVE.TRANS64.RED.A1T0 RZ, [UR6], RZ ;  /* 0x000000ffffff79a7 */ /* 0x000fe20008100406 */
        /* <DEDUP_REMOVED lines=17> */
[----:B------:R-:W-:Y:S01]  /*6120*/  FMUL.FTZ R51, R51, R9 ;  /* 0x0000000933337220 */ /* 0x000fe20000410000 */
        /* <DEDUP_REMOVED lines=42> */
.L_x_140:
[----:B------:R-:W-:Y:S06]  /*63d0*/  BAR.ARV 0x8, 0x200 ;  /* 0x0208000000007b1d */ /* 0x000fec0000002000 */
[----:B------:R-:W-:Y:S05]  /*63e0*/  @!P0 BRA `(.L_x_151) ;  /* 0x0000000000048947 */ /* 0x000fea0003800000 */
[----:B------:R-:W-:Y:S01]  /*63f0*/  BPT.TRAP 0x1 ;  /* 0x000000040000795c */ /* 0x000fe20000300000 */
.L_x_151:
[----:B------:R-:W-:Y:S02]  /*6400*/  IMAD.U32 R3, RZ, RZ, UR39 ;  /* 0x00000027ff037e24 */ /* 0x000fe4000f8e00ff */
[----:B------:R-:W-:Y:S02]  /*6410*/  IMAD.U32 R5, RZ, RZ, UR37 ;  /* 0x00000025ff057e24 */ /* 0x000fe4000f8e00ff */
[----:B------:R-:W-:-:S03]  /*6420*/  IMAD R20, R3, 0x8, R0 ;  /* 0x0000000803147824 */ /* 0x000fc600078e0200 */
[----:B------:R-:W-:-:S04]  /*6430*/  SHF.L.U32 R3, R5, 0x1f, RZ ;  /* 0x0000001f05037819 */ /* 0x000fc800000006ff */
[----:B------:R0:W1:Y:S01]  /*6440*/  SYNCS.PHASECHK.TRANS64.TRYWAIT P1, [R20+URZ+0x13250], R3 ;  /* 0x01325003140075a7 */ /* 0x000062000802017f */
[----:B------:R-:W-:Y:S05]  /*6450*/  @!P0 BRA `(.L_x_152) ;  /* 0x0000000000048947 */ /* 0x000fea0003800000 */
[----:B------:R-:W-:Y:S01]  /*6460*/  BPT.TRAP 0x1 ;  /* 0x000000040000795c */ /* 0x000fe20000300000 */
.L_x_152:
[----:B------:R-:W-:Y:S01]  /*6470*/  VIADD R0, R0, 0x1000 ;  /* 0x0000100000007836 */ /* 0x000fe20000000000 */
[----:B-1----:R-:W-:Y:S06]  /*6480*/  @P1 BRA `(.L_x_153) ;  /* 0x0000000000081947 */ /* 0x002fec0003800000 */
[----:B------:R-:W1:Y:S02]  /*6490*/  SYNCS.PHASECHK.TRANS64.TRYWAIT P1, [R20+URZ+0x13250], R3 ;  /* 0x01325003140075a7 */ /* 0x000e64000802017f */
[----:B-1----:R-:W-:Y:S05]  /*64a0*/  @!P1 BRA `(.L_x_154) ;  /* 0x0000007000589947 */ /* 0x002fea0003800000 */
.L_x_153:
[----:B------:R-:W-:Y:S01]  /*64b0*/  SHF.R.U32.HI R0, RZ, 0x4, R0 ;  /* 0x00000004ff007819 */ /* 0x000fe20000011600 */
[----:B------:R-:W-:Y:S01]  /*64c0*/  IMAD.U32 R11, RZ, RZ, UR39 ;  /* 0x00000027ff0b7e24 */ /* 0x000fe2000f8e00ff */
[----:B------:R-:W-:Y:S05]  /*64d0*/  WARPSYNC.ALL ;  /* 0x0000000000007948 */ /* 0x000fea0003800000 */
[----:B------:R-:W-:Y:S01]  /*64e0*/  LOP3.LUT R0, R0, 0x3fff, RZ, 0xc0, !PT ;  /* 0x00003fff00007812 */ /* 0x000fe200078ec0ff */
[----:B------:R-:W-:Y:S01]  /*64f0*/  WARPGROUP.ARRIVE ;  /* 0x00000000000079c5 */ /* 0x000fe20000000000 */
[----:B------:R-:W-:Y:S01]  /*6500*/  ULDC.64 UR10, c[0x0][0x9a0] ;  /* 0x00026800000a7ab9 */ /* 0x000fe20000000a00 */
[----:B------:R-:W-:Y:S01]  /*6510*/  IMAD.MOV.U32 R5, RZ, RZ, 0x3f800000 ;  /* 0x3f800000ff057424 */ /* 0x000fe200078e00ff */
[----:B------:R-:W-:Y:S01]  /*6520*/  LOP3.LUT R0, R0, 0x10000, RZ, 0xfc, !PT ;  /* 0x0001000000007812 */ /* 0x000fe200078efcff */
[----:B------:R-:W-:-:S04]  /*6530*/  UISETP.NE.U32.AND UP0, UPT, UR10, URZ, UPT ;  /* 0x0000003f0a00728c */ /* 0x000fc8000bf05070 */
[----:B------:R-:W-:Y:S01]  /*6540*/  IMAD R10, R11, 0x280, R0 ;  /* 0x000002800b0a7824 */ /* 0x000fe200078e0200 */
[----:B------:R-:W-:Y:S01]  /*6550*/  UISETP.NE.AND.EX UP0, UPT, UR11, URZ, UPT, UP0 ;  /* 0x0000003f0b00728c */ /* 0x000fe2000bf05300 */
[----:B------:R-:W-:-:S03]  /*6560*/  IMAD.MOV.U32 R11, RZ, RZ, -0x3ffffff0 ;  /* 0xc0000010ff0b7424 */ /* 0x000fc600078e00ff */
[----:B------:R-:W-:Y:S02]  /*6570*/  R2UR UR6, R10 ;  /* 0x000000000a0672ca */ /* 0x000fe400000e0000 */
[----:B------:R-:W-:Y:S02]  /*6580*/  R2UR UR7, R11 ;  /* 0x000000000b0772ca */ /* 0x000fe400000e0000 */
[----:B------:R-:W-:-:S03]  /*6590*/  PLOP3.LUT P1, PT, PT, PT, UP0, 0x80, 0x0 ;  /* 0x000000000000781c */ /* 0x000fc60003f2f008 */
[----:B------:R-:W-:Y:S01]  /*65a0*/  @UP0 ULDC.64 UR12, c[0x0][0x9c8] ;  /* 0x00027200000c0ab9 */ /* 0x000fe20000000a00 */
[----:B------:R-:W-:Y:S02]  /*65b0*/  @UP0 USHF.R.S32.HI UR9, URZ, 0x1f, UR46 ;  /* 0x0000001f3f090899 */ /* 0x000fe4000801142e */
[----:B------:R-:W-:Y:S02]  /*65c0*/  @UP0 UIMAD UR8, UR42, UR12, URZ ;  /* 0x0000000c2a0802a4 */ /* 0x000fe4000f8e023f */
[----:B------:R-:W-:Y:S02]  /*65d0*/  @UP0 UIMAD.WIDE.U32 UR4, UR41, UR12, URZ ;  /* 0x0000000c290402a5 */ /* 0x000fe4000f8e003f */
[----:B------:R-:W-:-:S07]  /*65e0*/  @UP0 UIMAD UR8, UR41, UR13, UR8 ;  /* 0x0000000d290802a4 */ /* 0x000fce000f8e0208 */
[----:B------:R-:W-:Y:S01]  /*65f0*/  QGMMA.64x64x32.F32.E4M3.E4M3 R24, R152, gdesc[UR4], R24, gsb0 ;  /* 0x00e0000498187df3 */ /* 0x000fe20008000818 */
[----:B------:R-:W-:Y:S01]  /*6600*/  @UP0 ULDC.64 UR12, c[0x0][0x9d0] ;  /* 0x00027400000c0ab9 */ /* 0x000fe20000000a00 */
[----:B------:R-:W-:Y:S02]  /*6610*/  @UP0 UIADD3 UR5, UR5, UR8, URZ ;  /* 0x0000000805050290 */ /* 0x000fe4000fffe03f */
[----:B------:R-:W-:Y:S02]  /*6620*/  @UP0 UIMAD UR8, UR9, UR12, URZ ;  /* 0x0000000c090802a4 */ /* 0x000fe4000f8e023f */
[----:B------:R-:W-:Y:S02]  /*6630*/  @UP0 UIMAD.WIDE.U32 UR4, UR46, UR12, UR4 ;  /* 0x0000000c2e0402a5 */ /* 0x000fe4000f8e0004 */
[----:B------:R-:W-:Y:S02]  /*6640*/  @UP0 UIMAD UR8, UR46, UR13, UR8 ;  /* 0x0000000d2e0802a4 */ /* 0x000fe4000f8e0208 */
[----:B------:R-:W-:-:S02]  /*6650*/  @UP0 ULEA UR6, UP1, UR4, UR10, 0x2 ;  /* 0x0000000a04060291 */ /* 0x000fc4000f82103f */
[----:B------:R-:W-:-:S04]  /*6660*/  @UP0 UIADD3 UR5, UR5, UR8, URZ ;  /* 0x0000000805050290 */ /* 0x000fc8000fffe03f */
[----:B------:R-:W-:Y:S01]  /*6670*/  @UP0 ULEA.HI.X UR5, UR4, UR11, UR5, 0x2, UP1 ;  /* 0x0000000b04050291 */ /* 0x000fe200088f1405 */
[----:B------:R-:W-:Y:S02]  /*6680*/  VIADD R12, R10, 0x80 ;  /* 0x000000800a0c7836 */ /* 0x000fe40000000000 */
[----:B------:R-:W-:Y:S01]  /*6690*/  @UP0 UMOV UR4, UR6 ;  /* 0x0000000600040c82 */ /* 0x000fe20008000000 */
[----:B------:R-:W-:Y:S02]  /*66a0*/  IMAD.MOV.U32 R13, RZ, RZ, -0x3ffffff0 ;  /* 0xc0000010ff0d7424 */ /* 0x000fe400078e00ff */
[----:B------:R-:W-:Y:S02]  /*66b0*/  IMAD.U32 R14, RZ, RZ, UR4 ;  /* 0x00000004ff0e7e24 */ /* 0x000fe4000f8e00ff */
[----:B------:R-:W-:Y:S01]  /*66c0*/  IMAD.U32 R15, RZ, RZ, UR5 ;  /* 0x00000005ff0f7e24 */ /* 0x000fe2000f8e00ff */
[----:B------:R-:W-:Y:S02]  /*66d0*/  R2UR UR6, R12 ;  /* 0x000000000c0672ca */ /* 0x000fe400000e0000 */
[----:B------:R-:W-:-:S02]  /*66e0*/  R2UR UR7, R13 ;  /* 0x000000000d0772ca */ /* 0x000fc400000e0000 */
[----:B------:R2:W3:Y:S01]  /*66f0*/  @P1 LDG.E R5, desc[UR48][R14.64] ;  /* 0x000000300e051981 */ /* 0x0004e2000c1e1900 */
[----:B------:R-:W-:Y:S02]  /*6700*/  WARPGROUP.DEPBAR.LE gsb0, 0x0 ;  /* 0x00008000000079c5 */ /* 0x000fe40000010000 */
[----:B------:R-:W-:-:S08]  /*6710*/  WARPGROUP.ARRIVE ;  /* 0x00000000000079c5 */ /* 0x000fd00000000000 */
[----:B------:R-:W-:Y:S01]  /*6720*/  QGMMA.64x64x32.F32.E4M3.E4M3 R24, R136, gdesc[UR4], R24, gsb0 ;  /* 0x00e0000488187df3 */ /* 0x000fe20008000818 */
[----:B------:R-:W-:Y:S02]  /*6730*/  VIADD R12, R10, 0x100 ;  /* 0x000001000a0c7836 */ /* 0x000fe40000000000 */
[----:B------:R-:W-:-:S03]  /*6740*/  IMAD.MOV.U32 R13, RZ, RZ, -0x3ffffff0 ;  /* 0xc0000010ff0d7424 */ /* 0x000fc600078e00ff */
[----:B------:R-:W-:Y:S02]  /*6750*/  R2UR UR6, R12 ;  /* 0x000000000c0672ca */ /* 0x000fe400000e0000 */
[----:B------:R-:W-:Y:S01]  /*6760*/  R2UR UR7, R13 ;  /* 0x000000000d0772ca */ /* 0x000fe200000e0000 */
[----:B------:R-:W-:Y:S02]  /*6770*/  VIADD R12, R10, 0x180 ;  /* 0x000001800a0c7836 */ /* 0x000fe40000000000 */
[----:B------:R-:W-:Y:S01]  /*6780*/  IMAD.MOV.U32 R13, RZ, RZ, -0x3ffffff0 ;  /* 0xc0000010ff0d7424 */ /* 0x000fe200078e00ff */
[----:B------:R-:W-:Y:S02]  /*6790*/  WARPGROUP.DEPBAR.LE gsb0, 0x0 ;  /* 0x00008000000079c5 */ /* 0x000fe40000010000 */
[----:B------:R-:W-:-:S07]  /*67a0*/  WARPGROUP.ARRIVE ;  /* 0x00000000000079c5 */ /* 0x000fce0000000000 */
[----:B------:R-:W-:Y:S01]  /*67b0*/  QGMMA.64x64x32.F32.E4M3.E4M3 R24, R140, gdesc[UR4], R24, gsb0 ;  /* 0x00e000048c187df3 */ /* 0x000fe20008000818 */
[----:B------:R-:W-:Y:S02]  /*67c0*/  R2UR UR6, R12 ;  /* 0x000000000c0672ca */ /* 0x000fe400000e0000 */
[----:B------:R-:W-:Y:S01]  /*67d0*/  R2UR UR7, R13 ;  /* 0x000000000d0772ca */ /* 0x000fe200000e0000 */
[----:B------:R-:W4:Y:S04]  /*67e0*/  SHFL.BFLY PT, R0, R7, 0x2, 0x1f ;  /* 0x0c401f0007007f89 */ /* 0x000f2800000e0000 */
[----:B------:R-:W5:Y:S01]  /*67f0*/  SHFL.BFLY PT, R9, R6, 0x2, 0x1f ;  /* 0x0c401f0006097f89 */ /* 0x000f6200000e0000 */
[----:B------:R-:W-:Y:S02]  /*6800*/  VIADD R10, R10, 0x200 ;  /* 0x000002000a0a7836 */ /* 0x000fe40000000000 */
[----:B------:R-:W-:Y:S01]  /*6810*/  IMAD.MOV.U32 R11, RZ, RZ, -0x3ffffff0 ;  /* 0xc0000010ff0b7424 */ /* 0x000fe200078e00ff */
[----:B------:R-:W-:-:S02]  /*6820*/  WARPGROUP.DEPBAR.LE gsb0, 0x0 ;  /* 0x00008000000079c5 */ /* 0x000fc40000010000 */
[----:B------:R-:W-:-:S06]  /*6830*/  WARPGROUP.ARRIVE ;  /* 0x00000000000079c5 */ /* 0x000fcc0000000000 */
[----:B------:R-:W-:Y:S01]  /*6840*/  QGMMA.64x64x32.F32.E4M3.E4M3 R24, R144, gdesc[UR4], R24, gsb0 ;  /* 0x00e0000490187df3 */ /* 0x000fe20008000818 */
[----:B------:R-:W-:Y:S02]  /*6850*/  R2UR UR6, R10 ;  /* 0x000000000a0672ca */ /* 0x000fe400000e0000 */
[----:B------:R-:W-:Y:S01]  /*6860*/  R2UR UR7, R11 ;  /* 0x000000000b0772ca */ /* 0x000fe200000e0000 */
[----:B----4-:R-:W-:-:S01]  /*6870*/  FADD.FTZ R0, R0, R7 ;  /* 0x0000000700007221 */ /* 0x010fc20000010000 */
[----:B-----5:R-:W-:-:S04]  /*6880*/  FADD.FTZ R9, R9, R6 ;  /* 0x0000000609097221 */ /* 0x020fc80000010000 */
[----:B01----:R-:W0:Y:S04]  /*6890*/  SHFL.BFLY PT, R3, R0, 0x1, 0x1f ;  /* 0x0c201f0000037f89 */ /* 0x003e2800000e0000 */
[----:B------:R-:W2:Y:S01]  /*68a0*/  SHFL.BFLY PT, R10, R9, 0x1, 0x1f ;  /* 0x0c201f00090a7f89 */ /* 0x000ea200000e0000 */
[----:B------:R-:W-:Y:S02]  /*68b0*/  IMAD.MOV.U32 R6, RZ, RZ, RZ ;  /* 0x000000ffff067224 */ /* 0x000fe400078e00ff */
[----:B0-----:R-:W-:Y:S01]  /*68c0*/  FADD.FTZ R13, R0, R3 ;  /* 0x00000003000d7221 */ /* 0x001fe20000010000 */
[----:B--2---:R-:W-:-:S04]  /*68d0*/  FADD.FTZ R14, R9, R10 ;  /* 0x0000000a090e7221 */ /* 0x004fc80000010000 */
[C---:B------:R-:W-:Y:S01]  /*68e0*/  FSETP.NE.FTZ.AND P1, PT, R13.reuse, RZ, PT ;  /* 0x000000ff0d00720b */ /* 0x040fe20003f35000 */
[----:B------:R-:W-:Y:S01]  /*68f0*/  FMUL.FTZ R15, R13, 0.00390625 ;  /* 0x3b8000000d0f7820 */ /* 0x000fe20000410000 */
[----:B------:R-:W-:Y:S01]  /*6900*/  FMUL.FTZ R21, R14, 0.00390625 ;  /* 0x3b8000000e157820 */ /* 0x000fe20000410000 */
        /* <DEDUP_REMOVED lines=10> */
[----:B------:R-:W2:Y:S01]  /*69b0*/  @P1 MUFU.RCP R12, R14 ;  /* 0x0000000e000c1308 */ /* 0x000ea20000001000 */
        /* <DEDUP_REMOVED lines=10> */
[-C--:B---3--:R-:W-:Y:S01]  /*6a60*/  FMUL.FTZ R6, R6, R5.reuse ;  /* 0x0000000506067220 */ /* 0x088fe20000410000 */
[----:B--2---:R-:W-:Y:S01]  /*6a70*/  FMUL.FTZ R4, R12, R5 ;  /* 0x000000050c047220 */ /* 0x004fe20000410000 */
[----:B------:R-:W-:-:S02]  /*6a80*/  WARPGROUP.DEPBAR.LE gsb0, 0x0 ;  /* 0x00008000000079c5 */ /* 0x000fc40000010000 */
[----:B------:R-:W-:Y:S05]  /*6a90*/  @!P0 BRA `(.L_x_155) ;  /* 0x0000000000048947 */ /* 0x000fea0003800000 */
[----:B------:R-:W-:Y:S01]  /*6aa0*/  BPT.TRAP 0x1 ;  /* 0x000000040000795c */ /* 0x000fe20000300000 */
.L_x_155:
[----:B------:R-:W-:Y:S01]  /*6ab0*/  VIADD R5, R20, 0x13260 ;  /* 0x0001326014057836 */ /* 0x000fe20000000000 */
[----:B------:R-:W-:Y:S01]  /*6ac0*/  UIADD3 UR39, UR39, 0x1, URZ ;  /* 0x0000000127277890 */ /* 0x000fe2000fffe03f */
[-C--:B------:R-:W-:Y:S01]  /*6ad0*/  FMUL.FTZ R56, R33, R6.reuse ;  /* 0x0000000621387220 */ /* 0x080fe20000410000 */
[-C--:B------:R-:W-:Y:S01]  /*6ae0*/  FMUL.FTZ R59, R25, R6.reuse ;  /* 0x00000006193b7220 */ /* 0x080fe20000410000 */
[-C--:B------:R-:W-:Y:S01]  /*6af0*/  FMUL.FTZ R57, R32, R6.reuse ;  /* 0x0000000620397220 */ /* 0x080fe20000410000 */
[----:B------:R-:W-:Y:S01]  /*6b00*/  PRMT R5, R2, 0x654, R5 ;  /* 0x0000065402057816 */ /* 0x000fe20000000005 */
[----:B------:R-:W-:Y:S01]  /*6b10*/  UISETP.NE.AND UP0, UPT, UR39, 0x2, UPT ;  /* 0x000000022700788c */ /* 0x000fe2000bf05270 */
[-C--:B------:R-:W-:Y:S01]  /*6b20*/  FMUL.FTZ R33, R37, R6.reuse ;  /* 0x0000000625217220 */ /* 0x080fe20000410000 */
[-C--:B------:R-:W-:Y:S01]  /*6b30*/  FMUL.FTZ R20, R41, R6.reuse ;  /* 0x0000000629147220 */ /* 0x080fe20000410000 */
[----:B------:R0:W-:Y:S01]  /*6b40*/  SYNCS.ARRIVE.TRANS64.RED.A1T0 RZ, [R5+URZ], RZ ;  /* 0x000000ff05ff79a7 */ /* 0x0001e2000810043f */
[-C--:B------:R-:W-:Y:S01]  /*6b50*/  FMUL.FTZ R15, R45, R6.reuse ;  /* 0x000000062d0f7220 */ /* 0x080fe20000410000 */
        /* <DEDUP_REMOVED lines=11> */
[-C--:B------:R-:W-:Y:S01]  /*6c10*/  FMUL.FTZ R41, R27, R4.reuse ;  /* 0x000000041b297220 */ /* 0x080fe20000410000 */
[-C--:B------:R-:W-:Y:S01]  /*6c20*/  FMUL.FTZ R37, R34, R4.reuse ;  /* 0x0000000422257220 */ /* 0x080fe20000410000 */
[----:B------:R-:W-:Y:S01]  /*6c30*/  USEL UR4, URZ, 0x1, UP0 ;  /* 0x000000013f047887 */ /* 0x000fe20008000000 */
        /* <DEDUP_REMOVED lines=8> */
[----:B------:R-:W-:Y:S01]  /*6cc0*/  PLOP3.LUT P0, PT, PT, PT, PT, 0x8, 0x0 ;  /* 0x000000000000781c */ /* 0x000fe20003f0e170 */
[-C--:B------:R-:W-:Y:S01]  /*6cd0*/  FMUL.FTZ R13, R47, R4.reuse ;  /* 0x000000042f0d7220 */ /* 0x080fe20000410000 */
[-C--:B------:R-:W-:Y:S01]  /*6ce0*/  FMUL.FTZ R10, R50, R4.reuse ;  /* 0x00000004320a7220 */ /* 0x080fe20000410000 */
[-C--:B------:R-:W-:Y:S01]  /*6cf0*/  FMUL.FTZ R6, R51, R4.reuse ;  /* 0x0000000433067220 */ /* 0x080fe20000410000 */
[-C--:B------:R-:W-:Y:S01]  /*6d00*/  FMUL.FTZ R9, R54, R4.reuse ;  /* 0x0000000436097220 */ /* 0x080fe20000410000 */
[----:B------:R-:W-:Y:S01]  /*6d10*/  FMUL.FTZ R55, R55, R4 ;  /* 0x0000000437377220 */ /* 0x000fe20000410000 */
[----:B------:R-:W-:-:S02]  /*6d20*/  UIADD3 UR36, UR36, 0x1, URZ ;  /* 0x0000000124247890 */ /* 0x000fc4000fffe03f */
[----:B------:R-:W-:Y:S02]  /*6d30*/  USEL UR39, UR39, URZ, UP0 ;  /* 0x0000003f27277287 */ /* 0x000fe40008000000 */
[----:B0-----:R-:W-:-:S12]  /*6d40*/  ULOP3.LUT UR37, UR37, UR4, URZ, 0x3c, !UPT ;  /* 0x0000000425257292 */ /* 0x001fd8000f8e3c3f */
.L_x_133:
[----:B------:R-:W0:Y:S01]  /*6d50*/  S2R R5, SR_CgaCtaId ;  /* 0x0000000000057919 */ /* 0x000e220000008800 */
[----:B------:R-:W-:Y:S01]  /*6d60*/  MOV R2, 0x400 ;  /* 0x0000040000027802 */ /* 0x000fe20000000f00 */
[----:B------:R-:W-:Y:S01]  /*6d70*/  BSSY B0, `(.L_x_156) ;  /* 0x00001cf000007945 */ /* 0x000fe20003800000 */
[----:B------:R-:W-:Y:S02]  /*6d80*/  BAR.SYNC.DEFER_BLOCKING 0x5, 0x200 ;  /* 0x0148000000007b1d */ /* 0x000fe40000010000 */
[----:B0-----:R-:W-:-:S05]  /*6d90*/  LEA R2, R5, R2, 0x18 ;  /* 0x0000000205027211 */ /* 0x001fca00078ec0ff */
[----:B------:R-:W0:Y:S02]  /*6da0*/  LDS.128 R28, [R2+0x132d0] ;  /* 0x0132d000021c7984 */ /* 0x000e240000000c00 */
[----:B0-----:R-:W-:Y:S02]  /*6db0*/  R2UR UR5, R29 ;  /* 0x000000001d0572ca */ /* 0x001fe400000e0000 */
[----:B------:R-:W-:Y:S01]  /*6dc0*/  R2UR UR46, R30 ;  /* 0x000000001e2e72ca */ /* 0x000fe200000e0000 */
[----:B------:R-:W-:Y:S06]  /*6dd0*/  BAR.ARV 0x4, 0x200 ;  /* 0x0108000000007b1d */ /* 0x000fec0000002000 */
[----:B------:R-:W-:Y:S08]  /*6de0*/  @P0 BRA `(.L_x_157) ;  /* 0x0000001000a80947 */ /* 0x000ff00003800000 */
[----:B------:R-:W0:Y:S01]  /*6df0*/  S2R R39, SR_TID.X ;  /* 0x0000000000277919 */ /* 0x000e220000002100 */
[----:B------:R-:W-:Y:S01]  /*6e00*/  ULDC.64 UR6, c[0x4][0x38] ;  /* 0x01000e0000067ab9 */ /* 0x000fe20000000a00 */
[----:B------:R-:W2:Y:S01]  /*6e10*/  LDL R38, [R1+0x4] ;  /* 0x0000040001267983 */ /* 0x000ea20000100800 */
[----:B------:R-:W1:Y:S01]  /*6e20*/  S2R R35, SR_SWINHI ;  /* 0x0000000000237919 */ /* 0x000e620000002f00 */
[----:B------:R-:W-:Y:S02]  /*6e30*/  F2FP.BF16.F32.PACK_AB R36, R36, R57 ;  /* 0x000000392424723e */ /* 0x000fe400000010ff */
[----:B------:R-:W-:Y:S02]  /*6e40*/  F2FP.BF16.F32.PACK_AB R33, R33, R56 ;  /* 0x000000382121723e */ /* 0x000fe400000010ff */
[----:B------:R-:W-:Y:S02]  /*6e50*/  F2FP.BF16.F32.PACK_AB R25, R25, R32 ;  /* 0x000000201919723e */ /* 0x000fe400000010ff */
[----:B------:R-:W-:-:S02]  /*6e60*/  F2FP.BF16.F32.PACK_AB R20, R15, R20 ;  /* 0x000000140f14723e */ /* 0x000fc400000010ff */
[----:B------:R-:W-:Y:S02]  /*6e70*/  F2FP.BF16.F32.PACK_AB R11, R11, R12 ;  /* 0x0000000c0b0b723e */ /* 0x000fe400000010ff */
[----:B------:R-:W-:Y:S02]  /*6e80*/  F2FP.BF16.F32.PACK_AB R8, R7, R8 ;  /* 0x000000080708723e */ /* 0x000fe400000010ff */
[----:B------:R-:W-:Y:S02]  /*6e90*/  F2FP.BF16.F32.PACK_AB R21, R21, R24 ;  /* 0x000000181515723e */ /* 0x000fe400000010ff */
[----:B------:R-:W-:Y:S02]  /*6ea0*/  F2FP.BF16.F32.PACK_AB R10, R9, R10 ;  /* 0x0000000a090a723e */ /* 0x000fe400000010ff */
[----:B------:R-:W-:Y:S02]  /*6eb0*/  F2FP.BF16.F32.PACK_AB R14, R13, R14 ;  /* 0x0000000e0d0e723e */ /* 0x000fe400000010ff */
[----:B------:R-:W-:-:S02]  /*6ec0*/  F2FP.BF16.F32.PACK_AB R44, R44, R45 ;  /* 0x0000002d2c2c723e */ /* 0x000fc400000010ff */
[----:B------:R-:W-:Y:S02]  /*6ed0*/  F2FP.BF16.F32.PACK_AB R41, R40, R41 ;  /* 0x000000292829723e */ /* 0x000fe400000010ff */
[----:B------:R-:W-:Y:S01]  /*6ee0*/  F2FP.BF16.F32.PACK_AB R55, R55, R6 ;  /* 0x000000063737723e */ /* 0x000fe200000010ff */
[----:B0-----:R-:W-:Y:S01]  /*6ef0*/  IMAD.SHL.U32 R4, R39, 0x4, RZ ;  /* 0x0000000427047824 */ /* 0x001fe200078e00ff */
[----:B------:R-:W-:Y:S02]  /*6f00*/  F2FP.BF16.F32.PACK_AB R60, R60, R61 ;  /* 0x0000003d3c3c723e */ /* 0x000fe400000010ff */
[----:B------:R-:W-:Y:S02]  /*6f10*/  F2FP.BF16.F32.PACK_AB R59, R58, R59 ;  /* 0x0000003b3a3b723e */ /* 0x000fe400000010ff */
[----:B------:R-:W-:Y:S02]  /*6f20*/  F2FP.BF16.F32.PACK_AB R34, R34, R37 ;  /* 0x000000252222723e */ /* 0x000fe400000010ff */
[----:B------:R-:W-:Y:S01]  /*6f30*/  F2FP.BF16.F32.PACK_AB R27, R26, R27 ;  /* 0x0000001b1a1b723e */ /* 0x000fe200000010ff */
[----:B------:R-:W-:Y:S01]  /*6f40*/  USHF.L.U32 UR11, UR41, 0x2, URZ ;  /* 0x00000002290b7899 */ /* 0x000fe2000800063f */
[----:B------:R-:W-:Y:S01]  /*6f50*/  LOP3.LUT R4, R4, 0xc, RZ, 0xc0, !PT ;  /* 0x0000000c04047812 */ /* 0x000fe200078ec0ff */
[----:B------:R-:W-:Y:S01]  /*6f60*/  USHF.L.U64.HI UR17, UR41, 0x2, UR42 ;  /* 0x0000000229117899 */ /* 0x000fe2000801022a */
[----:B------:R-:W-:Y:S02]  /*6f70*/  BAR.SYNC.DEFER_BLOCKING 0x1, 0x180 ;  /* 0x0046000000007b1d */ /* 0x000fe40000010000 */
[----:B------:R-:W-:Y:S01]  /*6f80*/  IADD3 R4, P0, R4, UR6, RZ ;  /* 0x0000000604047c10 */ /* 0x000fe2000ff1e0ff */
[----:B------:R-:W-:-:S03]  /*6f90*/  USHF.R.S32.HI UR16, URZ, 0x1f, UR45 ;  /* 0x0000001f3f107899 */ /* 0x000fc6000801142d */
[----:B------:R-:W-:Y:S01]  /*6fa0*/  ULDC.64 UR8, c[0x0][0xb90] ;  /* 0x0002e40000087ab9 */ /* 0x000fe20000000a00 */
[----:B------:R-:W-:Y:S01]  /*6fb0*/  IMAD.X R5, RZ, RZ, UR7, P0 ;  /* 0x00000007ff057e24 */ /* 0x000fe200080e06ff */
[----:B------:R-:W-:Y:S01]  /*6fc0*/  ULDC.64 UR6, c[0x0][0xc00] ;  /* 0x0003000000067ab9 */ /* 0x000fe20000000a00 */
[----:B------:R-:W-:Y:S01]  /*6fd0*/  ULDC.64 UR12, c[0x0][0xc08] ;  /* 0x00030200000c7ab9 */ /* 0x000fe20000000a00 */
[----:B------:R-:W-:Y:S02]  /*6fe0*/  ULDC.64 UR14, c[0x0][0xb98] ;  /* 0x0002e600000e7ab9 */ /* 0x000fe40000000a00 */
[----:B------:R0:W3:Y:S01]  /*6ff0*/  LDG.E.CONSTANT R28, desc[UR48][R4.64] ;  /* 0x00000030041c7981 */ /* 0x0000e2000c1e9900 */
[----:B------:R-:W-:Y:S02]  /*7000*/  UISETP.NE.U32.AND UP0, UPT, UR6, URZ, UPT ;  /* 0x0000003f0600728c */ /* 0x000fe4000bf05070 */
[----:B------:R-:W-:Y:S02]  /*7010*/  UIADD3 UR4, UP1, UR11, UR6, URZ ;  /* 0x000000060b047290 */ /* 0x000fe4000ff3e03f */
[----:B------:R-:W-:-:S02]  /*7020*/  UISETP.NE.AND.EX UP0, UPT, UR7, URZ, UPT, UP0 ;  /* 0x0000003f0700728c */ /* 0x000fc4000bf05300 */
[----:B------:R-:W-:Y:S01]  /*7030*/  UIADD3.X UR6, UR17, UR7, URZ, UP1, !UPT ;  /* 0x0000000711067290 */ /* 0x000fe20008ffe43f */
[----:B0-----:R-:W-:-:S04]  /*7040*/  LOP3.LUT P0, R4, R39, 0x3, RZ, 0xc0, !PT ;  /* 0x0000000327047812 */ /* 0x001fc8000780c0ff */
[----:B------:R-:W-:-:S04]  /*7050*/  ISETP.EQ.OR P0, PT, R4, 0x3, !P0 ;  /* 0x000000030400780c */ /* 0x000fc80004702670 */
[----:B------:R-:W-:Y:S02]  /*7060*/  SEL R29, R36, R33, P0 ;  /* 0x00000021241d7207 */ /* 0x000fe40000000000 */
[----:B------:R-:W-:Y:S02]  /*7070*/  SEL R36, R33, R36, P0 ;  /* 0x0000002421247207 */ /* 0x000fe40000000000 */
[----:B------:R-:W-:Y:S02]  /*7080*/  SEL R33, R25, R20, P0 ;  /* 0x0000001419217207 */ /* 0x000fe40000000000 */
[----:B------:R-:W-:Y:S02]  /*7090*/  SEL R20, R20, R25, P0 ;  /* 0x0000001914147207 */ /* 0x000fe40000000000 */
[----:B------:R-:W-:Y:S02]  /*70a0*/  SEL R25, R11, R8, P0 ;  /* 0x000000080b197207 */ /* 0x000fe40000000000 */
[----:B------:R-:W-:-:S02]  /*70b0*/  SEL R24, R8, R11, P0 ;  /* 0x0000000b08187207 */ /* 0x000fc40000000000 */
[----:B------:R-:W-:Y:S02]  /*70c0*/  MOV R8, R2 ;  /* 0x0000000200087202 */ /* 0x000fe40000000f00 */
[----:B-1----:R-:W-:Y:S02]  /*70d0*/  MOV R9, R35 ;  /* 0x0000002300097202 */ /* 0x002fe40000000f00 */
[----:B------:R-:W-:Y:S02]  /*70e0*/  SEL R35, R44, R41, P0 ;  /* 0x000000292c237207 */ /* 0x000fe40000000000 */
[----:B------:R-:W-:Y:S02]  /*70f0*/  SEL R44, R41, R44, P0 ;  /* 0x0000002c292c7207 */ /* 0x000fe40000000000 */
[----:B------:R-:W-:Y:S02]  /*7100*/  SEL R15, R60, R59, P0 ;  /* 0x0000003b3c0f7207 */ /* 0x000fe40000000000 */
[----:B------:R-:W-:-:S02]  /*7110*/  SEL R37, R34, R27, P0 ;  /* 0x0000001b22257207 */ /* 0x000fc40000000000 */
[----:B------:R-:W-:Y:S02]  /*7120*/  SEL R60, R59, R60, P0 ;  /* 0x0000003c3b3c7207 */ /* 0x000fe40000000000 */
[----:B------:R-:W-:Y:S02]  /*7130*/  SEL R34, R27, R34, P0 ;  /* 0x000000221b227207 */ /* 0x000fe40000000000 */
[----:B------:R-:W-:Y:S02]  /*7140*/  SEL R27, R21, R14, P0 ;  /* 0x0000000e151b7207 */ /* 0x000fe40000000000 */
[----:B------:R-:W-:Y:S02]  /*7150*/  SEL R14, R14, R21, P0 ;  /* 0x000000150e0e7207 */ /* 0x000fe40000000000 */
[----:B------:R-:W-:Y:S02]  /*7160*/  SEL R21, R10, R55, P0 ;  /* 0x000000370a157207 */ /* 0x000fe40000000000 */
[----:B------:R-:W-:Y:S01]  /*7170*/  SEL R26, R55, R10, P0 ;  /* 0x0000000a371a7207 */ /* 0x000fe20000000000 */
[----:B--2---:R-:W-:-:S03]  /*7180*/  IMAD.WIDE R4, R38, 0x2, R8 ;  /* 0x0000000226047825 */ /* 0x004fc600078e0208 */
[C---:B------:R-:W-:Y:S02]  /*7190*/  IADD3 R39, P3, R4.reuse, 0x20, RZ ;  /* 0x0000002004277810 */ /* 0x040fe40007f7e0ff */
[C---:B------:R-:W-:Y:S02]  /*71a0*/  IADD3 R43, P1, R4.reuse, 0x60, RZ ;  /* 0x00000060042b7810 */ /* 0x040fe40007f3e0ff */
[----:B------:R-:W-:Y:S02]  /*71b0*/  LOP3.LUT R13, R4, 0x380, RZ, 0xc0, !PT ;  /* 0x00000380040d7812 */ /* 0x000fe400078ec0ff */
[----:B------:R-:W-:Y:S01]  /*71c0*/  LOP3.LUT R6, R39, 0x380, RZ, 0xc0, !PT ;  /* 0x0000038027067812 */ /* 0x000fe200078ec0ff */
[----:B------:R-:W-:Y:S01]  /*71d0*/  IMAD.X R7, RZ, RZ, R5, P1 ;  /* 0x000000ffff077224 */ /* 0x000fe200008e0605 */
[----:B------:R-:W-:Y:S02]  /*71e0*/  LOP3.LUT R30, R43, 0x380, RZ, 0xc0, !PT ;  /* 0x000003802b1e7812 */ /* 0x000fe400078ec0ff */
[----:B------:R-:W-:-:S02]  /*71f0*/  SHF.R.U64 R13, R13, 0x3, RZ ;  /* 0x000000030d0d7819 */ /* 0x000fc400000012ff */
[----:B------:R-:W-:Y:S02]  /*7200*/  SHF.R.U64 R6, R6, 0x3, RZ ;  /* 0x0000000306067819 */ /* 0x000fe400000012ff */
[----:B------:R-:W-:Y:S02]  /*7210*/  IADD3 R41, P2, R4, 0x40, RZ ;  /* 0x0000004004297810 */ /* 0x000fe40007f5e0ff */
[----:B------:R-:W-:Y:S02]  /*7220*/  SHF.R.U64 R30, R30, 0x3, RZ ;  /* 0x000000031e1e7819 */ /* 0x000fe400000012ff */
[----:B------:R-:W-:Y:S01]  /*7230*/  LOP3.LUT R4, R13, R4, RZ, 0x3c, !PT ;  /* 0x000000040d047212 */ /* 0x000fe200078e3cff */
[--C-:B------:R-:W-:Y:S01]  /*7240*/  IMAD.X R11, RZ, RZ, R5.reuse, P2 ;  /* 0x000000ffff0b7224 */ /* 0x100fe200010e0605 */
[----:B------:R-:W-:Y:S01]  /*7250*/  LOP3.LUT R12, R6, R39, RZ, 0x3c, !PT ;  /* 0x00000027060c7212 */ /* 0x000fe200078e3cff */
[----:B------:R-:W-:Y:S01]  /*7260*/  IMAD.X R13, RZ, RZ, R5, P3 ;  /* 0x000000ffff0d7224 */ /* 0x000fe200018e0605 */
[----:B------:R-:W-:-:S02]  /*7270*/  LOP3.LUT R6, R30, R43, RZ, 0x3c, !PT ;  /* 0x0000002b1e067212 */ /* 0x000fc400078e3cff */
[----:B------:R-:W-:Y:S02]  /*7280*/  MOV R43, R4 ;  /* 0x00000004002b7202 */ /* 0x000fe40000000f00 */
[----:B------:R-:W-:Y:S02]  /*7290*/  LOP3.LUT R10, R41, 0x380, RZ, 0xc0, !PT ;  /* 0x00000380290a7812 */ /* 0x000fe400078ec0ff */
[----:B------:R-:W-:Y:S02]  /*72a0*/  PLOP3.LUT P2, PT, PT, PT, UP0, 0x80, 0x0 ;  /* 0x000000000000781c */ /* 0x000fe40003f4f008 */
[----:B------:R-:W-:-:S04]  /*72b0*/  SHF.R.U64 R10, R10, 0x3, RZ ;  /* 0x000000030a0a7819 */ /* 0x000fc800000012ff */
[----:B------:R-:W-:Y:S02]  /*72c0*/  LOP3.LUT R10, R10, R41, RZ, 0x3c, !PT ;  /* 0x000000290a0a7212 */ /* 0x000fe400078e3cff */
[----:B------:R-:W-:Y:S02]  /*72d0*/  MOV R41, R12 ;  /* 0x0000000c00297202 */ /* 0x000fe40000000f00 */
[----:B------:R-:W-:Y:S01]  /*72e0*/  MOV R39, R10 ;  /* 0x0000000a00277202 */ /* 0x000fe20000000f00 */
[----:B------:R-:W-:Y:S02]  /*72f0*/  IMAD.U32 R10, RZ, RZ, UR4 ;  /* 0x00000004ff0a7e24 */ /* 0x000fe4000f8e00ff */
[----:B------:R-:W-:Y:S01]  /*7300*/  IMAD.U32 R11, RZ, RZ, UR6 ;  /* 0x00000006ff0b7e24 */ /* 0x000fe2000f8e00ff */
[----:B---3--:R-:W-:Y:S01]  /*7310*/  LOP3.LUT R5, R28, 0x2, RZ, 0x3c, !PT ;  /* 0x000000021c057812 */ /* 0x008fe200078e3cff */
[----:B------:R-:W-:Y:S04]  /*7320*/  SHFL.IDX PT, R15, R15, R28, 0x1c1f ;  /* 0x001c1f1c0f0f7589 */ /* 0x000fe800000e0000 */
[----:B------:R-:W-:Y:S04]  /*7330*/  SHFL.IDX PT, R25, R25, R28, 0x1c1f ;  /* 0x001c1f1c19197589 */ /* 0x000fe800000e0000 */
[----:B------:R-:W-:Y:S04]  /*7340*/  SHFL.IDX PT, R35, R35, R28, 0x1c1f ;  /* 0x001c1f1c23237589 */ /* 0x000fe800000e0000 */
[----:B------:R-:W0:Y:S04]  /*7350*/  SHFL.IDX PT, R60, R60, R5, 0x1c1f ;  /* 0x001c1f053c3c7589 */ /* 0x000e2800000e0000 */
[----:B------:R-:W1:Y:S04]  /*7360*/  SHFL.IDX PT, R30, R24, R5, 0x1c1f ;  /* 0x001c1f05181e7589 */ /* 0x000e6800000e0000 */
[----:B------:R-:W-:Y:S04]  /*7370*/  SHFL.IDX PT, R44, R44, R5, 0x1c1f ;  /* 0x001c1f052c2c7589 */ /* 0x000fe800000e0000 */
[----:B------:R-:W-:Y:S04]  /*7380*/  SHFL.IDX PT, R29, R29, R28, 0x1c1f ;  /* 0x001c1f1c1d1d7589 */ /* 0x000fe800000e0000 */
[----:B------:R-:W-:Y:S04]  /*7390*/  SHFL.IDX PT, R37, R37, R28, 0x1c1f ;  /* 0x001c1f1c25257589 */ /* 0x000fe800000e0000 */
[----:B------:R-:W2:Y:S04]  /*73a0*/  SHFL.IDX PT, R36, R36, R5, 0x1c1f ;  /* 0x001c1f0524247589 */ /* 0x000ea800000e0000 */
[----:B------:R-:W-:Y:S01]  /*73b0*/  SHFL.IDX PT, R27, R27, R28, 0x1c1f ;  /* 0x001c1f1c1b1b7589 */ /* 0x000fe200000e0000 */
[----:B0-----:R-:W-:-:S03]  /*73c0*/  SEL R4, R15, R60, P0 ;  /* 0x0000003c0f047207 */ /* 0x001fc60000000000 */
[----:B------:R0:W3:Y:S01]  /*73d0*/  SHFL.IDX PT, R38, R34, R5, 0x1c1f ;  /* 0x001c1f0522267589 */ /* 0x0000e200000e0000 */
[----:B-1----:R-:W-:-:S03]  /*73e0*/  SEL R32, R25, R30, P0 ;  /* 0x0000001e19207207 */ /* 0x002fc60000000000 */
[----:B------:R1:W4:Y:S04]  /*73f0*/  SHFL.IDX PT, R40, R14, R5, 0x1c1f ;  /* 0x001c1f050e287589 */ /* 0x00032800000e0000 */
[----:B------:R-:W-:Y:S01]  /*7400*/  SHFL.IDX PT, R33, R33, R28, 0x1c1f ;  /* 0x001c1f1c21217589 */ /* 0x000fe200000e0000 */
[----:B0-----:R-:W-:-:S03]  /*7410*/  SEL R34, R30, R25, P0 ;  /* 0x000000191e227207 */ /* 0x001fc60000000000 */
[----:B------:R-:W0:Y:S04]  /*7420*/  SHFL.IDX PT, R20, R20, R5, 0x1c1f ;  /* 0x001c1f0514147589 */ /* 0x000e2800000e0000 */
[----:B------:R4:W-:Y:S01]  /*7430*/  SHFL.IDX PT, R21, R21, R28, 0x1c1f ;  /* 0x001c1f1c15157589 */ /* 0x0009e200000e0000 */
[----:B--2---:R-:W-:Y:S02]  /*7440*/  SEL R12, R29, R36, P0 ;  /* 0x000000241d0c7207 */ /* 0x004fe40000000000 */
[----:B-1----:R-:W-:Y:S01]  /*7450*/  SEL R14, R36, R29, P0 ;  /* 0x0000001d240e7207 */ /* 0x002fe20000000000 */
[----:B------:R1:W2:Y:S01]  /*7460*/  SHFL.IDX PT, R42, R26, R5, 0x1c1f ;  /* 0x001c1f051a2a7589 */ /* 0x0002a200000e0000 */
[----:B------:R-:W2:Y:S01]  /*7470*/  LDC R29, c[0x0][0xbe8] ;  /* 0x0002fa00ff1d7b82 */ /* 0x000ea20000000800 */
[----:B---3--:R-:W-:-:S02]  /*7480*/  SEL R13, R37, R38, P0 ;  /* 0x00000026250d7207 */ /* 0x008fc40000000000 */
[----:B----4-:R-:W-:Y:S02]  /*7490*/  MOV R28, R6 ;  /* 0x00000006001c7202 */ /* 0x010fe40000000f00 */
[----:B------:R-:W-:Y:S02]  /*74a0*/  SEL R6, R60, R15, P0 ;  /* 0x0000000f3c067207 */ /* 0x000fe40000000000 */
[----:B-1----:R-:W-:Y:S02]  /*74b0*/  SEL R5, R35, R44, P0 ;  /* 0x0000002c23057207 */ /* 0x002fe40000000000 */
[----:B------:R-:W-:Y:S02]  /*74c0*/  SEL R7, R44, R35, P0 ;  /* 0x000000232c077207 */ /* 0x000fe40000000000 */
[----:B------:R-:W-:Y:S02]  /*74d0*/  SEL R15, R38, R37, P0 ;  /* 0x00000025260f7207 */ /* 0x000fe40000000000 */
[----:B------:R-:W-:Y:S01]  /*74e0*/  SEL R25, R27, R40, P0 ;  /* 0x000000281b197207 */ /* 0x000fe20000000000 */
[----:B------:R-:W-:Y:S01]  /*74f0*/  STSM.16.M88.4 [R43], R4 ;  /* 0x000000042b007844 */ /* 0x000fe20000000200 */
[----:B0-----:R-:W-:-:S02]  /*7500*/  SEL R24, R33, R20, P0 ;  /* 0x0000001421187207 */ /* 0x001fc40000000000 */
[----:B------:R-:W-:Y:S01]  /*7510*/  SEL R26, R20, R33, P0 ;  /* 0x00000021141a7207 */ /* 0x000fe20000000000 */
[----:B------:R0:W-:Y:S01]  /*7520*/  STSM.16.M88.4 [R41], R12 ;  /* 0x0000000c29007844 */ /* 0x0001e20000000200 */
[----:B------:R-:W-:Y:S02]  /*7530*/  SEL R27, R40, R27, P0 ;  /* 0x0000001b281b7207 */ /* 0x000fe40000000000 */
[----:B--2---:R-:W-:Y:S02]  /*7540*/  SEL R33, R21, R42, P0 ;  /* 0x0000002a15217207 */ /* 0x004fe40000000000 */
[----:B------:R-:W-:Y:S01]  /*7550*/  SEL R35, R42, R21, P0 ;  /* 0x000000152a237207 */ /* 0x000fe20000000000 */
[----:B------:R1:W-:Y:S04]  /*7560*/  STSM.16.M88.4 [R39], R24 ;  /* 0x0000001827007844 */ /* 0x0003e80000000200 */
[----:B------:R1:W-:Y:S01]  /*7570*/  STSM.16.M88.4 [R28], R32 ;  /* 0x000000201c007844 */ /* 0x0003e20000000200 */
[----:B------:R-:W-:Y:S06]  /*7580*/  BAR.SYNC.DEFER_BLOCKING 0x1, 0x180 ;  /* 0x0046000000007b1d */ /* 0x000fec0000010000 */
[----:B------:R-:W2:Y:S01]  /*7590*/  @P2 LDG.E R20, desc[UR48][R10.64] ;  /* 0x000000300a142981 */ /* 0x000ea2000c1e1900 */
[----:B------:R-:W-:Y:S01]  /*75a0*/  ISETP.NE.AND P1, PT, R29, 0x1, PT ;  /* 0x000000011d00780c */ /* 0x000fe20003f25270 */
[----:B------:R-:W-:Y:S01]  /*75b0*/  UMOV UR4, URZ ;  /* 0x0000003f00047c82 */ /* 0x000fe20008000000 */
[----:B0-----:R-:W-:Y:S01]  /*75c0*/  IMAD.U32 R12, RZ, RZ, UR44 ;  /* 0x0000002cff0c7e24 */ /* 0x001fe2000f8e00ff */
[----:B------:R-:W-:-:S02]  /*75d0*/  UIMAD UR6, UR16, UR8, URZ ;  /* 0x00000008100672a4 */ /* 0x000fc4000f8e023f */
[----:B------:R-:W-:Y:S01]  /*75e0*/  USEL UR42, UR42, URZ, !UP0 ;  /* 0x0000003f2a2a7287 */ /* 0x000fe2000c000000 */
[----:B------:R-:W-:Y:S01]  /*75f0*/  IMAD R12, R12, 0xc0, R157 ;  /* 0x000000c00c0c7824 */ /* 0x000fe200078e029d */
[----:B------:R-:W-:Y:S02]  /*7600*/  UIMAD UR10, UR45, UR9, UR6 ;  /* 0x000000092d0a72a4 */ /* 0x000fe4000f8e0206 */
[----:B------:R-:W-:Y:S01]  /*7610*/  UISETP.NE.U32.AND UP1, UPT, UR12, URZ, UPT ;  /* 0x0000003f0c00728c */ /* 0x000fe2000bf25070 */
[----:B------:R-:W-:Y:S01]  /*7620*/  IMAD.MOV.U32 R4, RZ, RZ, R12 ;  /* 0x000000ffff047224 */ /* 0x000fe200078e000c */
[----:B------:R-:W-:Y:S02]  /*7630*/  USEL UR41, UR41, URZ, !UP0 ;  /* 0x0000003f29297287 */ /* 0x000fe4000c000000 */
[----:B------:R-:W0:Y:S01]  /*7640*/  @P1 LDC R21, c[0x0][0xbec] ;  /* 0x0002fb00ff151b82 */ /* 0x000e220000000800 */
[----:B------:R-:W-:-:S06]  /*7650*/  UISETP.NE.AND.EX UP0, UPT, UR13, URZ, UPT, UP1 ;  /* 0x0000003f0d00728c */ /* 0x000fcc000bf05310 */
[----:B------:R-:W-:Y:S01]  /*7660*/  PLOP3.LUT P3, PT, PT, PT, UP0, 0x80, 0x0 ;  /* 0x000000000000781c */ /* 0x000fe20003f6f008 */
[----:B------:R-:W3:Y:S01]  /*7670*/  @P1 LDC R30, c[0x0][0xbf0] ;  /* 0x0002fc00ff1e1b82 */ /* 0x000ee20000000800 */
[----:B0-----:R-:W-:-:S05]  /*7680*/  @P1 IMAD.HI.U32 R5, R12, R21, RZ ;  /* 0x000000150c051227 */ /* 0x001fca00078e00ff */
[----:B---3--:R-:W-:-:S05]  /*7690*/  @P1 SHF.R.U32.HI R4, RZ, R30, R5 ;  /* 0x0000001eff041219 */ /* 0x008fca0000011605 */
[----:B------:R-:W-:-:S04]  /*76a0*/  IMAD.MOV R6, RZ, RZ, -R4 ;  /* 0x000000ffff067224 */ /* 0x000fc800078e0a04 */
[----:B------:R-:W-:Y:S01]  /*76b0*/  IMAD R7, R29, R6, R12 ;  /* 0x000000061d077224 */ /* 0x000fe200078e020c */
[----:B------:R-:W-:-:S04]  /*76c0*/  SHF.R.S32.HI R6, RZ, 0x1f, R4 ;  /* 0x0000001fff067819 */ /* 0x000fc80000011404 */
[----:B------:R-:W-:Y:S02]  /*76d0*/  SHF.R.S32.HI R5, RZ, 0x1f, R7 ;  /* 0x0000001fff057819 */ /* 0x000fe40000011407 */
[----:B--2---:R-:W-:-:S13]  /*76e0*/  @P2 R2UR UR4, R20 ;  /* 0x00000000140422ca */ /* 0x004fda00000e0000 */
[----:B------:R-:W-:Y:S02]  /*76f0*/  USHF.R.S32.HI UR7, URZ, 0x1f, UR4 ;  /* 0x0000001f3f077899 */ /* 0x000fe40008011404 */
[----:B------:R-:W-:Y:S02]  /*7700*/  UMOV UR6, UR4 ;  /* 0x0000000400067c82 */ /* 0x000fe40008000000 */
[----:B------:R-:W-:-:S04]  /*7710*/  UIMAD.WIDE.U32 UR8, UR45, UR8, UR6 ;  /* 0x000000082d0872a5 */ /* 0x000fc8000f8e0006 */
[----:B------:R-:W-:Y:S02]  /*7720*/  UIADD3 UR9, UR9, UR10, URZ ;  /* 0x0000000a09097290 */ /* 0x000fe4000fffe03f */
[----:B------:R-:W-:Y:S02]  /*7730*/  UIMAD UR10, UR42, UR14, URZ ;  /* 0x0000000e2a0a72a4 */ /* 0x000fe4000f8e023f */
[----:B------:R-:W-:Y:S02]  /*7740*/  UIMAD.WIDE.U32 UR8, UR41, UR14, UR8 ;  /* 0x0000000e290872a5 */ /* 0x000fe4000f8e0008 */
[----:B------:R-:W-:-:S03]  /*7750*/  UIMAD UR10, UR41, UR15, UR10 ;  /* 0x0000000f290a72a4 */ /* 0x000fc6000f8e020a */
[----:B------:R-:W-:Y:S01]  /*7760*/  ULDC.64 UR14, c[0x0][0xb88] ;  /* 0x0002e200000e7ab9 */ /* 0x000fe20000000a00 */
[----:B------:R-:W-:Y:S01]  /*7770*/  IADD3 R4, P0, R4, UR8, RZ ;  /* 0x0000000804047c10 */ /* 0x000fe2000ff1e0ff */
[----:B------:R-:W-:Y:S01]  /*7780*/  IMAD R12, R5, UR14, RZ ;  /* 0x0000000e050c7c24 */ /* 0x000fe2000f8e02ff */
[----:B------:R-:W-:Y:S01]  /*7790*/  @UP0 UIADD3 UR8, UP1, UR11, UR12, URZ ;  /* 0x0000000c0b080290 */ /* 0x000fe2000ff3e03f */
[----:B------:R-:W-:Y:S02]  /*77a0*/  IMAD.U32 R13, RZ, RZ, UR10 ;  /* 0x0000000aff0d7e24 */ /* 0x000fe4000f8e00ff */
[----:B------:R-:W-:Y:S01]  /*77b0*/  ULDC UR12, c[0x0][0xa88] ;  /* 0x0002a200000c7ab9 */ /* 0x000fe20000000800 */
[----:B------:R-:W-:Y:S02]  /*77c0*/  ULDC.64 UR10, c[0x0][0xb50] ;  /* 0x0002d400000a7ab9 */ /* 0x000fe40000000a00 */
[----:B------:R-:W-:Y:S01]  /*77d0*/  IADD3.X R5, R6, UR9, R13, P0, !PT ;  /* 0x0000000906057c10 */ /* 0x000fe200087fe40d */
[----:B------:R-:W-:Y:S01]  /*77e0*/  @UP0 UIADD3.X UR9, UR17, UR13, URZ, UP1, !UPT ;  /* 0x0000000d11090290 */ /* 0x000fe20008ffe43f */
[----:B------:R-:W-:-:S02]  /*77f0*/  IMAD R13, R7, UR15, R12 ;  /* 0x0000000f070d7c24 */ /* 0x000fc4000f8e020c */
[----:B------:R-:W-:Y:S02]  /*7800*/  IMAD.U32 R6, RZ, RZ, UR12 ;  /* 0x0000000cff067e24 */ /* 0x000fe4000f8e00ff */
[----:B------:R-:W-:-:S04]  /*7810*/  IMAD.WIDE.U32 R4, R7, UR14, R4 ;  /* 0x0000000e07047c25 */ /* 0x000fc8000f8e0004 */
[----:B------:R-:W-:Y:S01]  /*7820*/  IMAD.IADD R5, R5, 0x1, R13 ;  /* 0x0000000105057824 */ /* 0x000fe200078e020d */
[C---:B------:R-:W-:Y:S01]  /*7830*/  LEA R7, P0, R4.reuse, UR10, 0x2 ;  /* 0x0000000a04077c11 */ /* 0x040fe2000f8010ff */
[----:B------:R-:W-:Y:S02]  /*7840*/  IMAD.U32 R12, RZ, RZ, UR8 ;  /* 0x00000008ff0c7e24 */ /* 0x000fe4000f8e00ff */
[----:B------:R-:W-:Y:S01]  /*7850*/  IMAD.U32 R13, RZ, RZ, UR9 ;  /* 0x00000009ff0d7e24 */ /* 0x000fe2000f8e00ff */
[----:B------:R-:W-:Y:S01]  /*7860*/  LEA.HI.X R5, R4, UR11, R5, 0x2, P0 ;  /* 0x0000000b04057c11 */ /* 0x000fe200080f1405 */
[----:B------:R-:W-:-:S03]  /*7870*/  IMAD.U32 R4, RZ, RZ, UR44 ;  /* 0x0000002cff047e24 */ /* 0x000fc6000f8e00ff */
[----:B------:R1:W5:Y:S01]  /*7880*/  @P3 LDG.E R6, desc[UR48][R12.64] ;  /* 0x000000300c063981 */ /* 0x000362000c1e1900 */
[----:B------:R-:W-:Y:S05]  /*7890*/  @P3 BRA `(.L_x_158) ;  /* 0x0000000000103947 */ /* 0x000fea0003800000 */
[----:B------:R-:W-:Y:S05]  /*78a0*/  @!P2 BRA `(.L_x_158) ;  /* 0x00000000000ca947 */ /* 0x000fea0003800000 */
[----:B-1----:R-:W2:Y:S04]  /*78b0*/  LDG.E R13, desc[UR48][R10.64] ;  /* 0x000000300a0d7981 */ /* 0x002ea8000c1e1900 */
[----:B-----5:R-:W2:Y:S02]  /*78c0*/  LDG.E R6, desc[UR48][R10.64+0x4] ;  /* 0x000004300a067981 */ /* 0x020ea4000c1e1900 */
[----:B--2---:R-:W-:-:S07]  /*78d0*/  IMAD.IADD R6, R6, 0x1, -R13 ;  /* 0x0000000106067824 */ /* 0x004fce00078e0a0d */
.L_x_158:
[----:B-1----:R-:W-:Y:S01]  /*78e0*/  IMAD R13, R18, 0x40, R17 ;  /* 0x00000040120d7824 */ /* 0x002fe200078e0211 */
[----:B------:R-:W-:Y:S01]  /*78f0*/  SHFL.IDX PT, R14, R7, RZ, 0x1c1f ;  /* 0x001c1fff070e7589 */ /* 0x000fe200000e0000 */
[----:B-----5:R-:W-:Y:S01]  /*7900*/  IMAD R35, R6, R29, RZ ;  /* 0x0000001d06237224 */ /* 0x020fe200078e02ff */
[----:B------:R-:W-:Y:S01]  /*7910*/  LOP3.LUT P0, RZ, R19, 0x3, RZ, 0xc0, !PT ;  /* 0x0000000313ff7812 */ /* 0x000fe2000780c0ff */
[----:B------:R-:W-:Y:S01]  /*7920*/  IMAD.WIDE R12, R13, 0x2, R8 ;  /* 0x000000020d0c7825 */ /* 0x000fe200078e0208 */
[----:B------:R-:W0:Y:S01]  /*7930*/  SHFL.IDX PT, R15, R5, RZ, 0x1c1f ;  /* 0x001c1fff050f7589 */ /* 0x000e2200000e0000 */
[----:B------:R-:W1:Y:S01]  /*7940*/  @P1 LDC R33, c[0x0][0xbf0] ;  /* 0x0002fc00ff211b82 */ /* 0x000e620000000800 */
[----:B------:R-:W-:Y:S01]  /*7950*/  ULDC.64 UR10, c[0x0][0xaa0] ;  /* 0x0002a800000a7ab9 */ /* 0x000fe20000000a00 */
[----:B------:R-:W-:Y:S01]  /*7960*/  IMAD R8, R4, 0xc0, R23 ;  /* 0x000000c004087824 */ /* 0x000fe200078e0217 */
[----:B------:R-:W-:Y:S01]  /*7970*/  SHFL.IDX PT, R20, R7, 0x1, 0x1c1f ;  /* 0x003c1f0007147f89 */ /* 0x000fe200000e0000 */
[----:B------:R-:W-:-:S02]  /*7980*/  IADD3 R9, P3, R12, 0x1800, RZ ;  /* 0x000018000c097810 */ /* 0x000fc40007f7e0ff */
[----:B------:R-:W-:Y:S01]  /*7990*/  VIADD R4, R8, 0x8 ;  /* 0x0000000808047836 */ /* 0x000fe20000000000 */
[----:B------:R2:W3:Y:S01]  /*79a0*/  SHFL.IDX PT, R21, R5, 0x1, 0x1c1f ;  /* 0x003c1f0005157f89 */ /* 0x0004e200000e0000 */
[----:B------:R-:W-:Y:S02]  /*79b0*/  IADD3 R25, P4, R12, 0x3000, RZ ;  /* 0x000030000c197810 */ /* 0x000fe40007f9e0ff */
[-C--:B------:R-:W-:Y:S02]  /*79c0*/  ISETP.GE.OR P2, PT, R8, R35.reuse, P0 ;  /* 0x000000230800720c */ /* 0x080fe40000746670 */
[----:B------:R-:W-:Y:S02]  /*79d0*/  LOP3.LUT R8, R9, 0x380, RZ, 0xc0, !PT ;  /* 0x0000038009087812 */ /* 0x000fe400078ec0ff */
[----:B------:R-:W-:Y:S02]  /*79e0*/  ISETP.GE.OR P0, PT, R4, R35, P0 ;  /* 0x000000230400720c */ /* 0x000fe40000706670 */
[----:B--2---:R-:W-:-:S02]  /*79f0*/  LOP3.LUT R5, R12, 0x380, RZ, 0xc0, !PT ;  /* 0x000003800c057812 */ /* 0x004fc400078ec0ff */
[----:B------:R-:W-:Y:S02]  /*7a00*/  LOP3.LUT R24, R25, 0x380, RZ, 0xc0, !PT ;  /* 0x0000038019187812 */ /* 0x000fe400078ec0ff */
[----:B------:R-:W-:Y:S02]  /*7a10*/  SHF.R.U64 R5, R5, 0x3, RZ ;  /* 0x0000000305057819 */ /* 0x000fe400000012ff */
[----:B------:R-:W-:Y:S01]  /*7a20*/  SHF.R.U64 R8, R8, 0x3, RZ ;  /* 0x0000000308087819 */ /* 0x000fe200000012ff */
[----:B0-----:R-:W-:Y:S01]  /*7a30*/  @!P2 ST.E desc[UR48][R14.64], R3 ;  /* 0x000000030e00a985 */ /* 0x001fe2000c101930 */
[----:B------:R-:W-:Y:S02]  /*7a40*/  SHF.R.U64 R24, R24, 0x3, RZ ;  /* 0x0000000318187819 */ /* 0x000fe400000012ff */
[----:B------:R-:W-:Y:S01]  /*7a50*/  LOP3.LUT R4, R5, R12, RZ, 0x3c, !PT ;  /* 0x0000000c05047212 */ /* 0x000fe200078e3cff */
[--C-:B------:R-:W-:Y:S01]  /*7a60*/  IMAD.MOV.U32 R5, RZ, RZ, R13.reuse ;  /* 0x000000ffff057224 */ /* 0x100fe200078e000d */
[----:B------:R-:W-:Y:S01]  /*7a70*/  LOP3.LUT R8, R8, R9, RZ, 0x3c, !PT ;  /* 0x0000000908087212 */ /* 0x000fe200078e3cff */
[--C-:B------:R-:W-:Y:S01]  /*7a80*/  IMAD.X R9, RZ, RZ, R13.reuse, P3 ;  /* 0x000000ffff097224 */ /* 0x100fe200018e060d */
[----:B------:R-:W-:Y:S01]  /*7a90*/  LOP3.LUT R24, R24, R25, RZ, 0x3c, !PT ;  /* 0x0000001918187212 */ /* 0x000fe200078e3cff */
[----:B------:R-:W-:Y:S01]  /*7aa0*/  IMAD.X R25, RZ, RZ, R13, P4 ;  /* 0x000000ffff197224 */ /* 0x000fe200020e060d */
[----:B---3--:R0:W-:Y:S04]  /*7ab0*/  @!P0 ST.E desc[UR48][R20.64], R0 ;  /* 0x0000000014008985 */ /* 0x0081e8000c101930 */
[----:B------:R-:W2:Y:S04]  /*7ac0*/  LD.E.128 R4, desc[UR48][R4.64] ;  /* 0x0000003004047980 */ /* 0x000ea8000c101d00 */
[----:B------:R-:W3:Y:S04]  /*7ad0*/  LD.E.128 R8, desc[UR48][R8.64] ;  /* 0x0000003008087980 */ /* 0x000ee8000c101d00 */
[----:B------:R-:W4:Y:S01]  /*7ae0*/  LD.E.128 R24, desc[UR48][R24.64] ;  /* 0x0000003018187980 */ /* 0x000f22000c101d00 */
[----:B0-----:R-:W0:Y:S01]  /*7af0*/  @P1 LDC R21, c[0x0][0xbec] ;  /* 0x0002fb00ff151b82 */ /* 0x001e220000000800 */
[----:B------:R-:W-:Y:S01]  /*7b00*/  IADD3 R28, P0, R12, 0x4800, RZ ;  /* 0x000048000c1c7810 */ /* 0x000fe20007f1e0ff */
[----:B------:R-:W-:-:S03]  /*7b10*/  UIMAD UR8, UR7, UR10, URZ ;  /* 0x0000000a070872a4 */ /* 0x000fc6000f8e023f */
[----:B------:R-:W-:Y:S01]  /*7b20*/  LOP3.LUT R12, R28, 0x380, RZ, 0xc0, !PT ;  /* 0x000003801c0c7812 */ /* 0x000fe200078ec0ff */
[----:B------:R-:W-:Y:S01]  /*7b30*/  UIMAD.WIDE.U32 UR6, UR4, UR10, URZ ;  /* 0x0000000a040672a5 */ /* 0x000fe2000f8e003f */
[----:B------:R-:W-:Y:S02]  /*7b40*/  IMAD R0, R16, 0x30, R18 ;  /* 0x0000003010007824 */ /* 0x000fe400078e0212 */
[----:B------:R-:W-:Y:S01]  /*7b50*/  SHF.R.U64 R3, R12, 0x3, RZ ;  /* 0x000000030c037819 */ /* 0x000fe200000012ff */
[----:B------:R-:W-:Y:S01]  /*7b60*/  UIMAD UR8, UR4, UR11, UR8 ;  /* 0x0000000b040872a4 */ /* 0x000fe2000f8e0208 */
[----:B------:R-:W-:Y:S02]  /*7b70*/  IMAD.X R13, RZ, RZ, R13, P0 ;  /* 0x000000ffff0d7224 */ /* 0x000fe400000e060d */
[----:B------:R-:W-:Y:S01]  /*7b80*/  LOP3.LUT R12, R3, R28, RZ, 0x3c, !PT ;  /* 0x0000001c030c7212 */ /* 0x000fe200078e3cff */
[----:B------:R-:W-:Y:S01]  /*7b90*/  ULDC.64 UR10, c[0x0][0xae8] ;  /* 0x0002ba00000a7ab9 */ /* 0x000fe20000000a00 */
[----:B------:R-:W-:Y:S01]  /*7ba0*/  IMAD.U32 R3, RZ, RZ, UR44 ;  /* 0x0000002cff037e24 */ /* 0x000fe2000f8e00ff */
[----:B------:R-:W-:-:S02]  /*7bb0*/  UIADD3 UR7, UR7, UR8, URZ ;  /* 0x0000000807077290 */ /* 0x000fc4000fffe03f */
[----:B------:R-:W-:Y:S01]  /*7bc0*/  UIMAD UR4, UR16, UR10, URZ ;  /* 0x0000000a100472a4 */ /* 0x000fe2000f8e023f */
[----:B------:R-:W-:Y:S01]  /*7bd0*/  IMAD R30, R3, 0xc0, R0 ;  /* 0x000000c0031e7824 */ /* 0x000fe200078e0200 */
[----:B------:R-:W-:Y:S01]  /*7be0*/  UIMAD.WIDE.U32 UR6, UR45, UR10, UR6 ;  /* 0x0000000a2d0672a5 */ /* 0x000fe2000f8e0006 */
[----:B------:R-:W5:Y:S01]  /*7bf0*/  LD.E.128 R12, desc[UR48][R12.64] ;  /* 0x000000300c0c7980 */ /* 0x000f62000c101d00 */
[----:B------:R-:W-:Y:S01]  /*7c00*/  UIMAD UR4, UR45, UR11, UR4 ;  /* 0x0000000b2d0472a4 */ /* 0x000fe2000f8e0204 */
[----:B------:R-:W-:Y:S01]  /*7c10*/  IMAD.MOV.U32 R3, RZ, RZ, R30 ;  /* 0x000000ffff037224 */ /* 0x000fe200078e001e */
[----:B------:R-:W-:Y:S01]  /*7c20*/  ULDC.64 UR8, c[0x0][0xaf0] ;  /* 0x0002bc0000087ab9 */ /* 0x000fe20000000a00 */
[----:B0-----:R-:W-:Y:S01]  /*7c30*/  @P1 IMAD.HI.U32 R0, R30, R21, RZ ;  /* 0x000000151e001227 */ /* 0x001fe200078e00ff */
[----:B------:R-:W-:Y:S01]  /*7c40*/  UIADD3 UR7, UR7, UR4, URZ ;  /* 0x0000000407077290 */ /* 0x000fe2000fffe03f */
[----:B------:R-:W-:Y:S01]  /*7c50*/  @!PT LDS RZ, [RZ] ;  /* 0x00000000fffff984 */ /* 0x000fe20000000800 */
[----:B------:R-:W-:Y:S01]  /*7c60*/  @!PT LDS RZ, [RZ] ;  /* 0x00000000fffff984 */ /* 0x000fe20000000800 */
[----:B------:R-:W-:Y:S01]  /*7c70*/  @!PT LDS RZ, [RZ] ;  /* 0x00000000fffff984 */ /* 0x000fe20000000800 */
[----:B------:R-:W-:Y:S01]  /*7c80*/  @!PT LDS RZ, [RZ] ;  /* 0x00000000fffff984 */ /* 0x000fe20000000800 */
[----:B------:R0:W-:Y:S06]  /*7c90*/  MEMBAR.ALL.CTA ;  /* 0x0000000000007992 */ /* 0x0001ec0000008000 */
[----:B0-----:R-:W0:Y:S01]  /*7ca0*/  FENCE.VIEW.ASYNC.S ;  /* 0x00000000000073c6 */ /* 0x001e220000000000 */
[----:B------:R-:W-:Y:S01]  /*7cb0*/  UIMAD UR4, UR42, UR8, URZ ;  /* 0x000000082a0472a4 */ /* 0x000fe2000f8e023f */
[----:B------:R-:W-:Y:S01]  /*7cc0*/  SHF.R.S32.HI R37, RZ, 0x1f, R17 ;  /* 0x0000001fff257819 */ /* 0x000fe20000011411 */
[----:B------:R-:W-:Y:S01]  /*7cd0*/  UIMAD.WIDE.U32 UR6, UR41, UR8, UR6 ;  /* 0x00000008290672a5 */ /* 0x000fe2000f8e0006 */
[----:B-1----:R-:W-:Y:S01]  /*7ce0*/  @P1 SHF.R.U32.HI R3, RZ, R33, R0 ;  /* 0x00000021ff031219 */ /* 0x002fe20000011600 */
[----:B------:R-:W-:-:S03]  /*7cf0*/  UIMAD UR4, UR41, UR9, UR4 ;  /* 0x00000009290472a4 */ /* 0x000fc6000f8e0204 */
[--C-:B------:R-:W-:Y:S01]  /*7d00*/  SHF.R.S32.HI R0, RZ, 0x1f, R3.reuse ;  /* 0x0000001fff007819 */ /* 0x100fe20000011403 */
[----:B------:R-:W-:Y:S01]  /*7d10*/  UIADD3 UR4, UR7, UR4, URZ ;  /* 0x0000000407047290 */ /* 0x000fe2000fffe03f */
[----:B------:R-:W-:Y:S01]  /*7d20*/  IMAD.MOV R28, RZ, RZ, -R3 ;  /* 0x000000ffff1c7224 */ /* 0x000fe200078e0a03 */
[----:B------:R-:W-:Y:S01]  /*7d30*/  ULDC.64 UR8, c[0x0][0xae0] ;  /* 0x0002b80000087ab9 */ /* 0x000fe20000000a00 */
[----:B------:R-:W-:Y:S02]  /*7d40*/  IMAD.U32 R21, RZ, RZ, UR7 ;  /* 0x00000007ff157e24 */ /* 0x000fe4000f8e00ff */
[----:B------:R-:W-:Y:S02]  /*7d50*/  IMAD R0, R0, UR8, RZ ;  /* 0x0000000800007c24 */ /* 0x000fe4000f8e02ff */
[----:B------:R-:W-:Y:S02]  /*7d60*/  IMAD R29, R29, R28, R30 ;  /* 0x0000001c1d1d7224 */ /* 0x000fe400078e021e */
[----:B------:R-:W-:Y:S01]  /*7d70*/  IMAD.U32 R20, RZ, RZ, UR6 ;  /* 0x00000006ff147e24 */ /* 0x000fe2000f8e00ff */
[----:B------:R-:W-:Y:S01]  /*7d80*/  ULDC.64 UR6, c[0x0][0xad8] ;  /* 0x0002b60000067ab9 */ /* 0x000fe20000000a00 */
[----:B------:R-:W-:Y:S01]  /*7d90*/  IMAD.U32 R21, RZ, RZ, UR4 ;  /* 0x00000004ff157e24 */ /* 0x000fe2000f8e00ff */
[----:B------:R-:W-:Y:S01]  /*7da0*/  ULDC UR4, c[0x0][0xac8] ;  /* 0x0002b20000047ab9 */ /* 0x000fe20000000800 */
[C---:B------:R-:W-:Y:S01]  /*7db0*/  IMAD R33, R3.reuse, UR9, R0 ;  /* 0x0000000903217c24 */ /* 0x040fe2000f8e0200 */
[----:B------:R-:W-:Y:S01]  /*7dc0*/  SHF.R.S32.HI R0, RZ, 0x1f, R29 ;  /* 0x0000001fff007819 */ /* 0x000fe2000001141d */
[----:B------:R-:W-:-:S04]  /*7dd0*/  IMAD.WIDE.U32 R20, R3, UR8, R20 ;  /* 0x0000000803147c25 */ /* 0x000fc8000f8e0014 */
[----:B------:R-:W-:Y:S02]  /*7de0*/  IMAD.IADD R21, R21, 0x1, R33 ;  /* 0x0000000115157824 */ /* 0x000fe400078e0221 */
[----:B------:R-:W-:Y:S02]  /*7df0*/  IMAD R0, R0, UR6, RZ ;  /* 0x0000000600007c24 */ /* 0x000fe4000f8e02ff */
[----:B------:R-:W-:-:S04]  /*7e00*/  IMAD.WIDE.U32 R20, R29, UR6, R20 ;  /* 0x000000061d147c25 */ /* 0x000fc8000f8e0014 */
[----:B------:R-:W-:Y:S01]  /*7e10*/  IMAD R3, R29, UR7, R0 ;  /* 0x000000071d037c24 */ /* 0x000fe2000f8e0200 */
[----:B------:R-:W-:Y:S02]  /*7e20*/  ULDC.64 UR6, c[0x0][0xa80] ;  /* 0x0002a00000067ab9 */ /* 0x000fe40000000a00 */
[C---:B------:R-:W-:Y:S01]  /*7e30*/  LEA R30, P0, R20.reuse, UR6, 0x1 ;  /* 0x00000006141e7c11 */ /* 0x040fe2000f8008ff */
[----:B------:R-:W-:Y:S02]  /*7e40*/  IMAD.IADD R3, R21, 0x1, R3 ;  /* 0x0000000115037824 */ /* 0x000fe400078e0203 */
[----:B------:R-:W-:Y:S02]  /*7e50*/  IMAD.U32 R21, RZ, RZ, UR44 ;  /* 0x0000002cff157e24 */ /* 0x000fe4000f8e00ff */
[----:B0-----:R-:W-:Y:S01]  /*7e60*/  SHFL.IDX PT, R28, R30, 0x1, 0x181f ;  /* 0x00381f001e1c7f89 */ /* 0x001fe200000e0000 */
[----:B------:R-:W-:Y:S01]  /*7e70*/  LEA.HI.X R32, R20, UR7, R3, 0x1, P0 ;  /* 0x0000000714207c11 */ /* 0x000fe200080f0c03 */
[----:B------:R-:W-:Y:S01]  /*7e80*/  IMAD R36, R21, 0xc0, R18 ;  /* 0x000000c015247824 */ /* 0x000fe200078e0212 */
[----:B------:R-:W-:Y:S01]  /*7e90*/  ISETP.GE.AND P0, PT, R17, UR4, PT ;  /* 0x0000000411007c0c */ /* 0x000fe2000bf06270 */
[----:B------:R-:W0:Y:S02]  /*7ea0*/  SHFL.IDX PT, R20, R30, RZ, 0x181f ;  /* 0x00181fff1e147589 */ /* 0x000e2400000e0000 */
[C---:B------:R-:W-:Y:S01]  /*7eb0*/  VIADD R0, R36.reuse, 0x30 ;  /* 0x0000003024007836 */ /* 0x040fe20000000000 */
[C---:B------:R-:W-:Y:S01]  /*7ec0*/  ISETP.GE.OR P1, PT, R36.reuse, R35, P0 ;  /* 0x000000232400720c */ /* 0x040fe20000726670 */
[----:B------:R-:W1:Y:S01]  /*7ed0*/  SHFL.IDX PT, R42, R30, 0x2, 0x181f ;  /* 0x00581f001e2a7f89 */ /* 0x000e6200000e0000 */
[----:B------:R-:W-:-:S02]  /*7ee0*/  VIADD R3, R36, 0x60 ;  /* 0x0000006024037836 */ /* 0x000fc40000000000 */
[-C--:B------:R-:W-:Y:S01]  /*7ef0*/  ISETP.GE.OR P2, PT, R0, R35.reuse, P0 ;  /* 0x000000230000720c */ /* 0x080fe20000746670 */
[----:B------:R-:W1:Y:S01]  /*7f00*/  SHFL.IDX PT, R34, R32, RZ, 0x181f ;  /* 0x00181fff20227589 */ /* 0x000e6200000e0000 */
[----:B------:R-:W-:Y:S01]  /*7f10*/  VIADD R0, R2, 0x13220 ;  /* 0x0001322002007836 */ /* 0x000fe20000000000 */
[----:B------:R-:W-:Y:S02]  /*7f20*/  ISETP.GE.OR P3, PT, R3, R35, P0 ;  /* 0x000000230300720c */ /* 0x000fe40000766670 */
[----:B------:R-:W1:Y:S02]  /*7f30*/  SHFL.IDX PT, R38, R32, 0x1, 0x181f ;  /* 0x00381f0020267f89 */ /* 0x000e6400000e0000 */
[----:B------:R-:W-:Y:S02]  /*7f40*/  PRMT R0, RZ, 0x654, R0 ;  /* 0x00000654ff007816 */ /* 0x000fe40000000000 */
[----:B------:R-:W1:Y:S02]  /*7f50*/  SHFL.IDX PT, R40, R32, 0x2, 0x181f ;  /* 0x00581f0020287f89 */ /* 0x000e6400000e0000 */
[----:B------:R1:W-:Y:S02]  /*7f60*/  SYNCS.ARRIVE.TRANS64.RED.A1T0 RZ, [R0+URZ], RZ ;  /* 0x000000ff00ff79a7 */ /* 0x0003e4000810043f */
[----:B------:R-:W2:Y:S01]  /*7f70*/  SHFL.IDX PT, R30, R30, 0x3, 0x181f ;  /* 0x00781f001e1e7f89 */ /* 0x000ea200000e0000 */
[----:B0-----:R-:W-:-:S03]  /*7f80*/  @!P1 LEA R2, P4, R17, R20, 0x1 ;  /* 0x0000001411029211 */ /* 0x001fc600078808ff */
[----:B------:R-:W0:Y:S01]  /*7f90*/  SHFL.IDX PT, R32, R32, 0x3, 0x181f ;  /* 0x00781f0020207f89 */ /* 0x000e2200000e0000 */
[C---:B------:R-:W-:Y:S01]  /*7fa0*/  @!P2 LEA R20, P5, R17.reuse, R28, 0x1 ;  /* 0x0000001c1114a211 */ /* 0x040fe200078a08ff */
[----:B-1----:R-:W-:Y:S01]  /*7fb0*/  VIADD R0, R36, 0x90 ;  /* 0x0000009024007836 */ /* 0x002fe20000000000 */
[C---:B------:R-:W-:Y:S02]  /*7fc0*/  @!P3 LEA R28, P6, R17.reuse, R42, 0x1 ;  /* 0x0000002a111cb211 */ /* 0x040fe400078c08ff */
[C-C-:B------:R-:W-:Y:S02]  /*7fd0*/  @!P1 LEA.HI.X R3, R17.reuse, R34, R37.reuse, 0x1, P4 ;  /* 0x0000002211039211 */ /* 0x140fe400020f0c25 */
[----:B------:R-:W-:Y:S02]  /*7fe0*/  ISETP.GE.OR P0, PT, R0, R35, P0 ;  /* 0x000000230000720c */ /* 0x000fe40000706670 */
[C-C-:B------:R-:W-:Y:S02]  /*7ff0*/  @!P2 LEA.HI.X R21, R17.reuse, R38, R37.reuse, 0x1, P5 ;  /* 0x000000261115a211 */ /* 0x140fe400028f0c25 */
[----:B------:R-:W-:Y:S01]  /*8000*/  @!P3 LEA.HI.X R29, R17, R40, R37, 0x1, P6 ;  /* 0x00000028111db211 */ /* 0x000fe200030f0c25 */
[----:B--2---:R1:W-:Y:S04]  /*8010*/  @!P1 ST.E.128 desc[UR48][R2.64], R4 ;  /* 0x0000000402009985 */ /* 0x0043e8000c101d30 */
[----:B---3--:R1:W-:Y:S04]  /*8020*/  @!P2 ST.E.128 desc[UR48][R20.64], R8 ;  /* 0x000000081400a985 */ /* 0x0083e8000c101d30 */
[----:B----4-:R1:W-:Y:S01]  /*8030*/  @!P3 ST.E.128 desc[UR48][R28.64], R24 ;  /* 0x000000181c00b985 */ /* 0x0103e2000c101d30 */
[----:B0-----:R-:W-:Y:S05]  /*8040*/  @P0 BRA `(.L_x_159) ;  /* 0x0000000800840947 */ /* 0x001fea0003800000 */
[----:B-1----:R-:W-:-:S04]  /*8050*/  LEA R2, P0, R17, R30, 0x1 ;  /* 0x0000001e11027211 */ /* 0x002fc800078008ff */
[----:B------:R-:W-:-:S05]  /*8060*/  LEA.HI.X R3, R17, R32, R37, 0x1, P0 ;  /* 0x0000002011037211 */ /* 0x000fca00000f0c25 */
[----:B-----5:R0:W-:Y:S01]  /*8070*/  ST.E.128 desc[UR48][R2.64], R12 ;  /* 0x0000000c02007985 */ /* 0x0201e2000c101d30 */
[----:B------:R-:W-:Y:S05]  /*8080*/  BRA `(.L_x_159) ;  /* 0x0000000800747947 */ /* 0x000fea0003800000 */
.L_x_157:
[----:B------:R-:W-:Y:S01]  /*8090*/  ULDC.64 UR6, c[0x0][0xc00] ;  /* 0x0003000000067ab9 */ /* 0x000fe20000000a00 */
[----:B------:R-:W-:Y:S01]  /*80a0*/  ULDC UR4, c[0x0][0xa88] ;  /* 0x0002a20000047ab9 */ /* 0x000fe20000000800 */
[----:B------:R-:W-:Y:S01]  /*80b0*/  UISETP.NE.U32.AND UP0, UPT, UR6, URZ, UPT ;  /* 0x0000003f0600728c */ /* 0x000fe2000bf05070 */
[----:B------:R-:W0:Y:S03]  /*80c0*/  LDC R11, c[0x0][0xbe8] ;  /* 0x0002fa00ff0b7b82 */ /* 0x000e260000000800 */
[----:B------:R-:W-:-:S03]  /*80d0*/  UISETP.NE.AND.EX UP0, UPT, UR7, URZ, UPT, UP0 ;  /* 0x0000003f0700728c */ /* 0x000fc6000bf05300 */
[----:B------:R-:W-:Y:S02]  /*80e0*/  ULDC.64 UR6, c[0x0][0xc00] ;  /* 0x0003000000067ab9 */ /* 0x000fe40000000a00 */
[----:B------:R-:W-:Y:S01]  /*80f0*/  UIMAD.WIDE UR6, UR41, 0x4, UR6 ;  /* 0x00000004290678a5 */ /* 0x000fe2000f8e0206 */
[----:B------:R-:W-:-:S05]  /*8100*/  PLOP3.LUT P2, PT, PT, PT, UP0, 0x80, 0x0 ;  /* 0x000000000000781c */ /* 0x000fca0003f4f008 */
[----:B------:R-:W-:Y:S02]  /*8110*/  IMAD.U32 R2, RZ, RZ, UR6 ;  /* 0x00000006ff027e24 */ /* 0x000fe4000f8e00ff */
[----:B------:R-:W-:Y:S01]  /*8120*/  IMAD.U32 R3, RZ, RZ, UR7 ;  /* 0x00000007ff037e24 */ /* 0x000fe2000f8e00ff */
[----:B------:R-:W-:Y:S02]  /*8130*/  ULDC.64 UR6, c[0x0][0xc08] ;  /* 0x0003020000067ab9 */ /* 0x000fe40000000a00 */
[----:B------:R-:W-:-:S03]  /*8140*/  UISETP.NE.U32.AND UP1, UPT, UR6, URZ, UPT ;  /* 0x0000003f0600728c */ /* 0x000fc6000bf25070 */
[----:B------:R-:W2:Y:S01]  /*8150*/  @P2 LDG.E R6, desc[UR48][R2.64] ;  /* 0x0000003002062981 */ /* 0x000ea2000c1e1900 */
[----:B------:R-:W-:Y:S01]  /*8160*/  UISETP.NE.AND.EX UP1, UPT, UR7, URZ, UPT, UP1 ;  /* 0x0000003f0700728c */ /* 0x000fe2000bf25310 */
[----:B------:R-:W-:-:S05]  /*8170*/  IMAD.U32 R0, RZ, RZ, UR4 ;  /* 0x00000004ff007e24 */ /* 0x000fca000f8e00ff */
[----:B------:R-:W-:-:S05]  /*8180*/  PLOP3.LUT P3, PT, PT, PT, UP1, 0x80, 0x0 ;  /* 0x000000000000781c */ /* 0x000fca0003f6f018 */
[----:B------:R-:W-:Y:S02]  /*8190*/  @UP1 ULDC.64 UR6, c[0x0][0xc08] ;  /* 0x0003020000061ab9 */ /* 0x000fe40000000a00 */
[----:B------:R-:W-:-:S06]  /*81a0*/  @UP1 UIMAD.WIDE UR6, UR41, 0x4, UR6 ;  /* 0x00000004290618a5 */ /* 0x000fcc000f8e0206 */
[----:B------:R-:W-:Y:S02]  /*81b0*/  IMAD.U32 R4, RZ, RZ, UR6 ;  /* 0x00000006ff047e24 */ /* 0x000fe4000f8e00ff */
[----:B------:R-:W-:-:S05]  /*81c0*/  IMAD.U32 R5, RZ, RZ, UR7 ;  /* 0x00000007ff057e24 */ /* 0x000fca000f8e00ff */
[----:B------:R1:W5:Y:S01]  /*81d0*/  @P3 LDG.E R0, desc[UR48][R4.64] ;  /* 0x0000003004003981 */ /* 0x000362000c1e1900 */
[----:B0-----:R-:W-:Y:S01]  /*81e0*/  ISETP.NE.AND P0, PT, R11, 0x1, PT ;  /* 0x000000010b00780c */ /* 0x001fe20003f05270 */
[----:B------:R-:W-:Y:S01]  /*81f0*/  UMOV UR4, URZ ;  /* 0x0000003f00047c82 */ /* 0x000fe20008000000 */
[----:B------:R-:W-:Y:S01]  /*8200*/  USHF.R.S32.HI UR10, URZ, 0x1f, UR45 ;  /* 0x0000001f3f0a7899 */ /* 0x000fe2000801142d */
[----:B------:R-:W0:Y:S10]  /*8210*/  S2R R7, SR_TID.X ;  /* 0x0000000000077919 */ /* 0x000e340000002100 */
[----:B------:R-:W3:Y:S01]  /*8220*/  @P0 LDC R9, c[0x0][0xbec] ;  /* 0x0002fb00ff090b82 */ /* 0x000ee20000000800 */
[----:B0-----:R-:W-:-:S05]  /*8230*/  VIADD R7, R7, 0xffffff80 ;  /* 0xffffff8007077836 */ /* 0x001fca0000000000 */
[----:B------:R-:W-:Y:S02]  /*8240*/  ISETP.GE.AND P1, PT, R7, 0xc0, PT ;  /* 0x000000c00700780c */ /* 0x000fe40003f26270 */
[----:B--2---:R-:W-:-:S13]  /*8250*/  @P2 R2UR UR4, R6 ;  /* 0x00000000060422ca */ /* 0x004fda00000e0000 */
[----:B------:R-:W-:Y:S01]  /*8260*/  USHF.R.S32.HI UR9, URZ, 0x1f, UR4 ;  /* 0x0000001f3f097899 */ /* 0x000fe20008011404 */
[----:B-1-3--:R-:W-:Y:S11]  /*8270*/  @P3 BRA `(.L_x_160) ;  /* 0x0000000000103947 */ /* 0x00aff60003800000 */
[----:B------:R-:W-:Y:S05]  /*8280*/  @!P2 BRA `(.L_x_160) ;  /* 0x00000000000ca947 */ /* 0x000fea0003800000 */
[----:B------:R-:W2:Y:S04]  /*8290*/  LDG.E R5, desc[UR48][R2.64] ;  /* 0x0000003002057981 */ /* 0x000ea8000c1e1900 */
[----:B-----5:R-:W2:Y:S02]  /*82a0*/  LDG.E R0, desc[UR48][R2.64+0x4] ;  /* 0x0000043002007981 */ /* 0x020ea4000c1e1900 */
[----:B--2---:R-:W-:-:S07]  /*82b0*/  IMAD.IADD R0, R0, 0x1, -R5 ;  /* 0x0000000100007824 */ /* 0x004fce00078e0a05 */
.L_x_160:
[----:B------:R-:W-:Y:S01]  /*82c0*/  USEL UR41, UR41, URZ, !UP0 ;  /* 0x0000003f29297287 */ /* 0x000fe2000c000000 */
[----:B------:R-:W-:Y:S01]  /*82d0*/  BSSY B1, `(.L_x_161) ;  /* 0x000002d000017945 */ /* 0x000fe20003800000 */
[----:B------:R-:W-:-:S03]  /*82e0*/  USEL UR42, UR42, URZ, !UP0 ;  /* 0x0000003f2a2a7287 */ /* 0x000fc6000c000000 */
[----:B------:R-:W-:Y:S09]  /*82f0*/  @P1 BRA `(.L_x_162) ;  /* 0x0000000000a81947 */ /* 0x000ff20003800000 */
[----:B------:R-:W0:Y:S01]  /*8300*/  S2R R3, SR_TID.X ;  /* 0x0000000000037919 */ /* 0x000e220000002100 */
[----:B------:R-:W1:Y:S01]  /*8310*/  LDC R7, c[0x0][0xbe8] ;  /* 0x0002fa00ff077b82 */ /* 0x000e620000000800 */
[----:B------:R-:W-:-:S04]  /*8320*/  IMAD.U32 R2, RZ, RZ, UR44 ;  /* 0x0000002cff027e24 */ /* 0x000fc8000f8e00ff */
[----:B0-----:R-:W-:Y:S02]  /*8330*/  IMAD R2, R2, 0xc0, R3 ;  /* 0x000000c002027824 */ /* 0x001fe400078e0203 */
[----:B-1---5:R-:W-:Y:S02]  /*8340*/  IMAD R3, R0, R7, RZ ;  /* 0x0000000700037224 */ /* 0x022fe400078e02ff */
[----:B------:R-:W-:-:S05]  /*8350*/  VIADD R4, R2, 0xffffff80 ;  /* 0xffffff8002047836 */ /* 0x000fca0000000000 */
[----:B------:R-:W-:-:S13]  /*8360*/  ISETP.GE.AND P1, PT, R4, R3, PT ;  /* 0x000000030400720c */ /* 0x000fda0003f26270 */
[----:B------:R-:W-:Y:S05]  /*8370*/  @P1 BRA `(.L_x_162) ;  /* 0x0000000000881947 */ /* 0x000fea0003800000 */
[----:B------:R-:W-:Y:S01]  /*8380*/  ISETP.NE.AND P1, PT, R7, 0x1, PT ;  /* 0x000000010700780c */ /* 0x000fe20003f25270 */
[----:B------:R-:W-:Y:S01]  /*8390*/  ULDC.64 UR12, c[0x0][0xb90] ;  /* 0x0002e400000c7ab9 */ /* 0x000fe20000000a00 */
[----:B------:R-:W-:Y:S01]  /*83a0*/  UMOV UR6, UR4 ;  /* 0x0000000400067c82 */ /* 0x000fe20008000000 */
[----:B------:R-:W-:Y:S01]  /*83b0*/  UIMAD UR8, UR10, UR12, URZ ;  /* 0x0000000c0a0872a4 */ /* 0x000fe2000f8e023f */
[----:B------:R-:W-:Y:S01]  /*83c0*/  IMAD.MOV.U32 R2, RZ, RZ, R4 ;  /* 0x000000ffff027224 */ /* 0x000fe200078e0004 */
[----:B------:R-:W-:Y:S02]  /*83d0*/  UMOV UR7, UR9 ;  /* 0x0000000900077c82 */ /* 0x000fe40008000000 */
[----:B------:R-:W-:Y:S02]  /*83e0*/  UIMAD.WIDE.U32 UR6, UR45, UR12, UR6 ;  /* 0x0000000c2d0672a5 */ /* 0x000fe4000f8e0006 */
[----:B------:R-:W-:-:S03]  /*83f0*/  UIMAD UR8, UR45, UR13, UR8 ;  /* 0x0000000d2d0872a4 */ /* 0x000fc6000f8e0208 */
[----:B------:R-:W-:Y:S01]  /*8400*/  ULDC.64 UR12, c[0x0][0xb98] ;  /* 0x0002e600000c7ab9 */ /* 0x000fe20000000a00 */
[----:B------:R-:W0:Y:S01]  /*8410*/  @P1 LDC R3, c[0x0][0xbec] ;  /* 0x0002fb00ff031b82 */ /* 0x000e220000000800 */
[----:B------:R-:W-:Y:S02]  /*8420*/  UIADD3 UR7, UR7, UR8, URZ ;  /* 0x0000000807077290 */ /* 0x000fe4000fffe03f */
[----:B------:R-:W-:Y:S02]  /*8430*/  UIMAD UR8, UR42, UR12, URZ ;  /* 0x0000000c2a0872a4 */ /* 0x000fe4000f8e023f */
[----:B------:R-:W-:Y:S02]  /*8440*/  UIMAD.WIDE.U32 UR6, UR41, UR12, UR6 ;  /* 0x0000000c290672a5 */ /* 0x000fe4000f8e0006 */
[----:B------:R-:W-:Y:S01]  /*8450*/  UIMAD UR8, UR41, UR13, UR8 ;  /* 0x0000000d290872a4 */ /* 0x000fe2000f8e0208 */
[----:B------:R-:W1:Y:S02]  /*8460*/  @P1 LDC R6, c[0x0][0xbf0] ;  /* 0x0002fc00ff061b82 */ /* 0x000e640000000800 */
[----:B------:R-:W-:Y:S01]  /*8470*/  ULDC.64 UR12, c[0x0][0xb88] ;  /* 0x0002e200000c7ab9 */ /* 0x000fe20000000a00 */
[----:B0-----:R-:W-:-:S05]  /*8480*/  @P1 IMAD.HI.U32 R3, R4, R3, RZ ;  /* 0x0000000304031227 */ /* 0x001fca00078e00ff */
[----:B-1----:R-:W-:Y:S01]  /*8490*/  @P1 SHF.R.U32.HI R2, RZ, R6, R3 ;  /* 0x00000006ff021219 */ /* 0x002fe20000011603 */
[----:B------:R-:W-:-:S03]  /*84a0*/  IMAD.U32 R6, RZ, RZ, UR8 ;  /* 0x00000008ff067e24 */ /* 0x000fc6000f8e00ff */
[--C-:B------:R-:W-:Y:S01]  /*84b0*/  SHF.R.S32.HI R3, RZ, 0x1f, R2.reuse ;  /* 0x0000001fff037819 */ /* 0x100fe20000011402 */
[----:B------:R-:W-:Y:S01]  /*84c0*/  IMAD.MOV R5, RZ, RZ, -R2 ;  /* 0x000000ffff057224 */ /* 0x000fe200078e0a02 */
[----:B------:R-:W-:-:S03]  /*84d0*/  IADD3 R2, P1, R2, UR6, RZ ;  /* 0x0000000602027c10 */ /* 0x000fc6000ff3e0ff */
[----:B------:R-:W-:Y:S01]  /*84e0*/  IMAD R5, R7, R5, R4 ;  /* 0x0000000507057224 */ /* 0x000fe200078e0204 */
[----:B------:R-:W-:Y:S01]  /*84f0*/  IADD3.X R3, R3, UR7, R6, P1, !PT ;  /* 0x0000000703037c10 */ /* 0x000fe20008ffe406 */
[----:B------:R-:W-:-:S03]  /*8500*/  ULDC.64 UR6, c[0x0][0xb50] ;  /* 0x0002d40000067ab9 */ /* 0x000fc60000000a00 */
[----:B------:R-:W-:Y:S01]  /*8510*/  SHF.R.S32.HI R4, RZ, 0x1f, R5 ;  /* 0x0000001fff047819 */ /* 0x000fe20000011405 */
[----:B------:R-:W-:-:S04]  /*8520*/  IMAD.WIDE.U32 R2, R5, UR12, R2 ;  /* 0x0000000c05027c25 */ /* 0x000fc8000f8e0002 */
[----:B------:R-:W-:-:S04]  /*8530*/  IMAD R4, R4, UR12, RZ ;  /* 0x0000000c04047c24 */ /* 0x000fc8000f8e02ff */
[----:B------:R-:W-:Y:S01]  /*8540*/  IMAD R7, R5, UR13, R4 ;  /* 0x0000000d05077c24 */ /* 0x000fe2000f8e0204 */
[----:B------:R-:W-:-:S03]  /*8550*/  LEA R4, P1, R2, UR6, 0x2 ;  /* 0x0000000602047c11 */ /* 0x000fc6000f8210ff */
[----:B------:R-:W-:-:S05]  /*8560*/  IMAD.IADD R3, R3, 0x1, R7 ;  /* 0x0000000103037824 */ /* 0x000fca00078e0207 */
[----:B------:R-:W-:Y:S01]  /*8570*/  LEA.HI.X R5, R2, UR7, R3, 0x2, P1 ;  /* 0x0000000702057c11 */ /* 0x000fe200088f1403 */
[----:B------:R-:W-:-:S05]  /*8580*/  IMAD.MOV.U32 R3, RZ, RZ, -0x800000 ;  /* 0xff800000ff037424 */ /* 0x000fca00078e00ff */
[----:B------:R0:W-:Y:S02]  /*8590*/  STG.E desc[UR48][R4.64], R3 ;  /* 0x0000000304007986 */ /* 0x0001e4000c101930 */
.L_x_162:
[----:B------:R-:W-:Y:S05]  /*85a0*/  BSYNC B1 ;  /* 0x0000000000017941 */ /* 0x000fea0003800000 */
.L_x_161:
[----:B0-----:R-:W0:Y:S01]  /*85b0*/  @P0 LDC R3, c[0x0][0xbf0] ;  /* 0x0002fc00ff030b82 */ /* 0x001e220000000800 */
[----:B------:R-:W-:Y:S01]  /*85c0*/  ULDC.64 UR12, c[0x0][0xaa0] ;  /* 0x0002a800000c7ab9 */ /* 0x000fe20000000a00 */
[----:B------:R-:W-:Y:S01]  /*85d0*/  IMAD.U32 R5, RZ, RZ, UR44 ;  /* 0x0000002cff057e24 */ /* 0x000fe2000f8e00ff */
[----:B------:R-:W-:Y:S01]  /*85e0*/  UIMAD UR8, UR9, UR12, URZ ;  /* 0x0000000c090872a4 */ /* 0x000fe2000f8e023f */
[----:B------:R-:W-:Y:S01]  /*85f0*/  IMAD R2, R16, 0x30, R18 ;  /* 0x0000003010027824 */ /* 0x000fe200078e0212 */
[----:B------:R-:W-:Y:S01]  /*8600*/  UIMAD.WIDE.U32 UR6, UR4, UR12, URZ ;  /* 0x0000000c040672a5 */ /* 0x000fe2000f8e003f */
[----:B------:R-:W-:Y:S01]  /*8610*/  SHF.R.S32.HI R13, RZ, 0x1f, R17 ;  /* 0x0000001fff0d7819 */ /* 0x000fe20000011411 */
[----:B------:R-:W-:Y:S01]  /*8620*/  UIMAD UR8, UR4, UR13, UR8 ;  /* 0x0000000d040872a4 */ /* 0x000fe2000f8e0208 */
[----:B------:R-:W-:Y:S02]  /*8630*/  IMAD R4, R5, 0xc0, R2 ;  /* 0x000000c005047824 */ /* 0x000fe400078e0202 */
[----:B------:R-:W-:Y:S01]  /*8640*/  ULDC.64 UR12, c[0x0][0xae8] ;  /* 0x0002ba00000c7ab9 */ /* 0x000fe20000000a00 */
[----:B------:R-:W-:Y:S01]  /*8650*/  UIADD3 UR7, UR7, UR8, URZ ;  /* 0x0000000807077290 */ /* 0x000fe2000fffe03f */
[----:B------:R-:W-:Y:S01]  /*8660*/  @P0 IMAD.HI.U32 R2, R4, R9, RZ ;  /* 0x0000000904020227 */ /* 0x000fe200078e00ff */
[----:B------:R-:W-:-:S02]  /*8670*/  UIMAD UR4, UR10, UR12, URZ ;  /* 0x0000000c0a0472a4 */ /* 0x000fc4000f8e023f */
[----:B------:R-:W-:Y:S01]  /*8680*/  UIMAD.WIDE.U32 UR6, UR45, UR12, UR6 ;  /* 0x0000000c2d0672a5 */ /* 0x000fe2000f8e0006 */
[----:B------:R-:W-:Y:S01]  /*8690*/  IMAD.MOV.U32 R5, RZ, RZ, R4 ;  /* 0x000000ffff057224 */ /* 0x000fe200078e0004 */
[----:B------:R-:W-:Y:S01]  /*86a0*/  UIMAD UR4, UR45, UR13, UR4 ;  /* 0x0000000d2d0472a4 */ /* 0x000fe2000f8e0204 */
[----:B------:R-:W-:-:S03]  /*86b0*/  ULDC.64 UR8, c[0x0][0xaf0] ;  /* 0x0002bc0000087ab9 */ /* 0x000fc60000000a00 */
[----:B------:R-:W-:Y:S02]  /*86c0*/  UIADD3 UR7, UR7, UR4, URZ ;  /* 0x0000000407077290 */ /* 0x000fe4000fffe03f */
[----:B------:R-:W-:Y:S01]  /*86d0*/  UIMAD UR4, UR42, UR8, URZ ;  /* 0x000000082a0472a4 */ /* 0x000fe2000f8e023f */
[----:B0-----:R-:W-:Y:S01]  /*86e0*/  @P0 SHF.R.U32.HI R5, RZ, R3, R2 ;  /* 0x00000003ff050219 */ /* 0x001fe20000011602 */
[----:B------:R-:W-:Y:S02]  /*86f0*/  UIMAD.WIDE.U32 UR6, UR41, UR8, UR6 ;  /* 0x00000008290672a5 */ /* 0x000fe4000f8e0006 */
[----:B------:R-:W-:Y:S01]  /*8700*/  UIMAD UR4, UR41, UR9, UR4 ;  /* 0x00000009290472a4 */ /* 0x000fe2000f8e0204 */
[--C-:B------:R-:W-:Y:S01]  /*8710*/  SHF.R.S32.HI R2, RZ, 0x1f, R5.reuse ;  /* 0x0000001fff027819 */ /* 0x100fe20000011405 */
[----:B------:R-:W-:Y:S01]  /*8720*/  IMAD.MOV R7, RZ, RZ, -R5 ;  /* 0x000000ffff077224 */ /* 0x000fe200078e0a05 */
[----:B------:R-:W-:Y:S01]  /*8730*/  ULDC.64 UR8, c[0x0][0xae0] ;  /* 0x0002b80000087ab9 */ /* 0x000fe20000000a00 */
[----:B------:R-:W-:-:S02]  /*8740*/  UIADD3 UR4, UR7, UR4, URZ ;  /* 0x0000000407047290 */ /* 0x000fc4000fffe03f */
[----:B------:R-:W-:Y:S02]  /*8750*/  IMAD.U32 R3, RZ, RZ, UR7 ;  /* 0x00000007ff037e24 */ /* 0x000fe4000f8e00ff */
[----:B------:R-:W-:Y:S02]  /*8760*/  IMAD R7, R11, R7, R4 ;  /* 0x000000070b077224 */ /* 0x000fe400078e0204 */
[----:B------:R-:W-:Y:S02]  /*8770*/  IMAD R6, R2, UR8, RZ ;  /* 0x0000000802067c24 */ /* 0x000fe4000f8e02ff */
[----:B------:R-:W-:Y:S01]  /*8780*/  IMAD.U32 R2, RZ, RZ, UR6 ;  /* 0x00000006ff027e24 */ /* 0x000fe2000f8e00ff */
[----:B------:R-:W-:Y:S01]  /*8790*/  SHF.R.S32.HI R4, RZ, 0x1f, R7 ;  /* 0x0000001fff047819 */ /* 0x000fe20000011407 */
[----:B------:R-:W-:Y:S01]  /*87a0*/  IMAD.U32 R3, RZ, RZ, UR4 ;  /* 0x00000004ff037e24 */ /* 0x000fe2000f8e00ff */
[----:B------:R-:W-:Y:S01]  /*87b0*/  ULDC.64 UR6, c[0x0][0xad8] ;  /* 0x0002b60000067ab9 */ /* 0x000fe20000000a00 */
[C---:B------:R-:W-:Y:S01]  /*87c0*/  IMAD R9, R5.reuse, UR9, R6 ;  /* 0x0000000905097c24 */ /* 0x040fe2000f8e0206 */
[----:B------:R-:W-:Y:S01]  /*87d0*/  ULDC UR4, c[0x0][0xac8] ;  /* 0x0002b20000047ab9 */ /* 0x000fe20000000800 */
[----:B------:R-:W-:-:S04]  /*87e0*/  IMAD.WIDE.U32 R2, R5, UR8, R2 ;  /* 0x0000000805027c25 */ /* 0x000fc8000f8e0002 */
[----:B------:R-:W-:Y:S02]  /*87f0*/  IMAD R4, R4, UR6, RZ ;  /* 0x0000000604047c24 */ /* 0x000fe4000f8e02ff */
[----:B------:R-:W-:Y:S02]  /*8800*/  IMAD.IADD R3, R3, 0x1, R9 ;  /* 0x0000000103037824 */ /* 0x000fe400078e0209 */
[C---:B------:R-:W-:Y:S02]  /*8810*/  IMAD R5, R7.reuse, UR7, R4 ;  /* 0x0000000707057c24 */ /* 0x040fe4000f8e0204 */
[----:B------:R-:W-:Y:S01]  /*8820*/  IMAD.WIDE.U32 R2, R7, UR6, R2 ;  /* 0x0000000607027c25 */ /* 0x000fe2000f8e0002 */
[----:B------:R-:W-:-:S03]  /*8830*/  ULDC.64 UR6, c[0x0][0xa80] ;  /* 0x0002a00000067ab9 */ /* 0x000fc60000000a00 */
[----:B------:R-:W-:Y:S01]  /*8840*/  IMAD.IADD R3, R3, 0x1, R5 ;  /* 0x0000000103037824 */ /* 0x000fe200078e0205 */
[----:B------:R-:W-:Y:S01]  /*8850*/  LEA R4, P0, R2, UR6, 0x1 ;  /* 0x0000000602047c11 */ /* 0x000fe2000f8008ff */
[----:B------:R-:W-:Y:S02]  /*8860*/  IMAD.U32 R9, RZ, RZ, UR44 ;  /* 0x0000002cff097e24 */ /* 0x000fe4000f8e00ff */
[----:B-----5:R-:W-:Y:S01]  /*8870*/  IMAD R11, R0, R11, RZ ;  /* 0x0000000b000b7224 */ /* 0x020fe200078e02ff */
[----:B------:R-:W-:Y:S01]  /*8880*/  LEA.HI.X R8, R2, UR7, R3, 0x1, P0 ;  /* 0x0000000702087c11 */ /* 0x000fe200080f0c03 */
[----:B------:R-:W0:Y:S01]  /*8890*/  SHFL.IDX PT, R6, R4, RZ, 0x181f ;  /* 0x00181fff04067589 */ /* 0x000e2200000e0000 */
[----:B------:R-:W-:Y:S01]  /*88a0*/  IMAD R30, R9, 0xc0, R18 ;  /* 0x000000c0091e7824 */ /* 0x000fe200078e0212 */
[----:B------:R-:W-:Y:S02]  /*88b0*/  ISETP.GE.AND P0, PT, R17, UR4, PT ;  /* 0x0000000411007c0c */ /* 0x000fe4000bf06270 */
[----:B------:R-:W1:Y:S01]  /*88c0*/  SHFL.IDX PT, R14, R4, 0x1, 0x181f ;  /* 0x00381f00040e7f89 */ /* 0x000e6200000e0000 */
[C---:B------:R-:W-:Y:S01]  /*88d0*/  VIADD R0, R30.reuse, 0x30 ;  /* 0x000000301e007836 */ /* 0x040fe20000000000 */
[CC--:B------:R-:W-:Y:S01]  /*88e0*/  ISETP.GE.OR P3, PT, R30.reuse, R11.reuse, P0 ;  /* 0x0000000b1e00720c */ /* 0x0c0fe20000766670 */
[C---:B------:R-:W-:Y:S01]  /*88f0*/  VIADD R2, R30.reuse, 0x60 ;  /* 0x000000601e027836 */ /* 0x040fe20000000000 */
[----:B------:R-:W2:Y:S01]  /*8900*/  SHFL.IDX PT, R24, R4, 0x2, 0x181f ;  /* 0x00581f0004187f89 */ /* 0x000ea200000e0000 */
[----:B------:R-:W-:Y:S01]  /*8910*/  VIADD R3, R30, 0x90 ;  /* 0x000000901e037836 */ /* 0x000fe20000000000 */
[----:B------:R-:W-:-:S02]  /*8920*/  ISETP.GE.OR P2, PT, R0, R11, P0 ;  /* 0x0000000b0000720c */ /* 0x000fc40000746670 */
[----:B------:R-:W3:Y:S01]  /*8930*/  SHFL.IDX PT, R10, R8, RZ, 0x181f ;  /* 0x00181fff080a7589 */ /* 0x000ee200000e0000 */
[-C--:B------:R-:W-:Y:S02]  /*8940*/  ISETP.GE.OR P1, PT, R2, R11.reuse, P0 ;  /* 0x0000000b0200720c */ /* 0x080fe40000726670 */
[----:B------:R-:W-:Y:S01]  /*8950*/  ISETP.GE.OR P0, PT, R3, R11, P0 ;  /* 0x0000000b0300720c */ /* 0x000fe20000706670 */
[----:B------:R1:W4:Y:S04]  /*8960*/  SHFL.IDX PT, R28, R4, 0x3, 0x181f ;  /* 0x00781f00041c7f89 */ /* 0x00032800000e0000 */
[----:B------:R-:W4:Y:S04]  /*8970*/  SHFL.IDX PT, R12, R8, 0x1, 0x181f ;  /* 0x00381f00080c7f89 */ /* 0x000f2800000e0000 */
[----:B------:R-:W4:Y:S01]  /*8980*/  SHFL.IDX PT, R20, R8, 0x2, 0x181f ;  /* 0x00581f0008147f89 */ /* 0x000f2200000e0000 */
[----:B0-----:R-:W-:-:S03]  /*8990*/  @!P3 LEA R2, P6, R17, R6, 0x1 ;  /* 0x000000061102b211 */ /* 0x001fc600078c08ff */
[----:B------:R4:W0:Y:S01]  /*89a0*/  SHFL.IDX PT, R26, R8, 0x3, 0x181f ;  /* 0x00781f00081a7f89 */ /* 0x00082200000e0000 */
[C---:B-1----:R-:W-:Y:S02]  /*89b0*/  @!P2 LEA R4, P5, R17.reuse, R14, 0x1 ;  /* 0x0000000e1104a211 */ /* 0x042fe400078a08ff */
[C---:B--2---:R-:W-:Y:S02]  /*89c0*/  @!P1 LEA R6, P4, R17.reuse, R24, 0x1 ;  /* 0x0000001811069211 */ /* 0x044fe400078808ff */
[C---:B---3--:R-:W-:Y:S02]  /*89d0*/  @!P3 LEA.HI.X R3, R17.reuse, R10, R13, 0x1, P6 ;  /* 0x0000000a1103b211 */ /* 0x048fe400030f0c0d */
[----:B----4-:R-:W-:-:S03]  /*89e0*/  @!P0 LEA R8, P6, R17, R28, 0x1 ;  /* 0x0000001c11088211 */ /* 0x010fc600078c08ff */
[----:B------:R2:W-:Y:S01]  /*89f0*/  @!P3 ST.E.128 desc[UR48][R2.64], RZ ;  /* 0x000000ff0200b985 */ /* 0x0005e2000c101d30 */
[C-C-:B------:R-:W-:Y:S02]  /*8a00*/  @!P2 LEA.HI.X R5, R17.reuse, R12, R13.reuse, 0x1, P5 ;  /* 0x0000000c1105a211 */ /* 0x140fe400028f0c0d */
[----:B------:R-:W-:-:S03]  /*8a10*/  @!P1 LEA.HI.X R7, R17, R20, R13, 0x1, P4 ;  /* 0x0000001411079211 */ /* 0x000fc600020f0c0d */
[----:B------:R2:W-:Y:S01]  /*8a20*/  @!P2 ST.E.128 desc[UR48][R4.64], RZ ;  /* 0x000000ff0400a985 */ /* 0x0005e2000c101d30 */
[----:B0-----:R-:W-:-:S03]  /*8a30*/  @!P0 LEA.HI.X R9, R17, R26, R13, 0x1, P6 ;  /* 0x0000001a11098211 */ /* 0x001fc600030f0c0d */
[----:B------:R2:W-:Y:S04]  /*8a40*/  @!P1 ST.E.128 desc[UR48][R6.64], RZ ;  /* 0x000000ff06009985 */ /* 0x0005e8000c101d30 */
[----:B------:R2:W-:Y:S02]  /*8a50*/  @!P0 ST.E.128 desc[UR48][R8.64], RZ ;  /* 0x000000ff08008985 */ /* 0x0005e4000c101d30 */
.L_x_159:
[----:B------:R-:W-:Y:S05]  /*8a60*/  BSYNC B0 ;  /* 0x0000000000007941 */ /* 0x000fea0003800000 */
.L_x_156:
[----:B------:R-:W-:Y:S02]  /*8a70*/  ULDC UR4, c[0x0][0xc3c] ;  /* 0x00030f0000047ab9 */ /* 0x000fe40000000800 */
[----:B------:R-:W-:-:S13]  /*8a80*/  ISETP.GE.AND P0, PT, R31, UR4, PT ;  /* 0x000000041f007c0c */ /* 0x000fda000bf06270 */
[----:B------:R-:W-:Y:S05]  /*8a90*/  @!P0 BRA `(.L_x_163) ;  /* 0xffffff8000d08947 */ /* 0x000fea000383ffff */
[----:B------:R-:W-:Y:S05]  /*8aa0*/  EXIT ;  /* 0x000000000000794d */ /* 0x000fea0003800000 */
.L_x_130:
[----:B------:R-:W-:-:S08]  /*8ab0*/  NOP ;  /* 0x0000000000007918 */ /* 0x000fd00000000000 */
[----:B------:R-:W0:-:S00]  /*8ac0*/  USETMAXREG.DEALLOC.CTAPOOL 0x20 ;  /* 0x00000020000079c8 */ /* 0x000e0000080e0500 */
[----:B0-----:R-:W2:Y:S01]  /*8ad0*/  LDL.LU R2, [R1] ;  /* 0x0000000001027983 */ /* 0x001ea20000300800 */
[----:B------:R-:W-:-:S06]  /*8ae0*/  LOP3.LUT R0, R0, 0x3, RZ, 0xc0, !PT ;  /* 0x0000000300007812 */ /* 0x000fcc00078ec0ff */
[----:B------:R-:W0:Y:S02]  /*8af0*/  SHFL.IDX PT, R0, R0, RZ, 0x1f ;  /* 0x00001fff00007589 */ /* 0x000e2400000e0000 */
[----:B0-----:R-:W-:Y:S01]  /*8b00*/  ISETP.NE.AND P0, PT, R0, RZ, PT ;  /* 0x000000ff0000720c */ /* 0x001fe20003f05270 */
[----:B------:R-:W-:Y:S01]  /*8b10*/  IMAD.MOV.U32 R0, RZ, RZ, RZ ;  /* 0x000000ffff007224 */ /* 0x000fe200078e00ff */
[----:B--2---:R-:W-:-:S11]  /*8b20*/  LOP3.LUT R2, R2, 0xfffffffd, RZ, 0xc0, !PT ;  /* 0xfffffffd02027812 */ /* 0x004fd600078ec0ff */
[----:B------:R-:W-:-:S05]  /*8b30*/  @P0 LOP3.LUT R2, R2, 0x2, RZ, 0xfc, !PT ;  /* 0x0000000202020812 */ /* 0x000fca00078efcff */
[----:B------:R0:W-:Y:S01]  /*8b40*/  STL [R1], R2 ;  /* 0x0000000201007387 */ /* 0x0001e20000100800 */
[----:B------:R-:W-:Y:S05]  /*8b50*/  @!P0 BRA `(.L_x_164) ;  /* 0x0000000000248947 */ /* 0x000fea0003800000 */
[----:B------:R-:W1:Y:S08]  /*8b60*/  S2UR UR5, SR_CgaCtaId ;  /* 0x00000000000579c3 */ /* 0x000e700000008800 */
[----:B------:R-:W-:Y:S06]  /*8b70*/  BAR.SYNC.DEFER_BLOCKING 0x5, 0x200 ;  /* 0x0148000000007b1d */ /* 0x000fec0000010000 */
[----:B------:R-:W-:-:S02]  /*8b80*/  UMOV UR4, 0x400 ;  /* 0x0000040000047882 */ /* 0x000fc40000000000 */
[----:B-1----:R-:W-:-:S09]  /*8b90*/  ULEA UR4, UR5, UR4, 0x18 ;  /* 0x0000000405047291 */ /* 0x002fd2000f8ec03f */
[----:B------:R-:W1:Y:S02]  /*8ba0*/  LDS.128 R24, [UR4+0x132d0] ;  /* 0x0132d004ff187984 */ /* 0x000e640008000c00 */
[----:B-1----:R-:W-:Y:S02]  /*8bb0*/  R2UR UR45, R27 ;  /* 0x000000001b2d72ca */ /* 0x002fe400000e0000 */
[----:B------:R-:W-:Y:S01]  /*8bc0*/  R2UR UR36, R26 ;  /* 0x000000001a2472ca */ /* 0x000fe200000e0000 */
[----:B------:R-:W-:Y:S06]  /*8bd0*/  BAR.ARV 0x4, 0x200 ;  /* 0x0108000000007b1d */ /* 0x000fec0000002000 */
[----:B------:R-:W-:Y:S08]  /*8be0*/  BRA `(.L_x_165) ;  /* 0x0000000800187947 */ /* 0x000ff00003800000 */
.L_x_164:
[----:B0-----:R-:W0:Y:S01]  /*8bf0*/  S2R R2, SR_TID.X ;  /* 0x0000000000027919 */ /* 0x001e220000002100 */
[----:B------:R-:W-:Y:S01]  /*8c00*/  ULDC UR4, c[0x0][0xc3c] ;  /* 0x00030f0000047ab9 */ /* 0x000fe20000000800 */
[----:B------:R-:W1:Y:S01]  /*8c10*/  LDC R11, c[0x0][0xc38] ;  /* 0x00030e00ff0b7b82 */ /* 0x000e620000000800 */
[----:B0-----:R-:W-:-:S04]  /*8c20*/  LOP3.LUT R5, R2, 0x1f, RZ, 0xc0, !PT ;  /* 0x0000001f02057812 */ /* 0x001fc800078ec0ff */
[----:B------:R-:W-:-:S04]  /*8c30*/  ISETP.NE.AND P0, PT, R5, 0x1f, PT ;  /* 0x0000001f0500780c */ /* 0x000fc80003f05270 */
[----:B------:R-:W-:-:S13]  /*8c40*/  ISETP.GE.OR P1, PT, R5, UR4, !P0 ;  /* 0x0000000405007c0c */ /* 0x000fda000c726670 */
[----:B------:R-:W0:Y:S02]  /*8c50*/  @!P1 LDC.64 R2, c[0x0][0xc80] ;  /* 0x00032000ff029b82 */ /* 0x000e240000000a00 */
[----:B0-----:R-:W-:-:S05]  /*8c60*/  @!P1 IMAD.WIDE.U32 R2, R5, 0x4, R2 ;  /* 0x0000000405029825 */ /* 0x001fca00078e0002 */
[----:B------:R-:W2:Y:S01]  /*8c70*/  @!P1 LDG.E R0, desc[UR48][R2.64] ;  /* 0x0000003002009981 */ /* 0x000ea2000c1e1900 */
[C---:B------:R-:W-:Y:S01]  /*8c80*/  ISETP.NE.AND P1, PT, R5.reuse, RZ, PT ;  /* 0x000000ff0500720c */ /* 0x040fe20003f25270 */
[----:B------:R-:W-:Y:S01]  /*8c90*/  UMOV UR45, URZ ;  /* 0x0000003f002d7c82 */ /* 0x000fe20008000000 */
[C---:B------:R-:W-:Y:S01]  /*8ca0*/  ISETP.GE.U32.AND P2, PT, R5.reuse, 0x2, PT ;  /* 0x000000020500780c */ /* 0x040fe20003f46070 */
[----:B------:R-:W-:Y:S01]  /*8cb0*/  IMAD.MOV.U32 R24, RZ, RZ, RZ ;  /* 0x000000ffff187224 */ /* 0x000fe200078e00ff */
[C---:B------:R-:W-:Y:S02]  /*8cc0*/  ISETP.GE.U32.AND P3, PT, R5.reuse, 0x4, PT ;  /* 0x000000040500780c */ /* 0x040fe40003f66070 */
[C---:B------:R-:W-:Y:S02]  /*8cd0*/  ISETP.GE.U32.AND P4, PT, R5.reuse, 0x8, PT ;  /* 0x000000080500780c */ /* 0x040fe40003f86070 */
[----:B------:R-:W-:Y:S01]  /*8ce0*/  ISETP.GE.U32.AND P5, PT, R5, 0x10, PT ;  /* 0x000000100500780c */ /* 0x000fe20003fa6070 */
[----:B--2---:R-:W0:Y:S02]  /*8cf0*/  SHFL.UP PT, R4, R0, 0x1, RZ ;  /* 0x0420000000047989 */ /* 0x004e2400000e00ff */
[----:B0-----:R-:W-:-:S05]  /*8d00*/  SEL R7, R4, RZ, P1 ;  /* 0x000000ff04077207 */ /* 0x001fca0000800000 */
[----:B------:R-:W-:-:S05]  /*8d10*/  IMAD.IADD R7, R0, 0x1, R7 ;  /* 0x0000000100077824 */ /* 0x000fca00078e0207 */
[----:B------:R-:W0:Y:S02]  /*8d20*/  SHFL.UP PT, R4, R7, 0x2, RZ ;  /* 0x0440000007047989 */ /* 0x000e2400000e00ff */
        /* <DEDUP_REMOVED lines=10> */
[----:B------:R-:W-:Y:S02]  /*8dd0*/  IMAD.IADD R6, R2, 0x1, R7 ;  /* 0x0000000102067824 */ /* 0x000fe400078e0207 */
[----:B------:R-:W0:Y:S03]  /*8de0*/  S2R R7, SR_CTAID.X ;  /* 0x0000000000077919 */ /* 0x000e260000002500 */
[----:B------:R-:W1:Y:S02]  /*8df0*/  SHFL.IDX PT, R4, R6, 0x1f, 0x1f ;  /* 0x03e01f0006047f89 */ /* 0x000e6400000e0000 */
[----:B-1----:R-:W-:-:S04]  /*8e00*/  IMAD R4, R4, R11, RZ ;  /* 0x0000000b04047224 */ /* 0x002fc800078e02ff */
[----:B------:R-:W-:Y:S01]  /*8e10*/  IMAD.MOV.U32 R3, RZ, RZ, R4 ;  /* 0x000000ffff037224 */ /* 0x000fe200078e0004 */
[----:B0-----:R-:W-:-:S13]  /*8e20*/  ISETP.GT.AND P6, PT, R4, R7, PT ;  /* 0x000000070400720c */ /* 0x001fda0003fc4270 */
[----:B------:R-:W-:Y:S05]  /*8e30*/  @P6 BRA `(.L_x_166) ;  /* 0x0000000000a06947 */ /* 0x000fea0003800000 */
[----:B------:R-:W-:Y:S01]  /*8e40*/  IMAD.MOV.U32 R4, RZ, RZ, R3 ;  /* 0x000000ffff047224 */ /* 0x000fe200078e0003 */
[----:B------:R-:W-:Y:S01]  /*8e50*/  UMOV UR45, URZ ;  /* 0x0000003f002d7c82 */ /* 0x000fe20008000000 */
[----:B------:R-:W-:Y:S01]  /*8e60*/  ULDC UR6, c[0x0][0xc3c] ;  /* 0x00030f0000067ab9 */ /* 0x000fe20000000800 */
[----:B------:R-:W-:-:S05]  /*8e70*/  ULDC UR5, c[0x0][0xc3c] ;  /* 0x00030f0000057ab9 */ /* 0x000fca0000000800 */
.L_x_170:
[----:B------:R-:W-:-:S03]  /*8e80*/  UIADD3 UR4, UR45, 0x1f, URZ ;  /* 0x0000001f2d047890 */ /* 0x000fc6000fffe03f */
[----:B------:R-:W-:Y:S01]  /*8e90*/  UMOV UR45, UR5 ;  /* 0x00000005002d7c82 */ /* 0x000fe20008000000 */
[----:B------:R-:W-:-:S06]  /*8ea0*/  UISETP.GE.AND UP0, UPT, UR4, UR6, UPT ;  /* 0x000000060400728c */ /* 0x000fcc000bf06270 */
[----:B------:R-:W-:-:S13]  /*8eb0*/  PLOP3.LUT P6, PT, PT, PT, UP0, 0x40, 0x0 ;  /* 0x000000000000781c */ /* 0x000fda0003fce808 */
[----:B------:R-:W-:Y:S05]  /*8ec0*/  @!P6 BRA `(.L_x_167) ;  /* 0x000000040034e947 */ /* 0x000fea0003800000 */
[----:B------:R-:W-:Y:S01]  /*8ed0*/  UMOV UR45, UR4 ;  /* 0x00000004002d7c82 */ /* 0x000fe20008000000 */
[----:B------:R-:W-:Y:S01]  /*8ee0*/  BSSY B0, `(.L_x_168) ;  /* 0x0000008000007945 */ /* 0x000fe20003800000 */
[----:B------:R-:W-:Y:S02]  /*8ef0*/  VIADD R9, R5, UR45 ;  /* 0x0000002d05097c36 */ /* 0x000fe40008000000 */
[----:B------:R-:W-:-:S03]  /*8f00*/  IMAD.MOV.U32 R0, RZ, RZ, RZ ;  /* 0x000000ffff007224 */ /* 0x000fc600078e00ff */
[----:B------:R-:W-:-:S13]  /*8f10*/  ISETP.GE.OR P6, PT, R9, UR6, !P0 ;  /* 0x0000000609007c0c */ /* 0x000fda000c7c6670 */
[----:B------:R-:W-:Y:S05]  /*8f20*/  @P6 BRA `(.L_x_169) ;  /* 0x00000000000c6947 */ /* 0x000fea0003800000 */
[----:B------:R-:W0:Y:S02]  /*8f30*/  LDC.64 R2, c[0x0][0xc80] ;  /* 0x00032000ff027b82 */ /* 0x000e240000000a00 */
[----:B0-----:R-:W-:-:S05]  /*8f40*/  IMAD.WIDE R2, R9, 0x4, R2 ;  /* 0x0000000409027825 */ /* 0x001fca00078e0202 */
[----:B------:R0:W5:Y:S02]  /*8f50*/  LDG.E R0, desc[UR48][R2.64] ;  /* 0x0000003002007981 */ /* 0x000164000c1e1900 */
.L_x_169:
[----:B------:R-:W-:Y:S05]  /*8f60*/  BSYNC B0 ;  /* 0x0000000000007941 */ /* 0x000fea0003800000 */
.L_x_168:
[----:B0----5:R-:W0:Y:S02]  /*8f70*/  SHFL.UP PT, R2, R0, 0x1, RZ ;  /* 0x0420000000027989 */ /* 0x021e2400000e00ff */
        /* <DEDUP_REMOVED lines=14> */
[----:B------:R-:W0:Y:S03]  /*9060*/  LDC R11, c[0x0][0xc38] ;  /* 0x00030e00ff0b7b82 */ /* 0x000e260000000800 */
[----:B------:R-:W0:Y:S02]  /*9070*/  SHFL.IDX PT, R3, R6, 0x1f, 0x1f ;  /* 0x03e01f0006037f89 */ /* 0x000e2400000e0000 */
[----:B0-----:R-:W-:-:S04]  /*9080*/  IMAD R3, R3, R11, RZ ;  /* 0x0000000b03037224 */ /* 0x001fc800078e02ff */
[----:B------:R-:W-:-:S05]  /*9090*/  IMAD.IADD R4, R3, 0x1, R4 ;  /* 0x0000000103047824 */ /* 0x000fca00078e0204 */
[----:B------:R-:W-:-:S13]  /*90a0*/  ISETP.GT.AND P6, PT, R4, R7, PT ;  /* 0x000000070400720c */ /* 0x000fda0003fc4270 */
[----:B------:R-:W-:Y:S05]  /*90b0*/  @!P6 BRA `(.L_x_170) ;  /* 0xfffffffc0070e947 */ /* 0x000fea000383ffff */
.L_x_166:
[----:B------:R-:W-:-:S04]  /*90c0*/  IMAD.IADD R9, R4, 0x1, -R3 ;  /* 0x0000000104097824 */ /* 0x000fc800078e0a03 */
[----:B------:R-:W-:-:S05]  /*90d0*/  IMAD R2, R6, R11, R9 ;  /* 0x0000000b06027224 */ /* 0x000fca00078e0209 */
[----:B------:R-:W-:-:S13]  /*90e0*/  ISETP.GT.AND P0, PT, R2, R7, PT ;  /* 0x000000070200720c */ /* 0x000fda0003f04270 */
[----:B------:R-:W-:Y:S02]  /*90f0*/  VOTEU.ANY UR5, UPT, !P0 ;  /* 0x0000000000057886 */ /* 0x000fe400040e0100 */
[----:B------:R-:W-:Y:S02]  /*9100*/  UPOPC UR4, UR5 ;  /* 0x00000005000472bf */ /* 0x000fe40008000000 */
[----:B------:R-:W-:-:S04]  /*9110*/  ISETP.NE.AND P0, PT, RZ, UR5, PT ;  /* 0x00000005ff007c0c */ /* 0x000fc8000bf05270 */
[----:B------:R-:W-:-:S05]  /*9120*/  IMAD.U32 R13, RZ, RZ, UR4 ;  /* 0x00000004ff0d7e24 */ /* 0x000fca000f8e00ff */
[----:B------:R-:W0:Y:S02]  /*9130*/  SHFL.IDX PT, R0, R0, R13, 0x1f ;  /* 0x00001f0d00007589 */ /* 0x000e2400000e0000 */
[----:B0-----:R-:W-:-:S04]  /*9140*/  IABS R4, R0 ;  /* 0x0000000000047213 */ /* 0x001fc80000000000 */
[----:B------:R-:W0:Y:S08]  /*9150*/  I2F.RP R8, R4 ;  /* 0x0000000400087306 */ /* 0x000e300000209400 */
[----:B0-----:R-:W0:Y:S02]  /*9160*/  MUFU.RCP R8, R8 ;  /* 0x0000000800087308 */ /* 0x001e240000001000 */
[----:B0-----:R-:W-:-:S06]  /*9170*/  VIADD R2, R8, 0xffffffe ;  /* 0x0ffffffe08027836 */ /* 0x001fcc0000000000 */
[----:B------:R0:W1:Y:S01]  /*9180*/  F2I.FTZ.U32.TRUNC.NTZ R3, R2 ;  /* 0x0000000200037305 */ /* 0x000062000021f000 */
[----:B------:R-:W-:Y:S05]  /*9190*/  @!P0 BRA `(.L_x_171) ;  /* 0x00000000000c8947 */ /* 0x000fea0003800000 */
[----:B------:R-:W-:-:S06]  /*91a0*/  UIADD3 UR5, UR4, -0x1, URZ ;  /* 0xffffffff04057890 */ /* 0x000fcc000fffe03f */
[----:B------:R-:W-:-:S05]  /*91b0*/  IMAD.U32 R13, RZ, RZ, UR5 ;  /* 0x00000005ff0d7e24 */ /* 0x000fca000f8e00ff */
[----:B------:R2:W3:Y:S02]  /*91c0*/  SHFL.IDX PT, R24, R6, R13, 0x1f ;  /* 0x00001f0d06187589 */ /* 0x0004e400000e0000 */
.L_x_171:
[----:B01----:R-:W-:Y:S01]  /*91d0*/  IMAD.MOV R2, RZ, RZ, -R3 ;  /* 0x000000ffff027224 */ /* 0x003fe200078e0a03 */
[----:B------:R-:W-:Y:S01]  /*91e0*/  UIADD3 UR45, UR4, UR45, URZ ;  /* 0x0000002d042d7290 */ /* 0x000fe2000fffe03f */
[----:B---3--:R-:W-:Y:S02]  /*91f0*/  IMAD R24, R24, R11, R9 ;  /* 0x0000000b18187224 */ /* 0x008fe400078e0209 */
[----:B------:R-:W-:Y:S01]  /*9200*/  IMAD.MOV.U32 R11, RZ, RZ, R2 ;  /* 0x000000ffff0b7224 */ /* 0x000fe200078e0002 */
[----:B------:R-:W-:Y:S01]  /*9210*/  IABS R2, R0 ;  /* 0x0000000000027213 */ /* 0x000fe20000000000 */
[----:B------:R-:W-:Y:S02]  /*9220*/  IMAD.IADD R9, R7, 0x1, -R24 ;  /* 0x0000000107097824 */ /* 0x000fe400078e0a18 */
[----:B------:R-:W-:Y:S02]  /*9230*/  IMAD R7, R11, R4, RZ ;  /* 0x000000040b077224 */ /* 0x000fe400078e02ff */
[----:B------:R-:W-:Y:S01]  /*9240*/  IMAD.MOV R8, RZ, RZ, -R2 ;  /* 0x000000ffff087224 */ /* 0x000fe200078e0a02 */
[----:B--2---:R-:W-:Y:S01]  /*9250*/  IABS R6, R9 ;  /* 0x0000000900067213 */ /* 0x004fe20000000000 */
[----:B------:R-:W-:-:S04]  /*9260*/  IMAD.MOV.U32 R2, RZ, RZ, RZ ;  /* 0x000000ffff027224 */ /* 0x000fc800078e00ff */
[----:B------:R-:W-:-:S04]  /*9270*/  IMAD.HI.U32 R2, R3, R7, R2 ;  /* 0x0000000703027227 */ /* 0x000fc800078e0002 */
[----:B------:R-:W-:Y:S02]  /*9280*/  IMAD.MOV.U32 R3, RZ, RZ, R6 ;  /* 0x000000ffff037224 */ /* 0x000fe400078e0006 */
[----:B------:R-:W-:Y:S02]  /*9290*/  IMAD.MOV.U32 R6, RZ, RZ, R8 ;  /* 0x000000ffff067224 */ /* 0x000fe400078e0008 */
[----:B------:R-:W-:-:S04]  /*92a0*/  IMAD.HI.U32 R2, R2, R3, RZ ;  /* 0x0000000302027227 */ /* 0x000fc800078e00ff */
[----:B------:R-:W-:-:S05]  /*92b0*/  IMAD R3, R2, R6, R3 ;  /* 0x0000000602037224 */ /* 0x000fca00078e0203 */
[----:B------:R-:W-:-:S13]  /*92c0*/  ISETP.GT.U32.AND P1, PT, R4, R3, PT ;  /* 0x000000030400720c */ /* 0x000fda0003f24070 */
[----:B------:R-:W-:Y:S02]  /*92d0*/  @!P1 IMAD.IADD R3, R3, 0x1, -R4 ;  /* 0x0000000103039824 */ /* 0x000fe400078e0a04 */
[----:B------:R-:W-:Y:S01]  /*92e0*/  @!P1 VIADD R2, R2, 0x1 ;  /* 0x0000000102029836 */ /* 0x000fe20000000000 */
[----:B------:R-:W-:Y:S02]  /*92f0*/  ISETP.NE.AND P1, PT, R0, RZ, PT ;  /* 0x000000ff0000720c */ /* 0x000fe40003f25270 */
[----:B------:R-:W-:Y:S02]  /*9300*/  ISETP.GE.U32.AND P0, PT, R3, R4, PT ;  /* 0x000000040300720c */ /* 0x000fe40003f06070 */
[----:B------:R-:W-:-:S04]  /*9310*/  LOP3.LUT R3, R9, R0, RZ, 0x3c, !PT ;  /* 0x0000000009037212 */ /* 0x000fc800078e3cff */
[----:B------:R-:W-:-:S07]  /*9320*/  ISETP.GE.AND P2, PT, R3, RZ, PT ;  /* 0x000000ff0300720c */ /* 0x000fce0003f46270 */
[----:B------:R-:W-:-:S06]  /*9330*/  @P0 VIADD R2, R2, 0x1 ;  /* 0x0000000102020836 */ /* 0x000fcc0000000000 */
[----:B------:R-:W-:Y:S01]  /*9340*/  @!P2 IMAD.MOV R2, RZ, RZ, -R2 ;  /* 0x000000ffff02a224 */ /* 0x000fe200078e0a02 */
[----:B------:R-:W-:-:S04]  /*9350*/  @!P1 LOP3.LUT R2, RZ, R0, RZ, 0x33, !PT ;  /* 0x00000000ff029212 */ /* 0x000fc800078e33ff */
[----:B------:R-:W-:Y:S01]  /*9360*/  R2UR UR36, R2 ;  /* 0x00000000022472ca */ /* 0x000fe200000e0000 */
[----:B------:R-:W-:-:S04]  /*9370*/  IMAD.MOV R25, RZ, RZ, -R2 ;  /* 0x000000ffff197224 */ /* 0x000fc800078e0a02 */
[----:B------:R-:W-:Y:S01]  /*9380*/  IMAD R25, R0, R25, R9 ;  /* 0x0000001900197224 */ /* 0x000fe200078e0209 */
[----:B------:R-:W-:Y:S09]  /*9390*/  BRA `(.L_x_172) ;  /* 0x00000000000c7947 */ /* 0x000ff20003800000 */
.L_x_167:
[----:B------:R-:W-:Y:S01]  /*93a0*/  IMAD.MOV.U32 R24, RZ, RZ, R7 ;  /* 0x000000ffff187224 */ /* 0x000fe200078e0007 */
[----:B------:R-:W-:Y:S01]  /*93b0*/  UMOV UR36, URZ ;  /* 0x0000003f00247c82 */ /* 0x000fe20008000000 */
[----:B------:R-:W-:-:S07]  /*93c0*/  IMAD.MOV.U32 R25, RZ, RZ, RZ ;  /* 0x000000ffff197224 */ /* 0x000fce00078e00ff */
.L_x_172:
[----:B------:R-:W-:Y:S01]  /*93d0*/  ISETP.NE.AND P0, PT, R5, RZ, PT ;  /* 0x000000ff0500720c */ /* 0x000fe20003f05270 */
[----:B------:R-:W-:Y:S02]  /*93e0*/  IMAD.U32 R26, RZ, RZ, UR36 ;  /* 0x00000024ff1a7e24 */ /* 0x000fe4000f8e00ff */
[----:B------:R-:W-:-:S10]  /*93f0*/  IMAD.U32 R27, RZ, RZ, UR45 ;  /* 0x0000002dff1b7e24 */ /* 0x000fd4000f8e00ff */
[----:B------:R-:W0:Y:S01]  /*9400*/  @!P0 S2R R3, SR_CgaCtaId ;  /* 0x0000000000038919 */ /* 0x000e220000008800 */
[----:B------:R-:W-:-:S04]  /*9410*/  @!P0 MOV R0, 0x400 ;  /* 0x0000040000008802 */ /* 0x000fc80000000f00 */
[----:B0-----:R-:W-:-:S05]  /*9420*/  @!P0 LEA R0, R3, R0, 0x18 ;  /* 0x0000000003008211 */ /* 0x001fca00078ec0ff */
[----:B------:R1:W-:Y:S01]  /*9430*/  @!P0 STS.128 [R0+0x132d0], R24 ;  /* 0x0132d01800008388 */ /* 0x0003e20000000c00 */
[----:B------:R-:W-:Y:S06]  /*9440*/  BAR.ARV 0x5, 0x200 ;  /* 0x0148000000007b1d */ /* 0x000fec0000002000 */
.L_x_165:
[----:B------:R-:W-:Y:S01]  /*9450*/  ULDC UR4, c[0x0][0xc3c] ;  /* 0x00030f0000047ab9 */ /* 0x000fe20000000800 */
[----:B------:R2:W-:Y:S01]  /*9460*/  STL [R1+0x8], RZ ;  /* 0x000008ff01007387 */ /* 0x0005e20000100800 */
[----:B------:R-:W-:Y:S01]  /*9470*/  UISETP.GE.AND UP0, UPT, UR45, UR4, UPT ;  /* 0x000000042d00728c */ /* 0x000fe2000bf06270 */
[----:B------:R-:W-:Y:S02]  /*9480*/  IMAD.MOV.U32 R19, RZ, RZ, 0x1 ;  /* 0x00000001ff137424 */ /* 0x000fe400078e00ff */
[----:B------:R-:W-:-:S03]  /*9490*/  IMAD.MOV.U32 R18, RZ, RZ, RZ ;  /* 0x000000ffff127224 */ /* 0x000fc600078e00ff */
[----:B------:R-:W-:-:S13]  /*94a0*/  PLOP3.LUT P0, PT, PT, PT, UP0, 0x80, 0x0 ;  /* 0x000000000000781c */ /* 0x000fda0003f0f008 */
[----:B--2---:R-:W-:Y:S05]  /*94b0*/  @P0 BRA `(.L_x_173) ;  /* 0x0000003800fc0947 */ /* 0x004fea0003800000 */
[----:B------:R-:W2:Y:S01]  /*94c0*/  S2R R11, SR_TID.X ;  /* 0x00000000000b7919 */ /* 0x000ea20000002100 */
[----:B------:R-:W3:Y:S01]  /*94d0*/  S2UR UR5, SR_CgaCtaId ;  /* 0x00000000000579c3 */ /* 0x000ee20000008800 */
[----:B------:R-:W-:Y:S01]  /*94e0*/  UMOV UR4, 0x400 ;  /* 0x0000040000047882 */ /* 0x000fe20000000000 */
[----:B------:R-:W-:Y:S01]  /*94f0*/  IMAD.MOV.U32 R19, RZ, RZ, 0x1 ;  /* 0x00000001ff137424 */ /* 0x000fe200078e00ff */
[----:B------:R4:W-:Y:S01]  /*9500*/  STL [R1+0x8], RZ ;  /* 0x000008ff01007387 */ /* 0x0009e20000100800 */
[----:B------:R-:W-:Y:S01]  /*9510*/  IMAD.MOV.U32 R18, RZ, RZ, RZ ;  /* 0x000000ffff127224 */ /* 0x000fe200078e00ff */
[----:B------:R-:W-:Y:S02]  /*9520*/  ULOP3.LUT UR39, UR38, 0x1, URZ, 0xfc, !UPT ;  /* 0x0000000126277892 */ /* 0x000fe4000f8efc3f */
[----:B------:R-:W-:Y:S01]  /*9530*/  ULOP3.LUT UR44, UR38, 0x2, URZ, 0xfc, !UPT ;  /* 0x00000002262c7892 */ /* 0x000fe2000f8efc3f */
[----:B------:R-:W-:Y:S01]  /*9540*/  ULDC UR43, c[0x0][0xc] ;  /* 0x00000300002b7ab9 */ /* 0x000fe20000000800 */
[----:B------:R-:W-:Y:S01]  /*9550*/  ULDC.64 UR52, c[0x0][0x198] ;  /* 0x0000660000347ab9 */ /* 0x000fe20000000a00 */
[----:B---3--:R-:W-:-:S06]  /*9560*/  ULEA UR4, UR5, UR4, 0x18 ;  /* 0x0000000405047291 */ /* 0x008fcc000f8ec03f */
[----:B------:R-:W-:Y:S01]  /*9570*/  IMAD.U32 R16, RZ, RZ, UR4 ;  /* 0x00000004ff107e24 */ /* 0x000fe2000f8e00ff */
[C---:B--2---:R-:W-:Y:S01]  /*9580*/  LOP3.LUT R10, R11.reuse, 0x7f, RZ, 0xc0, !PT ;  /* 0x0000007f0b0a7812 */ /* 0x044fe200078ec0ff */
[C---:B------:R-:W-:Y:S01]  /*9590*/  IMAD.SHL.U32 R29, R11.reuse, 0x40, RZ ;  /* 0x000000400b1d7824 */ /* 0x040fe200078e00ff */
[----:B------:R-:W-:Y:S01]  /*95a0*/  SHF.R.U32.HI R4, RZ, 0x1, R11 ;  /* 0x00000001ff047819 */ /* 0x000fe2000001160b */
[----:B0-----:R-:W-:Y:S02]  /*95b0*/  IMAD.SHL.U32 R2, R11, 0x10, RZ ;  /* 0x000000100b027824 */ /* 0x001fe400078e00ff */
[----:B------:R-:W-:Y:S01]  /*95c0*/  IMAD.SHL.U32 R6, R10, 0x10, RZ ;  /* 0x000000100a067824 */ /* 0x000fe200078e00ff */
[----:B------:R-:W-:Y:S01]  /*95d0*/  LOP3.LUT R3, R29, 0x180, RZ, 0xc0, !PT ;  /* 0x000001801d037812 */ /* 0x000fe200078ec0ff */
[C---:B------:R-:W-:Y:S01]  /*95e0*/  IMAD.SHL.U32 R8, R11.reuse, 0x2, RZ ;  /* 0x000000020b087824 */ /* 0x040fe200078e00ff */
[----:B------:R-:W-:Y:S01]  /*95f0*/  LOP3.LUT R5, R2, 0x1b0, RZ, 0xc0, !PT ;  /* 0x000001b002057812 */ /* 0x000fe200078ec0ff */
[----:B-1----:R-:W-:Y:S01]  /*9600*/  IMAD.SHL.U32 R0, R11, 0x20, RZ ;  /* 0x000000200b007824 */ /* 0x002fe200078e00ff */
[----:B------:R-:W-:-:S02]  /*9610*/  LOP3.LUT R7, R6, 0x600, RZ, 0xc0, !PT ;  /* 0x0000060006077812 */ /* 0x000fc400078ec0ff */
[----:B------:R-:W-:Y:S01]  /*9620*/  LOP3.LUT R3, R3, 0x30, R4, 0xf8, !PT ;  /* 0x0000003003037812 */ /* 0x000fe200078ef804 */
[----:B------:R-:W-:Y:S01]  /*9630*/  IMAD.SHL.U32 R4, R11, 0x8, RZ ;  /* 0x000000080b047824 */ /* 0x000fe200078e00ff */
[----:B------:R-:W-:Y:S01]  /*9640*/  LOP3.LUT R9, R5, 0x30, R8, 0x78, !PT ;  /* 0x0000003005097812 */ /* 0x000fe200078e7808 */
[----:B------:R-:W-:Y:S01]  /*9650*/  IMAD.SHL.U32 R8, R11, 0x4, RZ ;  /* 0x000000040b087824 */ /* 0x000fe200078e00ff */
[----:B------:R-:W-:Y:S02]  /*9660*/  LOP3.LUT R6, R7, 0x40, R2, 0xf8, !PT ;  /* 0x0000004007067812 */ /* 0x000fe400078ef802 */
[----:B------:R-:W-:Y:S02]  /*9670*/  LOP3.LUT R4, R3, 0x30, R4, 0x78, !PT ;  /* 0x0000003003047812 */ /* 0x000fe400078e7804 */
[----:B------:R-:W-:Y:S02]  /*9680*/  LOP3.LUT R7, R7, 0x60, R0, 0xf8, !PT ;  /* 0x0000006007077812 */ /* 0x000fe400078ef800 */
[----:B------:R-:W-:-:S02]  /*9690*/  LOP3.LUT R9, R6, R9, RZ, 0xfc, !PT ;  /* 0x0000000906097212 */ /* 0x000fc400078efcff */
[----:B------:R-:W-:Y:S02]  /*96a0*/  SHF.R.U32.HI R3, RZ, 0x2, R10 ;  /* 0x00000002ff037819 */ /* 0x000fe4000001160a */
[----:B------:R-:W-:Y:S02]  /*96b0*/  LOP3.LUT R5, R0, 0x80, RZ, 0xc0, !PT ;  /* 0x0000008000057812 */ /* 0x000fe400078ec0ff */
[--C-:B------:R-:W-:Y:S02]  /*96c0*/  LOP3.LUT R28, R7, 0x100, R0.reuse, 0xf8, !PT ;  /* 0x00000100071c7812 */ /* 0x100fe400078ef800 */
[----:B------:R-:W-:Y:S01]  /*96d0*/  LOP3.LUT R2, R3, 0x60, R0, 0xf8, !PT ;  /* 0x0000006003027812 */ /* 0x000fe200078ef800 */
[----:B------:R-:W-:Y:S01]  /*96e0*/  IMAD.IADD R0, R16, 0x1, R9 ;  /* 0x0000000110007824 */ /* 0x000fe200078e0209 */
[----:B------:R-:W-:Y:S02]  /*96f0*/  LOP3.LUT R5, R5, 0x10, R11, 0xf8, !PT ;  /* 0x0000001005057812 */ /* 0x000fe400078ef80b */
[----:B------:R-:W-:-:S02]  /*9700*/  LOP3.LUT R29, R4, 0x640, R29, 0xf8, !PT ;  /* 0x00000640041d7812 */ /* 0x000fc400078ef81d */
[----:B------:R4:W-:Y:S01]  /*9710*/  STL [R1+0x4], R0 ;  /* 0x0000040001007387 */ /* 0x0009e20000100800 */
[----:B------:R-:W-:-:S04]  /*9720*/  LOP3.LUT R5, R5, 0x10, R8, 0x78, !PT ;  /* 0x0000001005057812 */ /* 0x000fc800078e7808 */
[----:B------:R-:W-:-:S07]  /*9730*/  LOP3.LUT R28, R28, R5, RZ, 0xfc, !PT ;  /* 0x000000051c1c7212 */ /* 0x000fce00078efcff */
.L_x_240:
[----:B------:R-:W-:Y:S01]  /*9740*/  ULDC.64 UR4, c[0x0][0xc88] ;  /* 0x0003220000047ab9 */ /* 0x000fe20000000a00 */
[----:B------:R-:W-:Y:S01]  /*9750*/  ULDC.64 UR8, c[0x0][0xa00] ;  /* 0x0002800000087ab9 */ /* 0x000fe20000000a00 */
[----:B------:R-:W-:Y:S01]  /*9760*/  UIMAD.WIDE UR4, UR45, 0x4, UR4 ;  /* 0x000000042d0478a5 */ /* 0x000fe2000f8e0204 */
[----:B------:R-:W-:-:S05]  /*9770*/  ULDC.64 UR10, c[0x0][0xa08] ;  /* 0x00028200000a7ab9 */ /* 0x000fca0000000a00 */
[----:B------:R-:W-:Y:S02]  /*9780*/  IMAD.U32 R2, RZ, RZ, UR4 ;  /* 0x00000004ff027e24 */ /* 0x000fe4000f8e00ff */
[----:B0-----:R-:W-:Y:S01]  /*9790*/  IMAD.U32 R3, RZ, RZ, UR5 ;  /* 0x00000005ff037e24 */ /* 0x001fe2000f8e00ff */
[----:B------:R-:W-:-:S04]  /*97a0*/  ULDC.64 UR4, c[0x0][0xa28] ;  /* 0x00028a0000047ab9 */ /* 0x000fc80000000a00 */
[----:B------:R-:W2:Y:S01]  /*97b0*/  LDG.E R2, desc[UR48][R2.64] ;  /* 0x0000003002027981 */ /* 0x000ea2000c1e1900 */
[----:B------:R-:W-:Y:S01]  /*97c0*/  UISETP.NE.U32.AND UP0, UPT, UR4, URZ, UPT ;  /* 0x0000003f0400728c */ /* 0x000fe2000bf05070 */
[----:B------:R-:W-:Y:S02]  /*97d0*/  ISETP.NE.U32.AND P0, PT, RZ, UR8, PT ;  /* 0x00000008ff007c0c */ /* 0x000fe4000bf05070 */
[----:B------:R-:W-:Y:S01]  /*97e0*/  ISETP.NE.U32.AND P1, PT, RZ, UR10, PT ;  /* 0x0000000aff007c0c */ /* 0x000fe2000bf25070 */
[----:B------:R-:W-:Y:S01]  /*97f0*/  UISETP.NE.AND.EX UP0, UPT, UR5, URZ, UPT, UP0 ;  /* 0x0000003f0500728c */ /* 0x000fe2000bf05300 */
[----:B------:R-:W-:Y:S02]  /*9800*/  ISETP.NE.AND.EX P0, PT, RZ, UR9, PT, P0 ;  /* 0x00000009ff007c0c */ /* 0x000fe4000bf05300 */
[----:B------:R-:W-:-:S03]  /*9810*/  ISETP.NE.AND.EX P1, PT, RZ, UR11, PT, P1 ;  /* 0x0000000bff007c0c */ /* 0x000fc6000bf25310 */
[----:B------:R-:W-:Y:S02]  /*9820*/  PLOP3.LUT P2, PT, PT, PT, UP0, 0x80, 0x0 ;  /* 0x000000000000781c */ /* 0x000fe40003f4f008 */
[----:B--2---:R-:W-:-:S13]  /*9830*/  R2UR UR46, R2 ;  /* 0x00000000022e72ca */ /* 0x004fda00000e0000 */
[----:B------:R-:W-:Y:S02]  /*9840*/  USHF.R.S32.HI UR47, URZ, 0x1f, UR46 ;  /* 0x0000001f3f2f7899 */ /* 0x000fe4000801142e */
[----:B------:R-:W-:Y:S02]  /*9850*/  @UP0 ULEA UR4, UP1, UR46, UR4, 0x2 ;  /* 0x000000042e040291 */ /* 0x000fe4000f82103f */
[----:B------:R-:W-:Y:S02]  /*9860*/  USHF.L.U32 UR50, UR46, 0x2, URZ ;  /* 0x000000022e327899 */ /* 0x000fe4000800063f */
[----:B------:R-:W-:Y:S02]  /*9870*/  @UP0 ULEA.HI.X UR5, UR46, UR5, UR47, 0x2, UP1 ;  /* 0x000000052e050291 */ /* 0x000fe400088f142f */
[----:B------:R-:W-:Y:S01]  /*9880*/  USHF.L.U64.HI UR51, UR46, 0x2, UR47 ;  /* 0x000000022e337899 */ /* 0x000fe2000801022f */
[----:B------:R-:W-:Y:S01]  /*9890*/  IMAD.U32 R2, RZ, RZ, UR4 ;  /* 0x00000004ff027e24 */ /* 0x000fe2000f8e00ff */
[----:B------:R-:W-:-:S02]  /*98a0*/  UIADD3 UR6, UP0, UR50, UR8, URZ ;  /* 0x0000000832067290 */ /* 0x000fc4000ff1e03f */
[----:B------:R-:W-:Y:S01]  /*98b0*/  UIADD3 UR7, UP1, UR50, UR10, URZ ;  /* 0x0000000a32077290 */ /* 0x000fe2000ff3e03f */
[----:B------:R-:W-:Y:S01]  /*98c0*/  IMAD.U32 R3, RZ, RZ, UR5 ;  /* 0x00000005ff037e24 */ /* 0x000fe2000f8e00ff */
[----:B------:R-:W-:Y:S02]  /*98d0*/  UIADD3.X UR4, UR51, UR9, URZ, UP0, !UPT ;  /* 0x0000000933047290 */ /* 0x000fe400087fe43f */
[----:B------:R-:W-:Y:S01]  /*98e0*/  UIADD3.X UR5, UR51, UR11, URZ, UP1, !UPT ;  /* 0x0000000b33057290 */ /* 0x000fe20008ffe43f */
[----:B------:R-:W-:Y:S01]  /*98f0*/  ULDC.64 UR8, c[0x0][0xa18] ;  /* 0x0002860000087ab9 */ /* 0x000fe20000000a00 */
[----:B----4-:R0:W5:Y:S01]  /*9900*/  @P2 LDG.E R0, desc[UR48][R2.64] ;  /* 0x0000003002002981 */ /* 0x010162000c1e1900 */
[----:B------:R-:W-:Y:S01]  /*9910*/  UISETP.NE.U32.AND UP0, UPT, UR8, URZ, UPT ;  /* 0x0000003f0800728c */ /* 0x000fe2000bf05070 */
[----:B-1----:R-:W-:Y:S02]  /*9920*/  IMAD.U32 R4, RZ, RZ, UR7 ;  /* 0x00000007ff047e24 */ /* 0x002fe4000f8e00ff */
[----:B------:R-:W-:Y:S01]  /*9930*/  IMAD.U32 R5, RZ, RZ, UR5 ;  /* 0x00000005ff057e24 */ /* 0x000fe2000f8e00ff */
[----:B------:R-:W-:-:S04]  /*9940*/  UISETP.NE.AND.EX UP0, UPT, UR9, URZ, UPT, UP0 ;  /* 0x0000003f0900728c */ /* 0x000fc8000bf05300 */
[----:B------:R1:W5:Y:S01]  /*9950*/  @P1 LDG.E R9, desc[UR48][R4.64] ;  /* 0x0000003004091981 */ /* 0x000362000c1e1900 */
[----:B0-----:R-:W-:Y:S01]  /*9960*/  IMAD.U32 R3, RZ, RZ, UR4 ;  /* 0x00000004ff037e24 */ /* 0x001fe2000f8e00ff */
[----:B------:R-:W-:Y:S01]  /*9970*/  PLOP3.LUT P3, PT, PT, PT, UP0, 0x80, 0x0 ;  /* 0x000000000000781c */ /* 0x000fe20003f6f008 */
[----:B------:R-:W-:-:S04]  /*9980*/  IMAD.U32 R2, RZ, RZ, UR6 ;  /* 0x00000006ff027e24 */ /* 0x000fc8000f8e00ff */
[----:B------:R-:W-:Y:S01]  /*9990*/  @UP0 UIADD3 UR4, UP1, UR50, UR8, URZ ;  /* 0x0000000832040290 */ /* 0x000fe2000ff3e03f */
[----:B------:R1:W5:Y:S03]  /*99a0*/  @P0 LDG.E R8, desc[UR48][R2.64] ;  /* 0x0000003002080981 */ /* 0x000366000c1e1900 */
[----:B------:R-:W-:Y:S01]  /*99b0*/  @UP0 UIADD3.X UR5, UR51, UR9, URZ, UP1, !UPT ;  /* 0x0000000933050290 */ /* 0x000fe20008ffe43f */
[----:B------:R-:W-:Y:S01]  /*99c0*/  ULDC UR6, c[0x0][0x288] ;  /* 0x0000a20000067ab9 */ /* 0x000fe20000000800 */
[----:B------:R-:W-:Y:S02]  /*99d0*/  IMAD.U32 R6, RZ, RZ, UR4 ;  /* 0x00000004ff067e24 */ /* 0x000fe4000f8e00ff */
[----:B------:R-:W-:Y:S02]  /*99e0*/  IMAD.U32 R26, RZ, RZ, UR6 ;  /* 0x00000006ff1a7e24 */ /* 0x000fe4000f8e00ff */
[----:B------:R-:W-:-:S05]  /*99f0*/  IMAD.U32 R7, RZ, RZ, UR5 ;  /* 0x00000005ff077e24 */ /* 0x000fca000f8e00ff */
[----:B------:R1:W5:Y:S01]  /*9a00*/  @P3 LDG.E R26, desc[UR48][R6.64] ;  /* 0x00000030061a3981 */ /* 0x000362000c1e1900 */
[----:B------:R-:W-:Y:S05]  /*9a10*/  @P3 BRA `(.L_x_174) ;  /* 0x0000000000103947 */ /* 0x000fea0003800000 */
[----:B------:R-:W-:Y:S05]  /*9a20*/  @!P0 BRA `(.L_x_174) ;  /* 0x00000000000c8947 */ /* 0x000fea0003800000 */
[----:B-1----:R-:W2:Y:S04]  /*9a30*/  LDG.E R7, desc[UR48][R2.64] ;  /* 0x0000003002077981 */ /* 0x002ea8000c1e1900 */
[----:B-----5:R-:W2:Y:S02]  /*9a40*/  LDG.E R26, desc[UR48][R2.64+0x4] ;  /* 0x00000430021a7981 */ /* 0x020ea4000c1e1900 */
[----:B--2---:R-:W-:-:S07]  /*9a50*/  IMAD.IADD R26, R26, 0x1, -R7 ;  /* 0x000000011a1a7824 */ /* 0x004fce00078e0a07 */
.L_x_174:
[----:B------:R-:W-:Y:S01]  /*9a60*/  UMOV UR54, URZ ;  /* 0x0000003f00367c82 */ /* 0x000fe20008000000 */
[----:B------:R-:W-:Y:S01]  /*9a70*/  ULDC.64 UR6, c[0x0][0xa20] ;  /* 0x0002880000067ab9 */ /* 0x000fe20000000a00 */
[----:B-----5:R-:W-:Y:S01]  /*9a80*/  @P0 R2UR UR54, R8 ;  /* 0x00000000083602ca */ /* 0x020fe200000e0000 */
[----:B------:R-:W-:Y:S01]  /*9a90*/  UMOV UR41, URZ ;  /* 0x0000003f00297c82 */ /* 0x000fe20008000000 */
[----:B------:R-:W-:Y:S01]  /*9aa0*/  ISETP.NE.U32.AND P0, PT, RZ, UR6, PT ;  /* 0x00000006ff007c0c */ /* 0x000fe2000bf05070 */
[----:B------:R-:W-:Y:S01]  /*9ab0*/  UMOV UR42, URZ ;  /* 0x0000003f002a7c82 */ /* 0x000fe20008000000 */
[----:B------:R-:W-:Y:S01]  /*9ac0*/  ULDC.64 UR4, c[0x0][0x418] ;  /* 0x0001060000047ab9 */ /* 0x000fe20000000a00 */
[----:B------:R-:W-:Y:S01]  /*9ad0*/  @P2 R2UR UR41, R0 ;  /* 0x00000000002922ca */ /* 0x000fe200000e0000 */
[----:B------:R-:W-:Y:S01]  /*9ae0*/  UISETP.NE.U32.AND UP0, UPT, UR4, URZ, UPT ;  /* 0x0000003f0400728c */ /* 0x000fe2000bf05070 */
[----:B------:R-:W-:Y:S01]  /*9af0*/  @P1 R2UR UR42, R9 ;  /* 0x00000000092a12ca */ /* 0x000fe200000e0000 */
[----:B------:R-:W-:Y:S01]  /*9b00*/  IMAD.U32 R22, RZ, RZ, UR46 ;  /* 0x0000002eff167e24 */ /* 0x000fe2000f8e00ff */
[----:B------:R-:W-:Y:S01]  /*9b10*/  ISETP.NE.AND.EX P0, PT, RZ, UR7, PT, P0 ;  /* 0x00000007ff007c0c */ /* 0x000fe2000bf05300 */
[----:B------:R-:W-:Y:S01]  /*9b20*/  UISETP.NE.AND.EX UP0, UPT, UR5, URZ, UPT, UP0 ;  /* 0x0000003f0500728c */ /* 0x000fe2000bf05300 */
[----:B------:R-:W-:-:S02]  /*9b30*/  ULDC UR4, c[0x0][0x424] ;  /* 0x0001090000047ab9 */ /* 0x000fc40000000800 */
[----:B------:R-:W-:Y:S01]  /*9b40*/  ULDC UR5, c[0x0][0x2f0] ;  /* 0x0000bc0000057ab9 */ /* 0x000fe20000000800 */
[----:B------:R-:W-:-:S04]  /*9b50*/  USEL UR4, UR4, 0x1, UP0 ;  /* 0x0000000104047887 */ /* 0x000fc80008000000 */
[----:B------:R-:W-:Y:S02]  /*9b60*/  UIMAD UR4, UR4, UR5, URZ ;  /* 0x00000005040472a4 */ /* 0x000fe4000f8e023f */
[----:B------:R-:W-:Y:S02]  /*9b70*/  UIADD3 UR42, UR42, UR41, URZ ;  /* 0x000000292a2a7290 */ /* 0x000fe4000fffe03f */
[----:B------:R-:W-:Y:S10]  /*9b80*/  @!P0 BRA `(.L_x_175) ;  /* 0x00000000001c8947 */ /* 0x000ff40003800000 */
[----:B------:R-:W-:-:S04]  /*9b90*/  UIADD3 UR4, UP0, UR50, UR6, URZ ;  /* 0x0000000632047290 */ /* 0x000fc8000ff1e03f */
[----:B------:R-:W-:Y:S02]  /*9ba0*/  UIADD3.X UR5, UR51, UR7, URZ, UP0, !UPT ;  /* 0x0000000733057290 */ /* 0x000fe400087fe43f */
[----:B-1----:R-:W-:-:S04]  /*9bb0*/  IMAD.U32 R2, RZ, RZ, UR4 ;  /* 0x00000004ff027e24 */ /* 0x002fc8000f8e00ff */
[----:B------:R-:W-:-:S05]  /*9bc0*/  IMAD.U32 R3, RZ, RZ, UR5 ;  /* 0x00000005ff037e24 */ /* 0x000fca000f8e00ff */
[----:B------:R-:W2:Y:S02]  /*9bd0*/  LDG.E R2, desc[UR48][R2.64] ;  /* 0x0000003002027981 */ /* 0x000ea4000c1e1900 */
[----:B--2---:R-:W-:Y:S01]  /*9be0*/  R2UR UR4, R2 ;  /* 0x00000000020472ca */ /* 0x004fe200000e0000 */
[----:B------:R-:W-:-:S14]  /*9bf0*/  BRA `(.L_x_176) ;  /* 0x0000000000187947 */ /* 0x000fdc0003800000 */
.L_x_175:
[----:B------:R-:W-:Y:S05]  /*9c00*/  @!P1 BRA `(.L_x_176) ;  /* 0x0000000000149947 */ /* 0x000fea0003800000 */
[----:B-1----:R-:W2:Y:S04]  /*9c10*/  LDG.E R2, desc[UR48][R4.64] ;  /* 0x0000003004027981 */ /* 0x002ea8000c1e1900 */
[----:B------:R-:W3:Y:S01]  /*9c20*/  LDG.E R0, desc[UR48][R4.64+0x4] ;  /* 0x0000043004007981 */ /* 0x000ee2000c1e1900 */
[----:B--2---:R-:W-:Y:S02]  /*9c30*/  R2UR UR5, R2 ;  /* 0x00000000020572ca */ /* 0x004fe400000e0000 */
[----:B---3--:R-:W-:-:S13]  /*9c40*/  R2UR UR4, R0 ;  /* 0x00000000000472ca */ /* 0x008fda00000e0000 */
[----:B------:R-:W-:-:S12]  /*9c50*/  UIADD3 UR4, -UR5, UR4, URZ ;  /* 0x0000000405047290 */ /* 0x000fd8000fffe13f */
.L_x_176:
[----:B------:R-:W-:Y:S01]  /*9c60*/  UIADD3 UR41, -UR41, UR4, URZ ;  /* 0x0000000429297290 */ /* 0x000fe2000fffe13f */
[----:B------:R-:W-:Y:S03]  /*9c70*/  BSSY B7, `(.L_x_177) ;  /* 0x00002a9000077945 */ /* 0x000fe60003800000 */
[----:B------:R-:W-:Y:S02]  /*9c80*/  UIADD3 UR4, UR41, 0x9f, URZ ;  /* 0x0000009f29047890 */ /* 0x000fe4000fffe03f */
[----:B------:R-:W-:Y:S02]  /*9c90*/  ISETP.LT.AND P0, PT, RZ, UR41, PT ;  /* 0x00000029ff007c0c */ /* 0x000fe4000bf01270 */
[----:B------:R-:W-:-:S04]  /*9ca0*/  UIMAD.WIDE UR4, UR4, 0x66666667, URZ ;  /* 0x66666667040478a5 */ /* 0x000fc8000f8e023f */
[----:B------:R-:W-:-:S04]  /*9cb0*/  USHF.R.U32.HI UR40, URZ, 0x1f, UR5 ;  /* 0x0000001f3f287899 */ /* 0x000fc80008011605 */
[----:B------:R-:W-:-:S03]  /*9cc0*/  ULEA.HI.SX32 UR40, UR5, UR40, 0x1a ;  /* 0x0000002805287291 */ /* 0x000fc6000f8fd23f */
[----:B------:R-:W-:Y:S09]  /*9cd0*/  @P0 BRA `(.L_x_178) ;  /* 0x0000000000440947 */ /* 0x000ff20003800000 */
[----:B------:R-:W0:Y:S02]  /*9ce0*/  S2R R0, SR_TID.X ;  /* 0x0000000000007919 */ /* 0x000e240000002100 */
[----:B0-----:R-:W-:-:S04]  /*9cf0*/  LOP3.LUT R0, R0, 0x7f, RZ, 0xc0, !PT ;  /* 0x0000007f00007812 */ /* 0x001fc800078ec0ff */
[----:B------:R-:W-:-:S13]  /*9d00*/  ISETP.NE.AND P0, PT, R0, RZ, PT ;  /* 0x000000ff0000720c */ /* 0x000fda0003f05270 */
[----:B------:R-:W-:Y:S05]  /*9d10*/  @P0 BRA `(.L_x_179) ;  /* 0x0000002800780947 */ /* 0x000fea0003800000 */
[----:B-1----:R-:W0:Y:S01]  /*9d20*/  S2R R5, SR_LANEID ;  /* 0x0000000000057919 */ /* 0x002e220000000000 */
[----:B------:R-:W-:Y:S01]  /*9d30*/  VOTEU.ANY UR4, UPT, PT ;  /* 0x0000000000047886 */ /* 0x000fe200038e0100 */
[----:B------:R-:W1:Y:S01]  /*9d40*/  LDC.64 R2, c[0x0][0xc60] ;  /* 0x00031800ff027b82 */ /* 0x000e620000000a00 */
[----:B------:R-:W0:Y:S02]  /*9d50*/  FLO.U32 R0, UR4 ;  /* 0x0000000400007d00 */ /* 0x000e2400080e0000 */
[----:B0-----:R-:W-:-:S06]  /*9d60*/  ISETP.EQ.U32.AND P0, PT, R0, R5, PT ;  /* 0x000000050000720c */ /* 0x001fcc0003f02070 */
[----:B------:R-:W1:Y:S07]  /*9d70*/  POPC R5, UR4 ;  /* 0x0000000400057d09 */ /* 0x000e6e0008000000 */
[----:B-1----:R-:W2:Y:S01]  /*9d80*/  @P0 ATOMG.E.ADD.STRONG.GPU PT, R3, desc[UR48][R2.64], R5 ;  /* 0x00000005020309a8 */ /* 0x002ea200081ee1f0 */
[----:B------:R-:W0:Y:S02]  /*9d90*/  S2R R4, SR_LTMASK ;  /* 0x0000000000047919 */ /* 0x000e240000003900 */
[----:B0-----:R-:W-:-:S04]  /*9da0*/  LOP3.LUT R4, R4, UR4, RZ, 0xc0, !PT ;  /* 0x0000000404047c12 */ /* 0x001fc8000f8ec0ff */
[----:B------:R-:W0:Y:S01]  /*9db0*/  POPC R7, R4 ;  /* 0x0000000400077309 */ /* 0x000e220000000000 */
[----:B--2---:R-:W0:Y:S02]  /*9dc0*/  SHFL.IDX PT, R0, R3, R0, 0x1f ;  /* 0x00001f0003007589 */ /* 0x004e2400000e0000 */
[----:B0-----:R-:W-:Y:S01]  /*9dd0*/  IADD3 R24, R0, UR43, R7 ;  /* 0x0000002b00187c10 */ /* 0x001fe2000fffe007 */
[----:B------:R-:W-:Y:S06]  /*9de0*/  BRA `(.L_x_179) ;  /* 0x0000002800447947 */ /* 0x000fec0003800000 */
.L_x_178:
[----:B------:R-:W-:Y:S01]  /*9df0*/  VIADD R0, R16, 0xe000 ;  /* 0x0000e00010007836 */ /* 0x000fe20000000000 */
[----:B------:R-:W-:Y:S04]  /*9e00*/  BSSY B6, `(.L_x_180) ;  /* 0x0000013000067945 */ /* 0x000fe80003800000 */
[----:B------:R-:W-:-:S13]  /*9e10*/  LOP3.LUT P0, RZ, R0, 0x1bf, RZ, 0xc0, !PT ;  /* 0x000001bf00ff7812 */ /* 0x000fda000780c0ff */
[----:B------:R-:W-:Y:S05]  /*9e20*/  @!P0 BRA `(.L_x_181) ;  /* 0x0000000000408947 */ /* 0x000fea0003800000 */
[----:B-1----:R-:W-:Y:S01]  /*9e30*/  MOV R2, 0x0 ;  /* 0x0000000000027802 */ /* 0x002fe20000000f00 */
[----:B------:R-:W-:Y:S01]  /*9e40*/  ULDC.64 UR6, c[0x4][0x98] ;  /* 0x0100260000067ab9 */ /* 0x000fe20000000a00 */
[----:B------:R-:W-:Y:S01]  /*9e50*/  ULDC.64 UR8, c[0x4][0xa0] ;  /* 0x0100280000087ab9 */ /* 0x000fe20000000a00 */
[----:B------:R-:W-:Y:S01]  /*9e60*/  ULDC.64 UR4, c[0x4][0x8] ;  /* 0x0100020000047ab9 */ /* 0x000fe20000000a00 */
[----:B------:R-:W-:Y:S02]  /*9e70*/  IMAD.U32 R4, RZ, RZ, UR6 ;  /* 0x00000006ff047e24 */ /* 0x000fe4000f8e00ff */
[----:B------:R-:W0:Y:S01]  /*9e80*/  LDC.64 R2, c[0x4][R2] ;  /* 0x0100000002027b82 */ /* 0x000e220000000a00 */
        /* <DEDUP_REMOVED lines=10> */
.L_x_181:
[----:B------:R-:W-:Y:S05]  /*9f30*/  BSYNC B6 ;  /* 0x0000000000067941 */ /* 0x000fea0003800000 */
.L_x_180:
[----:B------:R-:W2:Y:S01]  /*9f40*/  LDL.LU R17, [R1] ;  /* 0x0000000001117983 */ /* 0x000ea20000300800 */
[----:B------:R-:W-:Y:S01]  /*9f50*/  VIADD R0, R16, 0x6000 ;  /* 0x0000600010007836 */ /* 0x000fe20000000000 */
[----:B------:R-:W-:Y:S04]  /*9f60*/  BSSY B6, `(.L_x_182) ;  /* 0x0000016000067945 */ /* 0x000fe80003800000 */
[----:B------:R-:W-:Y:S02]  /*9f70*/  LOP3.LUT P0, RZ, R0, 0x1bf, RZ, 0xc0, !PT ;  /* 0x000001bf00ff7812 */ /* 0x000fe4000780c0ff */
[----:B--2---:R-:W-:-:S11]  /*9f80*/  LOP3.LUT R17, R17, 0xfffffffe, RZ, 0xc0, !PT ;  /* 0xfffffffe11117812 */ /* 0x004fd600078ec0ff */
[----:B------:R-:W-:-:S05]  /*9f90*/  @P0 LOP3.LUT R17, R17, 0x1, RZ, 0xfc, !PT ;  /* 0x0000000111110812 */ /* 0x000fca00078efcff */
[----:B------:R0:W-:Y:S01]  /*9fa0*/  STL [R1], R17 ;  /* 0x0000001101007387 */ /* 0x0001e20000100800 */
[----:B------:R-:W-:Y:S05]  /*9fb0*/  @!P0 BRA `(.L_x_183) ;  /* 0x0000000000408947 */ /* 0x000fea0003800000 */
[----:B-1----:R-:W-:Y:S01]  /*9fc0*/  MOV R2, 0x0 ;  /* 0x0000000000027802 */ /* 0x002fe20000000f00 */
[----:B------:R-:W-:Y:S01]  /*9fd0*/  ULDC.64 UR6, c[0x4][0x98] ;  /* 0x0100260000067ab9 */ /* 0x000fe20000000a00 */
[----:B------:R-:W-:Y:S01]  /*9fe0*/  ULDC.64 UR8, c[0x4][0xa0] ;  /* 0x0100280000087ab9 */ /* 0x000fe20000000a00 */
[----:B------:R-:W-:Y:S01]  /*9ff0*/  ULDC.64 UR4, c[0x4][0x10] ;  /* 0x0100040000047ab9 */ /* 0x000fe20000000a00 */
[----:B------:R-:W-:Y:S02]  /*a000*/  IMAD.U32 R4, RZ, RZ, UR6 ;  /* 0x00000006ff047e24 */ /* 0x000fe4000f8e00ff */
[----:B------:R-:W1:Y:S01]  /*a010*/  LDC.64 R2, c[0x4][R2] ;  /* 0x0100000002027b82 */ /* 0x000e620000000a00 */
        /* <DEDUP_REMOVED lines=10> */
.L_x_183:
[----:B------:R-:W-:Y:S05]  /*a0c0*/  BSYNC B6 ;  /* 0x0000000000067941 */ /* 0x000fea0003800000 */
.L_x_182:
        /* <DEDUP_REMOVED lines=20> */
.L_x_185:
[----:B------:R-:W-:Y:S05]  /*a210*/  BSYNC B6 ;  /* 0x0000000000067941 */ /* 0x000fea0003800000 */
.L_x_184:
[----:B------:R-:W-:Y:S01]  /*a220*/  IMAD.MOV.U32 R27, RZ, RZ, R17 ;  /* 0x000000ffff1b7224 */ /* 0x000fe200078e0011 */
        /* <DEDUP_REMOVED lines=19> */
.L_x_187:
[----:B------:R-:W-:Y:S05]  /*a360*/  BSYNC B6 ;  /* 0x0000000000067941 */ /* 0x000fea0003800000 */
.L_x_186:
[----:B------:R-:W-:Y:S02]  /*a370*/  ULDC.64 UR4, c[0x0][0x9f8] ;  /* 0x00027e0000047ab9 */ /* 0x000fe40000000a00 */
[----:B------:R-:W-:-:S04]  /*a380*/  UISETP.NE.U32.AND UP0, UPT, UR4, URZ, UPT ;  /* 0x0000003f0400728c */ /* 0x000fc8000bf05070 */
[----:B------:R-:W-:-:S06]  /*a390*/  UISETP.NE.AND.EX UP0, UPT, UR5, URZ, UPT, UP0 ;  /* 0x0000003f0500728c */ /* 0x000fcc000bf05300 */
[----:B------:R-:W-:-:S05]  /*a3a0*/  PLOP3.LUT P0, PT, PT, PT, UP0, 0x80, 0x0 ;  /* 0x000000000000781c */ /* 0x000fca0003f0f008 */
[----:B------:R-:W-:-:S04]  /*a3b0*/  @UP0 UIADD3 UR4, UP1, UR50, UR4, URZ ;  /* 0x0000000432040290 */ /* 0x000fc8000ff3e03f */
[----:B------:R-:W-:Y:S02]  /*a3c0*/  @UP0 UIADD3.X UR5, UR51, UR5, URZ, UP1, !UPT ;  /* 0x0000000533050290 */ /* 0x000fe40008ffe43f */
[----:B-1----:R-:W-:-:S04]  /*a3d0*/  IMAD.U32 R2, RZ, RZ, UR4 ;  /* 0x00000004ff027e24 */ /* 0x002fc8000f8e00ff */
[----:B------:R-:W-:Y:S01]  /*a3e0*/  IMAD.U32 R3, RZ, RZ, UR5 ;  /* 0x00000005ff037e24 */ /* 0x000fe2000f8e00ff */
[----:B0-----:R-:W0:Y:S01]  /*a3f0*/  S2R R17, SR_TID.X ;  /* 0x0000000000117919 */ /* 0x001e220000002100 */
[----:B------:R-:W-:-:S03]  /*a400*/  ULDC.64 UR4, c[0x0][0xa08] ;  /* 0x0002820000047ab9 */ /* 0x000fc60000000a00 */
[----:B------:R1:W2:Y:S02]  /*a410*/  @P0 LDG.E R22, desc[UR48][R2.64] ;  /* 0x0000003002160981 */ /* 0x0002a4000c1e1900 */
[----:B-1----:R-:W1:Y:S01]  /*a420*/  LDC.64 R2, c[0x0][0x418] ;  /* 0x00010600ff027b82 */ /* 0x002e620000000a00 */
[----:B0-----:R-:W-:-:S04]  /*a430*/  SHF.R.U32.HI R20, RZ, 0x5, R17 ;  /* 0x00000005ff147819 */ /* 0x001fc80000011611 */
[----:B------:R-:W-:Y:S02]  /*a440*/  LOP3.LUT R20, R20, 0x3, RZ, 0xc0, !PT ;  /* 0x0000000314147812 */ /* 0x000fe400078ec0ff */
[----:B-1----:R-:W-:Y:S01]  /*a450*/  LOP3.LUT P0, RZ, R2, UR4, RZ, 0xfc, !PT ;  /* 0x0000000402ff7c12 */ /* 0x002fe2000f80fcff */
[----:B------:R-:W-:-:S03]  /*a460*/  UMOV UR4, 0xffffffff ;  /* 0xffffffff00047882 */ /* 0x000fc60000000000 */
[----:B------:R-:W-:Y:S02]  /*a470*/  LOP3.LUT P0, RZ, R3, UR5, RZ, 0xfc, P0 ;  /* 0x0000000503ff7c12 */ /* 0x000fe4000800fcff */
[----:B--2---:R-:W-:Y:S02]  /*a480*/  SHF.R.S32.HI R23, RZ, 0x1f, R22 ;  /* 0x0000001fff177819 */ /* 0x004fe40000011416 */
[----:B------:R-:W-:Y:S01]  /*a490*/  SEL R17, R22, RZ, !P0 ;  /* 0x000000ff16117207 */ /* 0x000fe20004000000 */
[----:B------:R-:W-:Y:S08]  /*a4a0*/  BRA.DIV UR4, `(.L_x_188) ;  /* 0x00000032046c7947 */ /* 0x000ff0000b800000 */
[----:B------:R0:W1:Y:S02]  /*a4b0*/  SHFL.IDX PT, R14, R20, RZ, 0x1f ;  /* 0x00001fff140e7589 */ /* 0x00006400000e0000 */
.L_x_259:
[----:B------:R-:W-:Y:S02]  /*a4c0*/  PLOP3.LUT P1, PT, PT, PT, PT, 0x8, 0x0 ;  /* 0x000000000000781c */ /* 0x000fe40003f2e170 */
[----:B------:R-:W-:Y:S02]  /*a4d0*/  LOP3.LUT R27, R27, 0xfffffffe, RZ, 0xc0, !PT ;  /* 0xfffffffe1b1b7812 */ /* 0x000fe400078ec0ff */
[----:B-1----:R-:W-:-:S09]  /*a4e0*/  ISETP.NE.AND P0, PT, R14, RZ, PT ;  /* 0x000000ff0e00720c */ /* 0x002fd20003f05270 */
[----:B------:R-:W-:-:S05]  /*a4f0*/  @P1 LOP3.LUT R27, R27, 0x1, RZ, 0xfc, !PT ;  /* 0x000000011b1b1812 */ /* 0x000fca00078efcff */
[----:B------:R1:W-:Y:S01]  /*a500*/  STL [R1], R27 ;  /* 0x0000001b01007387 */ /* 0x0003e20000100800 */
[----:B------:R-:W-:Y:S05]  /*a510*/  @P0 BRA `(.L_x_189) ;  /* 0x0000000400580947 */ /* 0x000fea0003800000 */
[----:B------:R-:W-:-:S06]  /*a520*/  UIADD3 UR4, UR40, -0x1, URZ ;  /* 0xffffffff28047890 */ /* 0x000fcc000fffe03f */
[----:B------:R-:W-:Y:S01]  /*a530*/  IMAD.U32 R0, RZ, RZ, UR4 ;  /* 0x00000004ff007e24 */ /* 0x000fe2000f8e00ff */
[----:B------:R-:W-:-:S03]  /*a540*/  UMOV UR4, 0xffffffff ;  /* 0xffffffff00047882 */ /* 0x000fc60000000000 */
[----:B------:R-:W-:Y:S05]  /*a550*/  BRA.DIV UR4, `(.L_x_190) ;  /* 0x0000003204607947 */ /* 0x000fea000b800000 */
[----:B------:R-:W-:-:S13]  /*a560*/  ELECT P6, URZ, PT ;  /* 0x00000000003f782f */ /* 0x000fda00038c0000 */
.L_x_262:
[----:B------:R-:W-:Y:S05]  /*a570*/  @!P6 BRA `(.L_x_189) ;  /* 0x000000040040e947 */ /* 0x000fea0003800000 */
[----:B------:R-:W-:-:S04]  /*a580*/  ISETP.NE.U32.AND P0, PT, R2, RZ, PT ;  /* 0x000000ff0200720c */ /* 0x000fc80003f05070 */
[----:B------:R-:W-:-:S13]  /*a590*/  ISETP.NE.AND.EX P0, PT, R3, RZ, PT, P0 ;  /* 0x000000ff0300720c */ /* 0x000fda0003f05300 */
[----:B------:R-:W-:Y:S05]  /*a5a0*/  @!P0 BRA `(.L_x_191) ;  /* 0x0000000000488947 */ /* 0x000fea0003800000 */
[----:B------:R-:W2:Y:S01]  /*a5b0*/  LDC R7, c[0x0][0x43c] ;  /* 0x00010f00ff077b82 */ /* 0x000ea20000000800 */
[----:B------:R-:W-:Y:S01]  /*a5c0*/  IMAD.MOV.U32 R6, RZ, RZ, R0 ;  /* 0x000000ffff067224 */ /* 0x000fe200078e0000 */
[----:B------:R-:W-:Y:S02]  /*a5d0*/  ULDC.64 UR4, c[0x0][0x428] ;  /* 0x00010a0000047ab9 */ /* 0x000fe40000000a00 */
[----:B------:R-:W-:-:S04]  /*a5e0*/  IMAD R9, R23, UR4, RZ ;  /* 0x0000000417097c24 */ /* 0x000fc8000f8e02ff */
[----:B------:R-:W-:Y:S01]  /*a5f0*/  IMAD R9, R22, UR5, R9 ;  /* 0x0000000516097c24 */ /* 0x000fe2000f8e0209 */
[----:B--2---:R-:W-:-:S13]  /*a600*/  ISETP.NE.AND P0, PT, R7, 0x1, PT ;  /* 0x000000010700780c */ /* 0x004fda0003f05270 */
[----:B------:R-:W2:Y:S02]  /*a610*/  @P0 LDC.64 R4, c[0x0][0x440] ;  /* 0x00011000ff040b82 */ /* 0x000ea40000000a00 */
[----:B--2---:R-:W-:-:S05]  /*a620*/  @P0 IMAD.HI.U32 R4, R0, R4, RZ ;  /* 0x0000000400040227 */ /* 0x004fca00078e00ff */
        /* <DEDUP_REMOVED lines=10> */
.L_x_191:
[----:B--2---:R-:W2:Y:S01]  /*a6d0*/  S2R R2, SR_TID.X ;  /* 0x0000000000027919 */ /* 0x004ea20000002100 */
[----:B------:R-:W-:Y:S01]  /*a6e0*/  IMAD R5, R18, 0x8, R16 ;  /* 0x0000000812057824 */ /* 0x000fe200078e0210 */
[----:B--2---:R-:W-:Y:S02]  /*a6f0*/  LOP3.LUT R3, R2, 0x7f, RZ, 0xc0, !PT ;  /* 0x0000007f02037812 */ /* 0x004fe400078ec0ff */
[----:B------:R-:W-:Y:S02]  /*a700*/  SHF.L.U32 R2, R19, 0x1f, RZ ;  /* 0x0000001f13027819 */ /* 0x000fe400000006ff */
[----:B------:R-:W-:Y:S02]  /*a710*/  ISETP.NE.AND P1, PT, R3, RZ, PT ;  /* 0x000000ff0300720c */ /* 0x000fe40003f25270 */
[----:B------:R-:W2:Y:S02]  /*a720*/  SYNCS.PHASECHK.TRANS64.TRYWAIT P0, [R5+URZ+0x13280], R2 ;  /* 0x01328002050075a7 */ /* 0x000ea4000800017f */
[----:B--2---:R-:W-:Y:S09]  /*a730*/  @!P0 BRA `(.L_x_192) ;  /* 0x0000003000088947 */ /* 0x004ff20003800000 */
.L_x_263:
[----:B------:R-:W-:Y:S05]  /*a740*/  @P1 BRA `(.L_x_193) ;  /* 0x00000000001c1947 */ /* 0x000fea0003800000 */
[----:B------:R-:W3:Y:S02]  /*a750*/  S2R R3, SR_TID.X ;  /* 0x0000000000037919 */ /* 0x000ee40000002100 */
[----:B---3--:R-:W-:Y:S01]  /*a760*/  LOP3.LUT R4, R3, 0x1f, RZ, 0xc0, !PT ;  /* 0x0000001f03047812 */ /* 0x008fe200078ec0ff */
[----:B------:R-:W-:-:S03]  /*a770*/  IMAD.MOV.U32 R3, RZ, RZ, 0x2800 ;  /* 0x00002800ff037424 */ /* 0x000fc600078e00ff */
[----:B------:R-:W-:Y:S01]  /*a780*/  ISETP.NE.AND P0, PT, R4, RZ, PT ;  /* 0x000000ff0400720c */ /* 0x000fe20003f05270 */
[----:B------:R3:W-:-:S12]  /*a790*/  SYNCS.ARRIVE.TRANS64 RZ, [R5+URZ+0x13270], R3 ;  /* 0x0132700305ff79a7 */ /* 0x0007d8000800003f */
[----:B---3--:R-:W-:Y:S05]  /*a7a0*/  @!P0 BRA `(.L_x_193) ;  /* 0x0000000000048947 */ /* 0x008fea0003800000 */
[----:B------:R-:W-:Y:S01]  /*a7b0*/  BPT.TRAP 0x1 ;  /* 0x000000040000795c */ /* 0x000fe20000300000 */
.L_x_193:
[----:B------:R-:W-:Y:S01]  /*a7c0*/  IMAD R4, R18, 0x2800, R16 ;  /* 0x0000280012047824 */ /* 0x000fe200078e0210 */
[----:B------:R-:W-:Y:S01]  /*a7d0*/  R2UR UR33, R5 ;  /* 0x00000000052172ca */ /* 0x000fe200000e0000 */
[----:B------:R-:W-:Y:S01]  /*a7e0*/  IMAD.MOV.U32 R3, RZ, RZ, 0xa0 ;  /* 0x000000a0ff037424 */ /* 0x000fe200078e00ff */
[----:B-----5:R-:W-:Y:S01]  /*a7f0*/  R2UR UR37, R17 ;  /* 0x00000000112572ca */ /* 0x020fe200000e0000 */
[----:B------:R-:W-:Y:S01]  /*a800*/  UIADD3 UR4, UP0, UR52, 0x470, URZ ;  /* 0x0000047034047890 */ /* 0x000fe2000ff1e03f */
[----:B------:R-:W-:Y:S01]  /*a810*/  R2UR UR32, R4 ;  /* 0x00000000042072ca */ /* 0x000fe200000e0000 */
[----:B------:R-:W-:Y:S01]  /*a820*/  IMAD R0, R0, R3, UR42 ;  /* 0x0000002a00007e24 */ /* 0x000fe2000f8e0203 */
[----:B------:R-:W-:Y:S01]  /*a830*/  UMOV UR6, 0x0 ;  /* 0x0000000000067882 */ /* 0x000fe20000000000 */
[----:B------:R-:W-:Y:S01]  /*a840*/  UIADD3.X UR5, URZ, UR53, URZ, UP0, !UPT ;  /* 0x000000353f057290 */ /* 0x000fe200087fe43f */
[----:B------:R-:W-:Y:S02]  /*a850*/  UMOV UR7, 0x14f00000 ;  /* 0x14f0000000077882 */ /* 0x000fe40000000000 */
[----:B------:R-:W-:Y:S01]  /*a860*/  R2UR UR35, R0 ;  /* 0x00000000002372ca */ /* 0x000fe200000e0000 */
[----:B------:R-:W-:-:S02]  /*a870*/  UMOV UR34, URZ ;  /* 0x0000003f00227c82 */ /* 0x000fc40008000000 */
[----:B------:R-:W-:-:S04]  /*a880*/  UIADD3 UR33, UR33, 0x13270, URZ ;  /* 0x0001327021217890 */ /* 0x000fc8000fffe03f */
[----:B------:R-:W-:-:S09]  /*a890*/  UIADD3 UR32, UR32, 0x6000, URZ ;  /* 0x0000600020207890 */ /* 0x000fd2000fffe03f */
[----:B------:R3:W-:Y:S01]  /*a8a0*/  UTMALDG.4D [UR32], [UR4], desc[UR6] ;  /* 0x00000620040075b4 */ /* 0x0007e20008019000 */
[----:B------:R-:W4:Y:S02]  /*a8b0*/  SYNCS.PHASECHK.TRANS64.TRYWAIT P0, [R5+URZ+0x13240], R2 ;  /* 0x01324002050075a7 */ /* 0x000f24000800017f */
[----:B---34-:R-:W-:Y:S05]  /*a8c0*/  @!P0 BRA `(.L_x_194) ;  /* 0x0000002c00b88947 */ /* 0x018fea0003800000 */
.L_x_264:
[----:B------:R-:W-:Y:S05]  /*a8d0*/  @P1 BRA `(.L_x_195) ;  /* 0x00000000001c1947 */ /* 0x000fea0003800000 */
[----:B------:R-:W4:Y:S01]  /*a8e0*/  S2R R3, SR_TID.X ;  /* 0x0000000000037919 */ /* 0x000f220000002100 */
[----:B--23--:R-:W-:-:S04]  /*a8f0*/  IMAD.MOV.U32 R2, RZ, RZ, 0x2800 ;  /* 0x00002800ff027424 */ /* 0x00cfc800078e00ff */
[----:B------:R2:W-:Y:S01]  /*a900*/  SYNCS.ARRIVE.TRANS64 RZ, [R5+URZ+0x13230], R2 ;  /* 0x0132300205ff79a7 */ /* 0x0005e2000800003f */
[----:B----4-:R-:W-:-:S04]  /*a910*/  LOP3.LUT R3, R3, 0x1f, RZ, 0xc0, !PT ;  /* 0x0000001f03037812 */ /* 0x010fc800078ec0ff */
[----:B------:R-:W-:-:S13]  /*a920*/  ISETP.NE.AND P0, PT, R3, RZ, PT ;  /* 0x000000ff0300720c */ /* 0x000fda0003f05270 */
[----:B--2---:R-:W-:Y:S05]  /*a930*/  @!P0 BRA `(.L_x_195) ;  /* 0x0000000000048947 */ /* 0x004fea0003800000 */
[----:B------:R-:W-:Y:S01]  /*a940*/  BPT.TRAP 0x1 ;  /* 0x000000040000795c */ /* 0x000fe20000300000 */
.L_x_195:
[----:B--23--:R-:W2:Y:S01]  /*a950*/  LDL.LU R2, [R1] ;  /* 0x0000000001027983 */ /* 0x00cea20000300800 */
[----:B------:R-:W-:Y:S01]  /*a960*/  R2UR UR8, R4 ;  /* 0x00000000040872ca */ /* 0x000fe200000e0000 */
[----:B------:R-:W-:Y:S01]  /*a970*/  UIADD3 UR4, UP0, UR52, 0x370, URZ ;  /* 0x0000037034047890 */ /* 0x000fe2000ff1e03f */
[----:B------:R-:W-:Y:S01]  /*a980*/  R2UR UR9, R5 ;  /* 0x00000000050972ca */ /* 0x000fe200000e0000 */
[----:B------:R-:W-:Y:S01]  /*a990*/  UMOV UR6, 0x0 ;  /* 0x0000000000067882 */ /* 0x000fe20000000000 */
[----:B------:R-:W-:Y:S01]  /*a9a0*/  PLOP3.LUT P0, PT, PT, PT, PT, 0x80, 0x0 ;  /* 0x000000000000781c */ /* 0x000fe20003f0f070 */
[----:B------:R-:W-:Y:S01]  /*a9b0*/  UIADD3.X UR5, URZ, UR53, URZ, UP0, !UPT ;  /* 0x000000353f057290 */ /* 0x000fe200087fe43f */
[----:B------:R-:W-:Y:S01]  /*a9c0*/  R2UR UR11, R0 ;  /* 0x00000000000b72ca */ /* 0x000fe200000e0000 */
[----:B------:R-:W-:Y:S01]  /*a9d0*/  UMOV UR7, 0x14f00000 ;  /* 0x14f0000000077882 */ /* 0x000fe20000000000 */
[----:B------:R-:W-:Y:S01]  /*a9e0*/  R2UR UR13, R17 ;  /* 0x00000000110d72ca */ /* 0x000fe200000e0000 */
[----:B------:R-:W-:Y:S01]  /*a9f0*/  UMOV UR10, URZ ;  /* 0x0000003f000a7c82 */ /* 0x000fe20008000000 */
[----:B------:R-:W-:-:S03]  /*aa00*/  UMOV UR12, UR36 ;  /* 0x00000024000c7c82 */ /* 0x000fc60008000000 */
[----:B------:R-:W-:Y:S02]  /*aa10*/  UIADD3 UR8, UR8, 0xe000, URZ ;  /* 0x0000e00008087890 */ /* 0x000fe4000fffe03f */
[----:B------:R-:W-:-:S09]  /*aa20*/  UIADD3 UR9, UR9, 0x13230, URZ ;  /* 0x0001323009097890 */ /* 0x000fd2000fffe03f */
[----:B------:R3:W-:Y:S01]  /*aa30*/  UTMALDG.4D [UR8], [UR4], desc[UR6] ;  /* 0x00000608040075b4 */ /* 0x0007e20008019000 */
[----:B--2---:R-:W-:-:S04]  /*aa40*/  LOP3.LUT R2, R2, 0xfffffffe, RZ, 0xc0, !PT ;  /* 0xfffffffe02027812 */ /* 0x004fc800078ec0ff */
[----:B------:R-:W-:-:S05]  /*aa50*/  @P0 LOP3.LUT R2, R2, 0x1, RZ, 0xfc, !PT ;  /* 0x0000000102020812 */ /* 0x000fca00078efcff */
[----:B------:R3:W-:Y:S01]  /*aa60*/  STL [R1], R2 ;  /* 0x0000000201007387 */ /* 0x0007e20000100800 */
[----:B------:R-:W-:Y:S01]  /*aa70*/  NOP ;  /* 0x0000000000007918 */ /* 0x000fe20000000000 */
.L_x_189:
[----:B------:R-:W-:Y:S05]  /*aa80*/  WARPSYNC.ALL ;  /* 0x0000000000007948 */ /* 0x000fea0003800000 */
[----:B------:R-:W-:Y:S01]  /*aa90*/  VIADD R0, R16, 0xb000 ;  /* 0x0000b00010007836 */ /* 0x000fe20000000000 */
[----:B---3--:R-:W-:Y:S01]  /*aaa0*/  USHF.R.S32.HI UR4, URZ, 0x1f, UR54 ;  /* 0x0000001f3f047899 */ /* 0x008fe20008011436 */
[----:B------:R-:W-:Y:S01]  /*aab0*/  BAR.SYNC.DEFER_BLOCKING 0x8, 0x200 ;  /* 0x0208000000007b1d */ /* 0x000fe20000010000 */
[----:B------:R-:W-:Y:S02]  /*aac0*/  USHF.R.S32.HI UR37, URZ, 0x1f, UR36 ;  /* 0x0000001f3f257899 */ /* 0x000fe40008011424 */
[----:B------:R-:W-:-:S03]  /*aad0*/  LOP3.LUT P0, RZ, R0, 0x1bf, RZ, 0xc0, !PT ;  /* 0x000001bf00ff7812 */ /* 0x000fc6000780c0ff */
[----:B------:R-:W-:Y:S01]  /*aae0*/  ULDC.64 UR6, c[0x0][0x298] ;  /* 0x0000a60000067ab9 */ /* 0x000fe20000000a00 */
[----:B------:R-:W-:Y:S01]  /*aaf0*/  ULDC.64 UR8, c[0x0][0xa00] ;  /* 0x0002800000087ab9 */ /* 0x000fe20000000a00 */
[----:B------:R-:W-:Y:S01]  /*ab00*/  UIMAD UR4, UR4, UR6, URZ ;  /* 0x00000006040472a4 */ /* 0x000fe2000f8e023f */
[----:B------:R-:W-:Y:S01]  /*ab10*/  BSSY B6, `(.L_x_196) ;  /* 0x0000019000067945 */ /* 0x000fe20003800000 */
[----:B------:R-:W-:Y:S02]  /*ab20*/  UISETP.NE.U32.AND UP0, UPT, UR8, URZ, UPT ;  /* 0x0000003f0800728c */ /* 0x000fe4000bf05070 */
[----:B------:R-:W-:Y:S02]  /*ab30*/  UIMAD.WIDE.U32 UR56, UR54, UR6, URZ ;  /* 0x00000006363872a5 */ /* 0x000fe4000f8e003f */
[----:B------:R-:W-:Y:S02]  /*ab40*/  UIMAD UR4, UR54, UR7, UR4 ;  /* 0x00000007360472a4 */ /* 0x000fe4000f8e0204 */
[----:B------:R-:W-:-:S02]  /*ab50*/  UISETP.NE.AND.EX UP0, UPT, UR9, URZ, UPT, UP0 ;  /* 0x0000003f0900728c */ /* 0x000fc4000bf05300 */
[----:B------:R-:W-:Y:S02]  /*ab60*/  UIADD3 UR51, UR57, UR4, URZ ;  /* 0x0000000439337290 */ /* 0x000fe4000fffe03f */
[----:B------:R-:W-:Y:S02]  /*ab70*/  USEL UR46, UR46, URZ, !UP0 ;  /* 0x0000003f2e2e7287 */ /* 0x000fe4000c000000 */
[----:B------:R-:W-:Y:S01]  /*ab80*/  USEL UR47, UR47, URZ, !UP0 ;  /* 0x0000003f2f2f7287 */ /* 0x000fe2000c000000 */
[----:B------:R-:W-:Y:S11]  /*ab90*/  @!P0 BRA `(.L_x_197) ;  /* 0x0000000000408947 */ /* 0x000ff60003800000 */
[----:B------:R-:W-:Y:S01]  /*aba0*/  MOV R2, 0x0 ;  /* 0x0000000000027802 */ /* 0x000fe20000000f00 */
[----:B------:R-:W-:Y:S01]  /*abb0*/  ULDC.64 UR6, c[0x4][0x98] ;  /* 0x0100260000067ab9 */ /* 0x000fe20000000a00 */
[----:B------:R-:W-:Y:S01]  /*abc0*/  ULDC.64 UR8, c[0x4][0xa0] ;  /* 0x0100280000087ab9 */ /* 0x000fe20000000a00 */
[----:B------:R-:W-:Y:S01]  /*abd0*/  ULDC.64 UR4, c[0x4][0x28] ;  /* 0x01000a0000047ab9 */ /* 0x000fe20000000a00 */
[----:B------:R-:W-:Y:S02]  /*abe0*/  IMAD.U32 R4, RZ, RZ, UR6 ;  /* 0x00000006ff047e24 */ /* 0x000fe4000f8e00ff */
[----:B------:R-:W2:Y:S01]  /*abf0*/  LDC.64 R2, c[0x4][R2] ;  /* 0x0100000002027b82 */ /* 0x000ea20000000a00 */
        /* <DEDUP_REMOVED lines=8> */
[----:B0-----:R-:W-:-:S07]  /*ac80*/  LEPC R20, `(.L_x_197) ;  /* 0x000000001014794e */ /* 0x001fce0000000000 */
[----:B-12---:R-:W-:Y:S05]  /*ac90*/  CALL.ABS.NOINC R2 ;  /* 0x0000000002007343 */ /* 0x006fea0003c00000 */
.L_x_197:
[----:B------:R-:W-:Y:S05]  /*aca0*/  BSYNC B6 ;  /* 0x0000000000067941 */ /* 0x000fea0003800000 */
.L_x_196:
[----:B------:R2:W5:Y:S01]  /*acb0*/  LDL R8, [R1+0x4] ;  /* 0x0000040001087983 */ /* 0x0005620000100800 */
[----:B------:R-:W3:Y:S01]  /*acc0*/  LDC R7, c[0x0][0x448] ;  /* 0x00011200ff077b82 */ /* 0x000ee20000000800 */
[----:B------:R-:W-:Y:S01]  /*acd0*/  ULDC.64 UR8, c[0x0][0x2d8] ;  /* 0x0000b60000087ab9 */ /* 0x000fe20000000a00 */
[----:B------:R-:W0:Y:S01]  /*ace0*/  S2R R2, SR_TID.X ;  /* 0x0000000000027919 */ /* 0x000e220000002100 */
[----:B------:R-:W-:Y:S01]  /*acf0*/  UMOV UR50, UR56 ;  /* 0x0000003800327c82 */ /* 0x000fe20008000000 */
[----:B------:R-:W-:Y:S01]  /*ad00*/  ULDC.64 UR10, c[0x0][0x280] ;  /* 0x0000a000000a7ab9 */ /* 0x000fe20000000a00 */
[----:B---3--:R-:W-:Y:S01]  /*ad10*/  ISETP.NE.AND P0, PT, R7, 0x1, PT ;  /* 0x000000010700780c */ /* 0x008fe20003f05270 */
[----:B------:R-:W-:Y:S01]  /*ad20*/  UIMAD UR6, UR37, UR8, URZ ;  /* 0x00000008250672a4 */ /* 0x000fe2000f8e023f */
[C---:B0-----:R-:W-:Y:S01]  /*ad30*/  LOP3.LUT R20, R2.reuse, 0x7f, RZ, 0xc0, !PT ;  /* 0x0000007f02147812 */ /* 0x041fe200078ec0ff */
[----:B------:R-:W-:-:S10]  /*ad40*/  IMAD.SHL.U32 R2, R2, 0x20, RZ ;  /* 0x0000002002027824 */ /* 0x000fd400078e00ff */
[----:B------:R-:W0:Y:S01]  /*ad50*/  @P0 LDC R3, c[0x0][0x44c] ;  /* 0x00011300ff030b82 */ /* 0x000e220000000800 */
[----:B------:R-:W-:-:S04]  /*ad60*/  SHF.R.U32.HI R20, RZ, 0x2, R20 ;  /* 0x00000002ff147819 */ /* 0x000fc80000011614 */
[----:B------:R-:W-:-:S03]  /*ad70*/  LOP3.LUT R2, R20, 0x60, R2, 0xf8, !PT ;  /* 0x0000006014027812 */ /* 0x000fc600078ef802 */
[----:B------:R-:W3:Y:S01]  /*ad80*/  @P0 LDC R5, c[0x0][0x450] ;  /* 0x00011400ff050b82 */ /* 0x000ee20000000800 */
[----:B------:R-:W-:Y:S01]  /*ad90*/  UIMAD.WIDE.U32 UR4, UR36, UR8, UR50 ;  /* 0x00000008240472a5 */ /* 0x000fe2000f8e0032 */
[----:B------:R-:W-:Y:S01]  /*ada0*/  IMAD R6, R25, 0xc0, R2 ;  /* 0x000000c019067824 */ /* 0x000fe200078e0202 */
[----:B------:R-:W-:-:S03]  /*adb0*/  UIMAD UR6, UR36, UR9, UR6 ;  /* 0x00000009240672a4 */ /* 0x000fc6000f8e0206 */
[----:B------:R-:W-:Y:S01]  /*adc0*/  ULDC.64 UR8, c[0x0][0x2e0] ;  /* 0x0000b80000087ab9 */ /* 0x000fe20000000a00 */
[----:B------:R-:W-:Y:S01]  /*add0*/  UIADD3 UR5, UR5, UR6, URZ ;  /* 0x0000000605057290 */ /* 0x000fe2000fffe03f */
[----:B------:R-:W4:Y:S01]  /*ade0*/  @P0 LDC R9, c[0x0][0x44c] ;  /* 0x00011300ff090b82 */ /* 0x000f220000000800 */
[----:B------:R-:W-:Y:S01]  /*adf0*/  UIMAD UR6, UR47, UR8, URZ ;  /* 0x000000082f0672a4 */ /* 0x000fe2000f8e023f */
[----:B0-----:R-:W-:-:S03]  /*ae00*/  @P0 IMAD.HI.U32 R0, R6, R3, RZ ;  /* 0x0000000306000227 */ /* 0x001fc600078e00ff */
[----:B------:R-:W-:Y:S01]  /*ae10*/  UIMAD UR6, UR46, UR9, UR6 ;  /* 0x000000092e0672a4 */ /* 0x000fe2000f8e0206 */
[----:B------:R-:W-:Y:S01]  /*ae20*/  IMAD.MOV.U32 R3, RZ, RZ, R6 ;  /* 0x000000ffff037224 */ /* 0x000fe200078e0006 */
[----:B------:R-:W-:Y:S01]  /*ae30*/  UIMAD.WIDE.U32 UR4, UR46, UR8, UR4 ;  /* 0x000000082e0472a5 */ /* 0x000fe2000f8e0004 */
[----:B---3--:R-:W-:-:S03]  /*ae40*/  @P0 SHF.R.U32.HI R3, RZ, R5, R0 ;  /* 0x00000005ff030219 */ /* 0x008fc60000011600 */
[----:B------:R-:W-:Y:S01]  /*ae50*/  UIADD3 UR5, UR5, UR6, URZ ;  /* 0x0000000605057290 */ /* 0x000fe2000fffe03f */
[----:B------:R-:W-:Y:S01]  /*ae60*/  ULDC.64 UR8, c[0x0][0x2c8] ;  /* 0x0000b20000087ab9 */ /* 0x000fe20000000a00 */
[----:B------:R-:W-:Y:S01]  /*ae70*/  SHF.R.S32.HI R0, RZ, 0x1f, R3 ;  /* 0x0000001fff007819 */ /* 0x000fe20000011403 */
[----:B------:R-:W-:-:S04]  /*ae80*/  ULDC.64 UR6, c[0x0][0x2d0] ;  /* 0x0000b40000067ab9 */ /* 0x000fc80000000a00 */
[----:B------:R-:W-:Y:S02]  /*ae90*/  IMAD R0, R0, UR6, RZ ;  /* 0x0000000600007c24 */ /* 0x000fe4000f8e02ff */
[----:B------:R-:W-:Y:S02]  /*aea0*/  IMAD.U32 R4, RZ, RZ, UR6 ;  /* 0x00000006ff047e24 */ /* 0x000fe4000f8e00ff */
[C---:B------:R-:W-:Y:S02]  /*aeb0*/  IMAD R5, R3.reuse, UR7, R0 ;  /* 0x0000000703057c24 */ /* 0x040fe4000f8e0200 */
[----:B------:R-:W-:Y:S02]  /*aec0*/  IMAD.MOV R0, RZ, RZ, -R3 ;  /* 0x000000ffff007224 */ /* 0x000fe400078e0a03 */
[----:B------:R-:W-:-:S04]  /*aed0*/  IMAD.WIDE.U32 R2, R3, R4, UR4 ;  /* 0x0000000403027e25 */ /* 0x000fc8000f8e0004 */
[----:B------:R-:W-:Y:S02]  /*aee0*/  IMAD R0, R7, R0, R6 ;  /* 0x0000000007007224 */ /* 0x000fe400078e0206 */
[----:B------:R-:W-:-:S03]  /*aef0*/  IMAD.IADD R3, R3, 0x1, R5 ;  /* 0x0000000103037824 */ /* 0x000fc600078e0205 */
[----:B------:R-:W-:Y:S01]  /*af00*/  SHF.R.S32.HI R5, RZ, 0x1f, R0 ;  /* 0x0000001fff057819 */ /* 0x000fe20000011400 */
[----:B------:R-:W-:-:S04]  /*af10*/  IMAD.WIDE.U32 R2, R0, UR8, R2 ;  /* 0x0000000800027c25 */ /* 0x000fc8000f8e0002 */
[----:B------:R-:W-:-:S04]  /*af20*/  IMAD R5, R5, UR8, RZ ;  /* 0x0000000805057c24 */ /* 0x000fc8000f8e02ff */
[----:B------:R-:W-:Y:S01]  /*af30*/  IMAD R5, R0, UR9, R5 ;  /* 0x0000000900057c24 */ /* 0x000fe2000f8e0205 */
[----:B------:R-:W-:Y:S02]  /*af40*/  IADD3 R0, P1, R2, UR10, RZ ;  /* 0x0000000a02007c10 */ /* 0x000fe4000ff3e0ff */
[----:B------:R-:W0:Y:S01]  /*af50*/  @P0 LDC R2, c[0x0][0x450] ;  /* 0x00011400ff020b82 */ /* 0x000e220000000800 */
[----:B------:R-:W-:Y:S01]  /*af60*/  VIADD R6, R6, 0x80 ;  /* 0x0000008006067836 */ /* 0x000fe20000000000 */
[----:B------:R-:W3:Y:S03]  /*af70*/  S2R R20, SR_TID.X ;  /* 0x0000000000147919 */ /* 0x000ee60000002100 */
[----:B----4-:R-:W-:Y:S01]  /*af80*/  @P0 IMAD.HI.U32 R9, R6, R9, RZ ;  /* 0x0000000906090227 */ /* 0x010fe200078e00ff */
[----:B------:R-:W-:-:S03]  /*af90*/  IADD3.X R5, R3, UR11, R5, P1, !PT ;  /* 0x0000000b03057c10 */ /* 0x000fc60008ffe405 */
[----:B------:R-:W-:Y:S01]  /*afa0*/  IMAD.MOV.U32 R3, RZ, RZ, R6 ;  /* 0x000000ffff037224 */ /* 0x000fe200078e0006 */
[----:B0-----:R-:W-:-:S05]  /*afb0*/  @P0 SHF.R.U32.HI R3, RZ, R2, R9 ;  /* 0x00000002ff030219 */ /* 0x001fca0000011609 */
[----:B------:R-:W-:-:S04]  /*afc0*/  IMAD.MOV R2, RZ, RZ, -R3 ;  /* 0x000000ffff027224 */ /* 0x000fc800078e0a03 */
[----:B------:R-:W-:Y:S01]  /*afd0*/  IMAD R6, R7, R2, R6 ;  /* 0x0000000207067224 */ /* 0x000fe200078e0206 */
[----:B------:R-:W-:-:S05]  /*afe0*/  SHF.R.S32.HI R2, RZ, 0x1f, R3 ;  /* 0x0000001fff027819 */ /* 0x000fca0000011403 */
[----:B------:R-:W-:-:S04]  /*aff0*/  IMAD R2, R2, UR6, RZ ;  /* 0x0000000602027c24 */ /* 0x000fc8000f8e02ff */
[C---:B------:R-:W-:Y:S02]  /*b000*/  IMAD R9, R3.reuse, UR7, R2 ;  /* 0x0000000703097c24 */ /* 0x040fe4000f8e0202 */
[----:B------:R-:W-:Y:S01]  /*b010*/  IMAD.WIDE.U32 R2, R3, R4, UR4 ;  /* 0x0000000403027e25 */ /* 0x000fe2000f8e0004 */
[----:B------:R-:W-:Y:S01]  /*b020*/  SHF.R.S32.HI R4, RZ, 0x1f, R6 ;  /* 0x0000001fff047819 */ /* 0x000fe20000011406 */
[----:B------:R-:W-:Y:S02]  /*b030*/  ULDC UR4, c[0x0][0x2b8] ;  /* 0x0000ae0000047ab9 */ /* 0x000fe40000000800 */
[----:B------:R-:W-:Y:S02]  /*b040*/  IMAD.IADD R3, R3, 0x1, R9 ;  /* 0x0000000103037824 */ /* 0x000fe400078e0209 */
[----:B------:R-:W-:Y:S02]  /*b050*/  IMAD R9, R4, UR8, RZ ;  /* 0x0000000804097c24 */ /* 0x000fe4000f8e02ff */
[----:B------:R-:W-:-:S04]  /*b060*/  IMAD.WIDE.U32 R2, R6, UR8, R2 ;  /* 0x0000000806027c25 */ /* 0x000fc8000f8e0002 */
[----:B---3--:R-:W-:Y:S01]  /*b070*/  IMAD.SHL.U32 R10, R20, 0x10, RZ ;  /* 0x00000010140a7824 */ /* 0x008fe200078e00ff */
[----:B------:R-:W-:Y:S01]  /*b080*/  IADD3 R4, P0, R2, UR10, RZ ;  /* 0x0000000a02047c10 */ /* 0x000fe2000ff1e0ff */
[----:B------:R-:W-:-:S03]  /*b090*/  IMAD R9, R6, UR9, R9 ;  /* 0x0000000906097c24 */ /* 0x000fc6000f8e0209 */
[----:B------:R-:W-:Y:S02]  /*b0a0*/  LOP3.LUT R10, R10, 0x30, RZ, 0xc0, !PT ;  /* 0x000000300a0a7812 */ /* 0x000fe400078ec0ff */
[----:B------:R-:W-:Y:S02]  /*b0b0*/  IADD3.X R6, R3, UR11, R9, P0, !PT ;  /* 0x0000000b03067c10 */ /* 0x000fe400087fe409 */
[----:B------:R-:W-:Y:S01]  /*b0c0*/  ISETP.GE.AND P0, PT, R10, UR4, PT ;  /* 0x000000040a007c0c */ /* 0x000fe2000bf06270 */
[----:B------:R-:W-:Y:S01]  /*b0d0*/  UMOV UR4, 0xffffffff ;  /* 0xffffffff00047882 */ /* 0x000fe20000000000 */
[----:B------:R-:W-:-:S04]  /*b0e0*/  LOP3.LUT R20, R20, 0x7f, RZ, 0xc0, !PT ;  /* 0x0000007f14147812 */ /* 0x000fc800078ec0ff */
[----:B------:R-:W-:Y:S01]  /*b0f0*/  SHF.R.U32.HI R20, RZ, 0x2, R20 ;  /* 0x00000002ff147819 */ /* 0x000fe20000011614 */
[----:B--2---:R-:W-:Y:S06]  /*b100*/  BRA.DIV UR4, `(.L_x_198) ;  /* 0x0000002604bc7947 */ /* 0x004fec000b800000 */
[----:B------:R-:W0:Y:S01]  /*b110*/  SHFL.IDX PT, R14, R0, RZ, 0x1c1f ;  /* 0x001c1fff000e7589 */ /* 0x000e2200000e0000 */
[----:B------:R-:W-:Y:S02]  /*b120*/  IMAD R26, R26, R7, RZ ;  /* 0x000000071a1a7224 */ /* 0x000fe400078e02ff */
[----:B------:R-:W-:Y:S01]  /*b130*/  IMAD R25, R25, 0xc0, R20 ;  /* 0x000000c019197824 */ /* 0x000fe200078e0214 */
[----:B------:R-:W2:Y:S03]  /*b140*/  SHFL.IDX PT, R2, R5, RZ, 0x1c1f ;  /* 0x001c1fff05027589 */ /* 0x000ea600000e0000 */
[C---:B------:R-:W-:Y:S01]  /*b150*/  VIADD R7, R25.reuse, 0x20 ;  /* 0x0000002019077836 */ /* 0x040fe20000000000 */
[C---:B------:R-:W-:Y:S01]  /*b160*/  ISETP.GE.AND P1, PT, R25.reuse, R26, PT ;  /* 0x0000001a1900720c */ /* 0x040fe20003f26270 */
[----:B------:R-:W-:-:S12]  /*b170*/  VIADD R9, R25, 0x80 ;  /* 0x0000008019097836 */ /* 0x000fd80000000000 */
[----:B0-----:R-:W-:-:S05]  /*b180*/  @!P1 IADD3 R14, P2, R10, R14, RZ ;  /* 0x0000000e0a0e9210 */ /* 0x001fca0007f5e0ff */
[----:B--2---:R-:W-:Y:S02]  /*b190*/  @!P1 IMAD.X R3, RZ, RZ, R2, P2 ;  /* 0x000000ffff039224 */ /* 0x004fe400010e0602 */
[----:B------:R-:W-:Y:S02]  /*b1a0*/  @!P1 IMAD.MOV.U32 R2, RZ, RZ, R14 ;  /* 0x000000ffff029224 */ /* 0x000fe400078e000e */
[----:B------:R-:W0:Y:S04]  /*b1b0*/  SHFL.IDX PT, R14, R0, 0x1, 0x1c1f ;  /* 0x003c1f00000e7f89 */ /* 0x000e2800000e0000 */
[----:B-----5:R2:W-:Y:S01]  /*b1c0*/  @!P1 LDGSTS.E.BYPASS.LTC128B.128 [R8+0xb000], desc[UR48][R2.64], !P0 ;  /* 0x0b00000002089fae */ /* 0x0205e2000c101d70 */
[----:B------:R-:W-:Y:S01]  /*b1d0*/  ISETP.GE.AND P1, PT, R7, R26, PT ;  /* 0x0000001a0700720c */ /* 0x000fe20003f26270 */
[----:B------:R-:W-:-:S02]  /*b1e0*/  VIADD R7, R25, 0x40 ;  /* 0x0000004019077836 */ /* 0x000fc40000000000 */
[----:B--2---:R-:W2:Y:S10]  /*b1f0*/  SHFL.IDX PT, R2, R5, 0x1, 0x1c1f ;  /* 0x003c1f0005027f89 */ /* 0x004eb400000e0000 */
[----:B0-----:R-:W-:-:S05]  /*b200*/  @!P1 IADD3 R14, P2, R10, R14, RZ ;  /* 0x0000000e0a0e9210 */ /* 0x001fca0007f5e0ff */
[----:B--2---:R-:W-:Y:S02]  /*b210*/  @!P1 IMAD.X R3, RZ, RZ, R2, P2 ;  /* 0x000000ffff039224 */ /* 0x004fe400010e0602 */
[----:B------:R-:W-:Y:S02]  /*b220*/  @!P1 IMAD.MOV.U32 R2, RZ, RZ, R14 ;  /* 0x000000ffff029224 */ /* 0x000fe400078e000e */
[----:B------:R-:W0:Y:S04]  /*b230*/  SHFL.IDX PT, R14, R0, 0x2, 0x1c1f ;  /* 0x005c1f00000e7f89 */ /* 0x000e2800000e0000 */
[----:B------:R2:W-:Y:S01]  /*b240*/  @!P1 LDGSTS.E.BYPASS.LTC128B.128 [R8+0xb800], desc[UR48][R2.64], !P0 ;  /* 0x0b80000002089fae */ /* 0x0005e2000c101d70 */
[----:B------:R-:W-:-:S03]  /*b250*/  ISETP.GE.AND P1, PT, R7, R26, PT ;  /* 0x0000001a0700720c */ /* 0x000fc60003f26270 */
[----:B------:R-:W-:Y:S04]  /*b260*/  SHFL.IDX PT, R7, R0, 0x3, 0x1c1f ;  /* 0x007c1f0000077f89 */ /* 0x000fe800000e0000 */
[----:B------:R-:W-:Y:S04]  /*b270*/  SHFL.IDX PT, R0, R6, RZ, 0x1c1f ;  /* 0x001c1fff06007589 */ /* 0x000fe800000e0000 */
[----:B--2---:R-:W2:Y:S04]  /*b280*/  SHFL.IDX PT, R2, R5, 0x2, 0x1c1f ;  /* 0x005c1f0005027f89 */ /* 0x004ea800000e0000 */
[----:B------:R-:W3:Y:S01]  /*b290*/  SHFL.IDX PT, R5, R5, 0x3, 0x1c1f ;  /* 0x007c1f0005057f89 */ /* 0x000ee200000e0000 */
[----:B0-----:R-:W-:-:S05]  /*b2a0*/  @!P1 IADD3 R14, P2, R10, R14, RZ ;  /* 0x0000000e0a0e9210 */ /* 0x001fca0007f5e0ff */
[----:B--2---:R-:W-:Y:S01]  /*b2b0*/  @!P1 IMAD.X R3, RZ, RZ, R2, P2 ;  /* 0x000000ffff039224 */ /* 0x004fe200010e0602 */
[-C--:B------:R-:W-:Y:S01]  /*b2c0*/  ISETP.GE.AND P2, PT, R9, R26.reuse, PT ;  /* 0x0000001a0900720c */ /* 0x080fe20003f46270 */
[----:B------:R-:W-:Y:S02]  /*b2d0*/  @!P1 IMAD.MOV.U32 R2, RZ, RZ, R14 ;  /* 0x000000ffff029224 */ /* 0x000fe400078e000e */
[----:B------:R-:W-:Y:S01]  /*b2e0*/  VIADD R9, R25, 0x60 ;  /* 0x0000006019097836 */ /* 0x000fe20000000000 */
[----:B------:R-:W0:Y:S04]  /*b2f0*/  SHFL.IDX PT, R14, R4, RZ, 0x1c1f ;  /* 0x001c1fff040e7589 */ /* 0x000e2800000e0000 */
[----:B------:R2:W-:Y:S01]  /*b300*/  @!P1 LDGSTS.E.BYPASS.LTC128B.128 [R8+0xc000], desc[UR48][R2.64], !P0 ;  /* 0x0c00000002089fae */ /* 0x0005e2000c101d70 */
[----:B------:R-:W-:-:S13]  /*b310*/  ISETP.GE.AND P1, PT, R9, R26, PT ;  /* 0x0000001a0900720c */ /* 0x000fda0003f26270 */
[----:B--2---:R-:W-:-:S05]  /*b320*/  @!P1 IADD3 R2, P3, R10, R7, RZ ;  /* 0x000000070a029210 */ /* 0x004fca0007f7e0ff */
[----:B---3--:R-:W-:-:S05]  /*b330*/  @!P1 IMAD.X R3, RZ, RZ, R5, P3 ;  /* 0x000000ffff039224 */ /* 0x008fca00018e0605 */
[----:B------:R0:W-:Y:S02]  /*b340*/  @!P1 LDGSTS.E.BYPASS.LTC128B.128 [R8+0xc800], desc[UR48][R2.64], !P0 ;  /* 0x0c80000002089fae */ /* 0x0001e4000c101d70 */
[----:B0-----:R-:W-:Y:S02]  /*b350*/  @!P2 IADD3 R2, P1, R10, R14, RZ ;  /* 0x0000000e0a02a210 */ /* 0x001fe40007f3e0ff */
[----:B------:R0:W2:Y:S03]  /*b360*/  SHFL.IDX PT, R14, R4, 0x1, 0x1c1f ;  /* 0x003c1f00040e7f89 */ /* 0x0000a600000e0000 */
[----:B------:R-:W-:Y:S02]  /*b370*/  @!P2 IMAD.X R3, RZ, RZ, R0, P1 ;  /* 0x000000ffff03a224 */ /* 0x000fe400008e0600 */
[----:B------:R0:W3:Y:S04]  /*b380*/  SHFL.IDX PT, R0, R6, 0x1, 0x1c1f ;  /* 0x003c1f0006007f89 */ /* 0x0000e800000e0000 */
[----:B------:R0:W-:Y:S02]  /*b390*/  @!P2 LDGSTS.E.BYPASS.LTC128B.128 [R8+0xd000], desc[UR48][R2.64], !P0 ;  /* 0x0d0000000208afae */ /* 0x0001e4000c101d70 */
.L_x_277:
[----:B------:R-:W-:-:S05]  /*b3a0*/  VIADD R25, R25, 0xa0 ;  /* 0x000000a019197836 */ /* 0x000fca0000000000 */
[----:B------:R-:W-:-:S13]  /*b3b0*/  ISETP.GE.AND P1, PT, R25, R26, PT ;  /* 0x0000001a1900720c */ /* 0x000fda0003f26270 */
[----:B0-2---:R-:W-:-:S05]  /*b3c0*/  @!P1 IADD3 R2, P2, R10, R14, RZ ;  /* 0x0000000e0a029210 */ /* 0x005fca0007f5e0ff */
[----:B---3--:R-:W-:-:S05]  /*b3d0*/  @!P1 IMAD.X R3, RZ, RZ, R0, P2 ;  /* 0x000000ffff039224 */ /* 0x008fca00010e0600 */
[----:B------:R-:W-:Y:S01]  /*b3e0*/  @!PT LDS RZ, [RZ] ;  /* 0x00000000fffff984 */ /* 0x000fe20000000800 */
[----:B------:R-:W-:Y:S01]  /*b3f0*/  @!PT LDS RZ, [RZ] ;  /* 0x00000000fffff984 */ /* 0x000fe20000000800 */
[----:B------:R-:W-:Y:S01]  /*b400*/  @!PT LDS RZ, [RZ] ;  /* 0x00000000fffff984 */ /* 0x000fe20000000800 */
[----:B------:R0:W-:Y:S01]  /*b410*/  @!P1 LDGSTS.E.BYPASS.LTC128B.128 [R8+0xd800], desc[UR48][R2.64], !P0 ;  /* 0x0d80000002089fae */ /* 0x0001e2000c101d70 */
[----:B------:R-:W-:Y:S01]  /*b420*/  PLOP3.LUT P0, PT, PT, PT, PT, 0x80, 0x0 ;  /* 0x000000000000781c */ /* 0x000fe20003f0f070 */
[----:B------:R-:W-:-:S12]  /*b430*/  NOP ;  /* 0x0000000000007918 */ /* 0x000fd80000000000 */
.L_x_199:
[----:B------:R-:W-:Y:S02]  /*b440*/  PLOP3.LUT P1, PT, P1, P0, PT, 0xa2, 0x0 ;  /* 0x000000000000781c */ /* 0x000fe40000f21472 */
[----:B------:R-:W-:-:S08]  /*b450*/  @P0 R2UR P1, UR4, R16 ;  /* 0x00000000100402ca */ /* 0x000fd00000020000 */
[----:B------:R-:W-:-:S05]  /*b460*/  @P0 PLOP3.LUT P0, PT, P1, PT, PT, 0x80, 0x0 ;  /* 0x000000000000081c */ /* 0x000fca0000f0f070 */
[----:B------:R-:W-:Y:S01]  /*b470*/  @!P1 SYNCS.ARRIVE.TRANS64.RED.A0T1 RZ, [UR4+0x13200], RZ ;  /* 0x013200ffffff99a7 */ /* 0x000fe20008200404 */
[----:B------:R-:W-:Y:S07]  /*b480*/  @!P1 ARRIVES.LDGSTSBAR.64.TRANSCNT [UR4+0x13200] ;  /* 0x01320000ff0099b0 */ /* 0x000fee0008000a84 */
[----:B------:R-:W-:Y:S05]  /*b490*/  @P0 BRA.U.ANY `(.L_x_199) ;  /* 0xfffffffd00e80947 */ /* 0x000fea000393ffff */
[----:B0-----:R-:W2:Y:S02]  /*b4a0*/  LDL.LU R2, [R1+0x8] ;  /* 0x0000080001027983 */ /* 0x001ea40000300800 */
[----:B--2---:R-:W-:-:S05]  /*b4b0*/  VIADD R2, R2, 0x1 ;  /* 0x0000000102027836 */ /* 0x004fca0000000000 */
[----:B------:R0:W-:Y:S01]  /*b4c0*/  STL [R1+0x8], R2 ;  /* 0x0000080201007387 */ /* 0x0001e20000100800 */
[----:B------:R-:W-:-:S04]  /*b4d0*/  LEA.HI R0, R2, R2, RZ, 0x1 ;  /* 0x0000000202007211 */ /* 0x000fc800078f08ff */
[----:B------:R-:W-:-:S05]  /*b4e0*/  LOP3.LUT R0, R0, 0xfffffffe, RZ, 0xc0, !PT ;  /* 0xfffffffe00007812 */ /* 0x000fca00078ec0ff */
[----:B------:R-:W-:-:S05]  /*b4f0*/  IMAD.IADD R0, R2, 0x1, -R0 ;  /* 0x0000000102007824 */ /* 0x000fca00078e0a00 */
[----:B------:R-:W-:Y:S01]  /*b500*/  SHF.L.U32 R3, R0, 0x1f, RZ ;  /* 0x0000001f00037819 */ /* 0x000fe200000006ff */
[----:B------:R-:W-:Y:S01]  /*b510*/  NOP ;  /* 0x0000000000007918 */ /* 0x000fe20000000000 */
[----:B------:R0:W-:Y:S01]  /*b520*/  SYNCS.ARRIVE.TRANS64.A1T0 RZ, [R16+URZ+0x13200], RZ ;  /* 0x013200ff10ff79a7 */ /* 0x0001e2000810003f */
[----:B------:R-:W-:Y:S01]  /*b530*/  BSSY B0, `(.L_x_200) ;  /* 0x0000003000007945 */ /* 0x000fe20003800000 */
[----:B------:R-:W2:Y:S03]  /*b540*/  SYNCS.PHASECHK.TRANS64.TRYWAIT P0, [R16+URZ+0x13220], R3 ;  /* 0x01322003100075a7 */ /* 0x000ea6000800017f */
[----:B0-2---:R-:W-:Y:S05]  /*b550*/  @!P0 BRA `(.L_x_201) ;  /* 0x0000002800588947 */ /* 0x005fea0003800000 */
.L_x_278:
[----:B------:R-:W-:Y:S05]  /*b560*/  BSYNC B0 ;  /* 0x0000000000007941 */ /* 0x000fea0003800000 */
.L_x_200:
[----:B------:R-:W-:-:S06]  /*b570*/  UISETP.GE.AND UP0, UPT, UR41, 0xa1, UPT ;  /* 0x000000a12900788c */ /* 0x000fcc000bf06270 */
[----:B------:R-:W-:-:S13]  /*b580*/  PLOP3.LUT P0, PT, PT, PT, UP0, 0x80, 0x0 ;  /* 0x000000000000781c */ /* 0x000fda0003f0f008 */
[----:B------:R-:W-:Y:S05]  /*b590*/  @!P0 BRA `(.L_x_202) ;  /* 0x0000000800f08947 */ /* 0x000fea0003800000 */
[----:B------:R-:W-:Y:S01]  /*b5a0*/  UIADD3 UR4, UR40, -0x2, URZ ;  /* 0xfffffffe28047890 */ /* 0x000fe2000fffe03f */
[----:B------:R-:W-:Y:S02]  /*b5b0*/  IMAD.MOV.U32 R6, RZ, RZ, R19 ;  /* 0x000000ffff067224 */ /* 0x000fe400078e0013 */
[----:B------:R-:W-:-:S03]  /*b5c0*/  IMAD.MOV.U32 R7, RZ, RZ, R18 ;  /* 0x000000ffff077224 */ /* 0x000fc600078e0012 */
[----:B------:R-:W-:-:S07]  /*b5d0*/  IMAD.U32 R0, RZ, RZ, UR4 ;  /* 0x00000004ff007e24 */ /* 0x000fce000f8e00ff */
.L_x_222:
[----:B------:R-:W2:Y:S01]  /*b5e0*/  LDL R2, [R1] ;  /* 0x0000000001027983 */ /* 0x000ea20000100800 */
[----:B------:R-:W-:Y:S01]  /*b5f0*/  VIADD R18, R7, 0x1 ;  /* 0x0000000107127836 */ /* 0x000fe20000000000 */
[----:B------:R-:W-:Y:S05]  /*b600*/  YIELD ;  /* 0x0000000000007946 */ /* 0x000fea0003800000 */
[----:B------:R-:W-:Y:S01]  /*b610*/  ISETP.NE.AND P0, PT, R18, 0x2, PT ;  /* 0x000000021200780c */ /* 0x000fe20003f05270 */
[----:B------:R-:W-:Y:S03]  /*b620*/  BSSY B0, `(.L_x_203) ;  /* 0x0000068000007945 */ /* 0x000fe60003800000 */
[----:B------:R-:W-:-:S02]  /*b630*/  SEL R19, RZ, 0x1, P0 ;  /* 0x00000001ff137807 */ /* 0x000fc40000000000 */
[----:B------:R-:W-:Y:S02]  /*b640*/  SEL R18, R18, RZ, P0 ;  /* 0x000000ff12127207 */ /* 0x000fe40000000000 */
[----:B------:R-:W-:Y:S02]  /*b650*/  LOP3.LUT R19, R6, R19, RZ, 0x3c, !PT ;  /* 0x0000001306137212 */ /* 0x000fe400078e3cff */
[----:B--2---:R-:W-:-:S13]  /*b660*/  LOP3.LUT P1, RZ, R2, 0x1, RZ, 0xc0, !PT ;  /* 0x0000000102ff7812 */ /* 0x004fda000782c0ff */
[----:B0-----:R-:W-:Y:S05]  /*b670*/  @!P1 BRA `(.L_x_204) ;  /* 0x0000000400889947 */ /* 0x001fea0003800000 */
[----:B------:R-:W-:Y:S01]  /*b680*/  ULDC.64 UR4, c[0x0][0x418] ;  /* 0x0001060000047ab9 */ /* 0x000fe20000000a00 */
[----:B------:R-:W-:Y:S01]  /*b690*/  IMAD.MOV.U32 R8, RZ, RZ, R0 ;  /* 0x000000ffff087224 */ /* 0x000fe200078e0000 */
[----:B------:R-:W-:-:S04]  /*b6a0*/  ISETP.NE.U32.AND P0, PT, RZ, UR4, PT ;  /* 0x00000004ff007c0c */ /* 0x000fc8000bf05070 */
[----:B------:R-:W-:-:S13]  /*b6b0*/  ISETP.NE.AND.EX P0, PT, RZ, UR5, PT, P0 ;  /* 0x00000005ff007c0c */ /* 0x000fda000bf05300 */
[----:B------:R-:W-:Y:S05]  /*b6c0*/  @!P0 BRA `(.L_x_205) ;  /* 0x0000000000488947 */ /* 0x000fea0003800000 */
[----:B------:R-:W2:Y:S01]  /*b6d0*/  LDC R8, c[0x0][0x43c] ;  /* 0x00010f00ff087b82 */ /* 0x000ea20000000800 */
[----:B------:R-:W-:Y:S01]  /*b6e0*/  IMAD.MOV.U32 R9, RZ, RZ, R0 ;  /* 0x000000ffff097224 */ /* 0x000fe200078e0000 */
[----:B------:R-:W-:Y:S02]  /*b6f0*/  ULDC.64 UR6, c[0x0][0x428] ;  /* 0x00010a0000067ab9 */ /* 0x000fe40000000a00 */
[----:B------:R-:W-:-:S04]  /*b700*/  IMAD R5, R23, UR6, RZ ;  /* 0x0000000617057c24 */ /* 0x000fc8000f8e02ff */
[----:B------:R-:W-:Y:S01]  /*b710*/  IMAD R5, R22, UR7, R5 ;  /* 0x0000000716057c24 */ /* 0x000fe2000f8e0205 */
[----:B--2---:R-:W-:-:S13]  /*b720*/  ISETP.NE.AND P0, PT, R8, 0x1, PT ;  /* 0x000000010800780c */ /* 0x004fda0003f05270 */
[----:B0-----:R-:W0:Y:S02]  /*b730*/  @P0 LDC.64 R2, c[0x0][0x440] ;  /* 0x00011000ff020b82 */ /* 0x001e240000000a00 */
[----:B0-----:R-:W-:-:S05]  /*b740*/  @P0 IMAD.HI.U32 R2, R0, R2, RZ ;  /* 0x0000000200020227 */ /* 0x001fca00078e00ff */
[----:B------:R-:W-:-:S04]  /*b750*/  @P0 SHF.R.U32.HI R9, RZ, R3, R2 ;  /* 0x00000003ff090219 */ /* 0x000fc80000011602 */
[--C-:B------:R-:W-:Y:S01]  /*b760*/  SHF.R.S32.HI R3, RZ, 0x1f, R9.reuse ;  /* 0x0000001fff037819 */ /* 0x100fe20000011409 */
[----:B------:R-:W-:-:S04]  /*b770*/  IMAD.MOV.U32 R2, RZ, RZ, R9 ;  /* 0x000000ffff027224 */ /* 0x000fc800078e0009 */
[----:B------:R-:W-:-:S04]  /*b780*/  IMAD.WIDE.U32 R2, R22, UR6, R2 ;  /* 0x0000000616027c25 */ /* 0x000fc8000f8e0002 */
[----:B------:R-:W-:Y:S01]  /*b790*/  IMAD.IADD R3, R5, 0x1, R3 ;  /* 0x0000000105037824 */ /* 0x000fe200078e0203 */
[----:B------:R-:W-:-:S04]  /*b7a0*/  LEA R4, P0, R2, UR4, 0x2 ;  /* 0x0000000402047c11 */ /* 0x000fc8000f8010ff */
[----:B------:R-:W-:-:S05]  /*b7b0*/  LEA.HI.X R5, R2, UR5, R3, 0x2, P0 ;  /* 0x0000000502057c11 */ /* 0x000fca00080f1403 */
[----:B------:R2:W5:Y:S01]  /*b7c0*/  LDG.E R17, desc[UR48][R4.64] ;  /* 0x0000003004117981 */ /* 0x000562000c1e1900 */
[----:B------:R-:W-:-:S04]  /*b7d0*/  IMAD.MOV R3, RZ, RZ, -R9 ;  /* 0x000000ffff037224 */ /* 0x000fc800078e0a09 */
[----:B------:R-:W-:-:S07]  /*b7e0*/  IMAD R8, R8, R3, R0 ;  /* 0x0000000308087224 */ /* 0x000fce00078e0200 */
.L_x_205:
[----:B--2---:R-:W-:Y:S01]  /*b7f0*/  IMAD R4, R18, 0x8, R16 ;  /* 0x0000000812047824 */ /* 0x004fe200078e0210 */
[----:B0-----:R-:W-:Y:S01]  /*b800*/  SHF.L.U32 R3, R19, 0x1f, RZ ;  /* 0x0000001f13037819 */ /* 0x001fe200000006ff */
[----:B------:R-:W0:Y:S01]  /*b810*/  S2R R2, SR_TID.X ;  /* 0x0000000000027919 */ /* 0x000e220000002100 */
[----:B------:R-:W-:Y:S02]  /*b820*/  BSSY B1, `(.L_x_206) ;  /* 0x0000005000017945 */ /* 0x000fe40003800000 */
[----:B------:R-:W2:Y:S01]  /*b830*/  SYNCS.PHASECHK.TRANS64.TRYWAIT P0, [R4+URZ+0x13280], R3 ;  /* 0x01328003040075a7 */ /* 0x000ea2000800017f */
[----:B0-----:R-:W-:-:S04]  /*b840*/  LOP3.LUT R2, R2, 0x7f, RZ, 0xc0, !PT ;  /* 0x0000007f02027812 */ /* 0x001fc800078ec0ff */
[----:B------:R-:W-:Y:S01]  /*b850*/  ISETP.NE.AND P1, PT, R2, RZ, PT ;  /* 0x000000ff0200720c */ /* 0x000fe20003f25270 */
[----:B--2---:R-:W-:-:S12]  /*b860*/  @!P0 BRA `(.L_x_207) ;  /* 0x0000002400a88947 */ /* 0x004fd80003800000 */
.L_x_279:
[----:B------:R-:W-:Y:S05]  /*b870*/  BSYNC B1 ;  /* 0x0000000000017941 */ /* 0x000fea0003800000 */
.L_x_206:
[----:B------:R-:W-:Y:S04]  /*b880*/  BSSY B1, `(.L_x_208) ;  /* 0x0000009000017945 */ /* 0x000fe80003800000 */
[----:B------:R-:W-:Y:S05]  /*b890*/  @P1 BRA `(.L_x_209) ;  /* 0x00000000001c1947 */ /* 0x000fea0003800000 */
[----:B------:R-:W2:Y:S01]  /*b8a0*/  S2R R2, SR_TID.X ;  /* 0x0000000000027919 */ /* 0x000ea20000002100 */
[----:B------:R-:W-:-:S04]  /*b8b0*/  IMAD.MOV.U32 R5, RZ, RZ, 0x2800 ;  /* 0x00002800ff057424 */ /* 0x000fc800078e00ff */
[----:B------:R3:W-:Y:S01]  /*b8c0*/  SYNCS.ARRIVE.TRANS64 RZ, [R4+URZ+0x13270], R5 ;  /* 0x0132700504ff79a7 */ /* 0x0007e2000800003f */
[----:B--2---:R-:W-:-:S04]  /*b8d0*/  LOP3.LUT R2, R2, 0x1f, RZ, 0xc0, !PT ;  /* 0x0000001f02027812 */ /* 0x004fc800078ec0ff */
[----:B------:R-:W-:-:S13]  /*b8e0*/  ISETP.NE.AND P0, PT, R2, RZ, PT ;  /* 0x000000ff0200720c */ /* 0x000fda0003f05270 */
[----:B---3--:R-:W-:Y:S05]  /*b8f0*/  @!P0 BRA `(.L_x_209) ;  /* 0x0000000000048947 */ /* 0x008fea0003800000 */
[----:B------:R-:W-:Y:S01]  /*b900*/  BPT.TRAP 0x1 ;  /* 0x000000040000795c */ /* 0x000fe20000300000 */
.L_x_209:
[----:B------:R-:W-:Y:S05]  /*b910*/  BSYNC B1 ;  /* 0x0000000000017941 */ /* 0x000fea0003800000 */
.L_x_208:
[----:B------:R-:W-:Y:S01]  /*b920*/  IMAD.MOV.U32 R10, RZ, RZ, RZ ;  /* 0x000000ffff0a7224 */ /* 0x000fe200078e00ff */
[----:B------:R-:W-:Y:S01]  /*b930*/  UIADD3 UR4, UP0, UR52, 0x470, URZ ;  /* 0x0000047034047890 */ /* 0x000fe2000ff1e03f */
[----:B------:R-:W-:Y:S01]  /*b940*/  IMAD.MOV.U32 R5, RZ, RZ, 0xa0 ;  /* 0x000000a0ff057424 */ /* 0x000fe200078e00ff */
[----:B------:R-:W-:Y:S01]  /*b950*/  PLOP3.LUT P0, PT, PT, PT, PT, 0x80, 0x0 ;  /* 0x000000000000781c */ /* 0x000fe20003f0f070 */
[----:B------:R-:W-:Y:S01]  /*b960*/  VIADD R9, R4, 0x13270 ;  /* 0x0001327004097836 */ /* 0x000fe20000000000 */
[----:B------:R-:W-:Y:S01]  /*b970*/  R2UR UR10, R10 ;  /* 0x000000000a0a72ca */ /* 0x000fe200000e0000 */
[----:B------:R-:W-:Y:S01]  /*b980*/  IMAD R5, R8, R5, UR42 ;  /* 0x0000002a08057e24 */ /* 0x000fe2000f8e0205 */
[----:B------:R-:W-:Y:S01]  /*b990*/  UIADD3.X UR5, URZ, UR53, URZ, UP0, !UPT ;  /* 0x000000353f057290 */ /* 0x000fe200087fe43f */
[----:B------:R-:W-:Y:S01]  /*b9a0*/  IMAD R8, R18, 0x2800, R16 ;  /* 0x0000280012087824 */ /* 0x000fe200078e0210 */
[----:B------:R-:W-:Y:S01]  /*b9b0*/  UMOV UR6, 0x0 ;  /* 0x0000000000067882 */ /* 0x000fe20000000000 */
[----:B------:R-:W-:-:S02]  /*b9c0*/  UMOV UR7, 0x14f00000 ;  /* 0x14f0000000077882 */ /* 0x000fc40000000000 */
[----:B------:R-:W-:-:S08]  /*b9d0*/  VIADD R2, R8, 0x6000 ;  /* 0x0000600008027836 */ /* 0x000fd00000000000 */
.L_x_210:
        /* <DEDUP_REMOVED lines=13> */
.L_x_280:
[----:B------:R-:W-:Y:S05]  /*bab0*/  BSYNC B1 ;  /* 0x0000000000017941 */ /* 0x000fea0003800000 */
.L_x_211:
[----:B------:R-:W-:Y:S01]  /*bac0*/  BSSY B1, `(.L_x_213) ;  /* 0x000000b000017945 */ /* 0x000fe20003800000 */
[----:B------:R-:W-:Y:S02]  /*bad0*/  IMAD.MOV.U32 R2, RZ, RZ, 0x0 ;  /* 0x00000000ff027424 */ /* 0x000fe400078e00ff */
[----:B0-2---:R-:W-:Y:S01]  /*bae0*/  IMAD.MOV.U32 R3, RZ, RZ, 0x14f00000 ;  /* 0x14f00000ff037424 */ /* 0x005fe200078e00ff */
[----:B------:R-:W-:Y:S06]  /*baf0*/  @P1 BRA `(.L_x_214) ;  /* 0x00000000001c1947 */ /* 0x000fec0003800000 */
[----:B------:R-:W0:Y:S02]  /*bb00*/  S2R R9, SR_TID.X ;  /* 0x0000000000097919 */ /* 0x000e240000002100 */
[----:B0-----:R-:W-:Y:S01]  /*bb10*/  LOP3.LUT R11, R9, 0x1f, RZ, 0xc0, !PT ;  /* 0x0000001f090b7812 */ /* 0x001fe200078ec0ff */
[----:B------:R-:W-:-:S03]  /*bb20*/  IMAD.MOV.U32 R9, RZ, RZ, 0x2800 ;  /* 0x00002800ff097424 */ /* 0x000fc600078e00ff */
[----:B------:R-:W-:Y:S01]  /*bb30*/  ISETP.NE.AND P0, PT, R11, RZ, PT ;  /* 0x000000ff0b00720c */ /* 0x000fe20003f05270 */
[----:B------:R0:W-:-:S12]  /*bb40*/  SYNCS.ARRIVE.TRANS64 RZ, [R4+URZ+0x13230], R9 ;  /* 0x0132300904ff79a7 */ /* 0x0001d8000800003f */
[----:B0-----:R-:W-:Y:S05]  /*bb50*/  @!P0 BRA `(.L_x_214) ;  /* 0x0000000000048947 */ /* 0x001fea0003800000 */
[----:B------:R-:W-:Y:S01]  /*bb60*/  BPT.TRAP 0x1 ;  /* 0x000000040000795c */ /* 0x000fe20000300000 */
.L_x_214:
[----:B------:R-:W-:Y:S05]  /*bb70*/  BSYNC B1 ;  /* 0x0000000000017941 */ /* 0x000fea0003800000 */
.L_x_213:
[----:B------:R-:W-:Y:S01]  /*bb80*/  R2UR UR6, R2 ;  /* 0x00000000020672ca */ /* 0x000fe200000e0000 */
[----:B------:R-:W-:Y:S01]  /*bb90*/  UIADD3 UR4, UP0, UR52, 0x370, URZ ;  /* 0x0000037034047890 */ /* 0x000fe2000ff1e03f */
[----:B------:R-:W-:Y:S01]  /*bba0*/  R2UR UR7, R3 ;  /* 0x00000000030772ca */ /* 0x000fe200000e0000 */
[----:B------:R-:W-:Y:S01]  /*bbb0*/  VIADD R8, R8, 0xe000 ;  /* 0x0000e00008087836 */ /* 0x000fe20000000000 */
[----:B------:R-:W-:Y:S01]  /*bbc0*/  R2UR UR10, R10 ;  /* 0x000000000a0a72ca */ /* 0x000fe200000e0000 */
[----:B------:R-:W-:Y:S01]  /*bbd0*/  VIADD R4, R4, 0x13230 ;  /* 0x0001323004047836 */ /* 0x000fe20000000000 */
[----:B------:R-:W-:Y:S01]  /*bbe0*/  PLOP3.LUT P0, PT, PT, PT, PT, 0x80, 0x0 ;  /* 0x000000000000781c */ /* 0x000fe20003f0f070 */
[----:B------:R-:W-:-:S12]  /*bbf0*/  UIADD3.X UR5, URZ, UR53, URZ, UP0, !UPT ;  /* 0x000000353f057290 */ /* 0x000fd800087fe43f */
.L_x_215:
        /* <DEDUP_REMOVED lines=10> */
.L_x_204:
[----:B------:R-:W-:Y:S05]  /*bca0*/  BSYNC B0 ;  /* 0x0000000000007941 */ /* 0x000fea0003800000 */
.L_x_203:
[----:B------:R-:W-:-:S06]  /*bcb0*/  UISETP.NE.AND UP0, UPT, UR39, 0x3, UPT ;  /* 0x000000032700788c */ /* 0x000fcc000bf05270 */
[----:B------:R-:W-:-:S13]  /*bcc0*/  PLOP3.LUT P0, PT, PT, PT, UP0, 0x80, 0x0 ;  /* 0x000000000000781c */ /* 0x000fda0003f0f008 */
[----:B------:R-:W-:Y:S05]  /*bcd0*/  @!P0 BRA `(.L_x_216) ;  /* 0x0000000000048947 */ /* 0x000fea0003800000 */
[----:B------:R-:W-:Y:S01]  /*bce0*/  BPT.TRAP 0x1 ;  /* 0x000000040000795c */ /* 0x000fe20000300000 */
.L_x_216:
[----:B------:R-:W-:Y:S01]  /*bcf0*/  LOP3.LUT R2, R6, 0x1, RZ, 0x3c, !PT ;  /* 0x0000000106027812 */ /* 0x000fe200078e3cff */
[----:B0-----:R-:W-:Y:S01]  /*bd00*/  IMAD R3, R7, 0x8, R16 ;  /* 0x0000000807037824 */ /* 0x001fe200078e0210 */
[----:B------:R-:W-:Y:S01]  /*bd10*/  BSSY B0, `(.L_x_217) ;  /* 0x0000006000007945 */ /* 0x000fe20003800000 */
[----:B------:R-:W-:Y:S01]  /*bd20*/  IMAD.U32 R4, RZ, RZ, UR44 ;  /* 0x0000002cff047e24 */ /* 0x000fe2000f8e00ff */
[----:B------:R-:W-:-:S04]  /*bd30*/  SHF.L.U32 R2, R2, 0x1f, RZ ;  /* 0x0000001f02027819 */ /* 0x000fc800000006ff */
[----:B------:R-:W0:Y:S01]  /*bd40*/  SYNCS.PHASECHK.TRANS64.TRYWAIT P0, [R3+URZ+0x13270], R2 ;  /* 0x01327002030075a7 */ /* 0x000e22000800017f */
[----:B------:R-:W-:Y:S01]  /*bd50*/  ISETP.NE.AND P1, PT, R4, 0x3, PT ;  /* 0x000000030400780c */ /* 0x000fe20003f25270 */
[----:B0-----:R-:W-:-:S12]  /*bd60*/  @!P0 BRA `(.L_x_218) ;  /* 0x0000002000908947 */ /* 0x001fd80003800000 */
.L_x_281:
[----:B------:R-:W-:Y:S05]  /*bd70*/  BSYNC B0 ;  /* 0x0000000000007941 */ /* 0x000fea0003800000 */
.L_x_217:
[----:B------:R-:W-:Y:S05]  /*bd80*/  @!P1 BRA `(.L_x_219) ;  /* 0x0000000000049947 */ /* 0x000fea0003800000 */
[----:B------:R-:W-:Y:S01]  /*bd90*/  BPT.TRAP 0x1 ;  /* 0x000000040000795c */ /* 0x000fe20000300000 */
.L_x_219:
[----:B0-----:R-:W-:Y:S01]  /*bda0*/  SHF.L.U32 R2, R6, 0x1f, RZ ;  /* 0x0000001f06027819 */ /* 0x001fe200000006ff */
[----:B------:R-:W-:-:S03]  /*bdb0*/  IMAD R10, R7, 0x2800, RZ ;  /* 0x00002800070a7824 */ /* 0x000fc600078e02ff */
[----:B------:R-:W0:Y:S02]  /*bdc0*/  SYNCS.PHASECHK.TRANS64.TRYWAIT P0, [R3+URZ+0x13260], R2 ;  /* 0x01326002030075a7 */ /* 0x000e24000800017f */
[----:B0-----:R-:W-:Y:S05]  /*bdd0*/  @!P0 BRA `(.L_x_220) ;  /* 0x0000002000888947 */ /* 0x001fea0003800000 */
.L_x_282:
[----:B------:R-:W-:Y:S01]  /*bde0*/  LOP3.LUT R5, R10, R29, RZ, 0xfc, !PT ;  /* 0x0000001d0a057212 */ /* 0x000fe200078efcff */
[----:B------:R-:W-:Y:S05]  /*bdf0*/  WARPSYNC.ALL ;  /* 0x0000000000007948 */ /* 0x000fea0003800000 */
[----:B0-----:R-:W-:-:S05]  /*be00*/  IMAD.IADD R2, R16, 0x1, R5 ;  /* 0x0000000110027824 */ /* 0x001fca00078e0205 */
[----:B------:R-:W0:Y:S02]  /*be10*/  LDSM.16.MT88.4 R4, [R2+0x6000] ;  /* 0x006000000204783b */ /* 0x000e240000004200 */
[C-C-:B0-----:R-:W-:Y:S02]  /*be20*/  PRMT R8, R4.reuse, 0x6420, R5.reuse ;  /* 0x0000642004087816 */ /* 0x141fe40000000005 */
[----:B------:R-:W-:Y:S02]  /*be30*/  PRMT R9, R4, 0x7531, R5 ;  /* 0x0000753104097816 */ /* 0x000fe40000000005 */
[----:B------:R-:W-:Y:S02]  /*be40*/  LOP3.LUT R5, R10, R28, RZ, 0xfc, !PT ;  /* 0x0000001c0a057212 */ /* 0x000fe400078efcff */
[C-C-:B------:R-:W-:Y:S02]  /*be50*/  PRMT R10, R6.reuse, 0x6420, R7.reuse ;  /* 0x00006420060a7816 */ /* 0x140fe40000000007 */
[----:B------:R-:W-:Y:S01]  /*be60*/  PRMT R11, R6, 0x7531, R7 ;  /* 0x00007531060b7816 */ /* 0x000fe20000000007 */
[----:B------:R-:W-:-:S05]  /*be70*/  IMAD.IADD R12, R16, 0x1, R5 ;  /* 0x00000001100c7824 */ /* 0x000fca00078e0205 */
[----:B------:R-:W-:Y:S04]  /*be80*/  STSM.16.M88.4 [R12+0x1000], R8 ;  /* 0x001000080c007844 */ /* 0x000fe80000000200 */
[----:B------:R-:W0:Y:S02]  /*be90*/  LDSM.16.MT88.4 R4, [R2+0x6800] ;  /* 0x006800000204783b */ /* 0x000e240000004200 */
[C-C-:B0-----:R-:W-:Y:S02]  /*bea0*/  PRMT R8, R4.reuse, 0x6420, R5.reuse ;  /* 0x0000642004087816 */ /* 0x141fe40000000005 */
[----:B------:R-:W-:Y:S02]  /*beb0*/  PRMT R9, R4, 0x7531, R5 ;  /* 0x0000753104097816 */ /* 0x000fe40000000005 */
[----:B------:R-:W-:-:S02]  /*bec0*/  PRMT R10, R6, 0x6420, R7 ;  /* 0x00006420060a7816 */ /* 0x000fc40000000007 */
[----:B------:R-:W-:-:S05]  /*bed0*/  PRMT R11, R6, 0x7531, R7 ;  /* 0x00007531060b7816 */ /* 0x000fca0000000007 */
        /* <DEDUP_REMOVED lines=27> */
.L_x_221:
[----:B------:R-:W3:Y:S01]  /*c090*/  S2R R2, SR_TID.X ;  /* 0x0000000000027919 */ /* 0x000ee20000002100 */
[----:B--2---:R2:W-:Y:S01]  /*c0a0*/  SYNCS.ARRIVE.TRANS64.A1T0 RZ, [R3+URZ+0x13250], RZ ;  /* 0x013250ff03ff79a7 */ /* 0x0045e2000810003f */
[----:B------:R-:W-:Y:S02]  /*c0b0*/  IMAD.MOV.U32 R6, RZ, RZ, R19 ;  /* 0x000000ffff067224 */ /* 0x000fe400078e0013 */
[----:B------:R-:W-:Y:S01]  /*c0c0*/  IMAD.MOV.U32 R7, RZ, RZ, R18 ;  /* 0x000000ffff077224 */ /* 0x000fe200078e0012 */
[----:B---3--:R-:W-:Y:S01]  /*c0d0*/  LOP3.LUT R2, R2, 0x7f, RZ, 0xc0, !PT ;  /* 0x0000007f02027812 */ /* 0x008fe200078ec0ff */
[----:B------:R-:W-:Y:S03]  /*c0e0*/  BAR.SYNC.DEFER_BLOCKING 0x2, 0x80 ;  /* 0x0082000000007b1d */ /* 0x000fe60000010000 */
[----:B------:R-:W-:-:S13]  /*c0f0*/  ISETP.NE.AND P0, PT, R2, RZ, PT ;  /* 0x000000ff0200720c */ /* 0x000fda0003f05270 */
[----:B------:R-:W-:-:S05]  /*c100*/  @!P0 VIADD R2, R3, 0x13280 ;  /* 0x0001328003028836 */ /* 0x000fca0000000000 */
[----:B------:R-:W-:-:S04]  /*c110*/  @!P0 PRMT R2, RZ, 0x654, R2 ;  /* 0x00000654ff028816 */ /* 0x000fc80000000002 */
[----:B------:R2:W-:Y:S01]  /*c120*/  @!P0 SYNCS.ARRIVE.TRANS64.RED.A1T0 RZ, [R2+URZ], RZ ;  /* 0x000000ff02ff89a7 */ /* 0x0005e2000810043f */
[C---:B------:R-:W-:Y:S01]  /*c130*/  ISETP.GT.AND P0, PT, R0.reuse, RZ, PT ;  /* 0x000000ff0000720c */ /* 0x040fe20003f04270 */
[----:B------:R-:W-:-:S12]  /*c140*/  VIADD R0, R0, 0xffffffff ;  /* 0xffffffff00007836 */ /* 0x000fd80000000000 */
[----:B--2---:R-:W-:Y:S05]  /*c150*/  @P0 BRA `(.L_x_222) ;  /* 0xfffffff400200947 */ /* 0x004fea000383ffff */
.L_x_202:
[----:B------:R-:W2:Y:S01]  /*c160*/  S2R R2, SR_TID.X ;  /* 0x0000000000027919 */ /* 0x000ea20000002100 */
[----:B------:R-:W-:Y:S01]  /*c170*/  BSSY B0, `(.L_x_223) ;  /* 0x0000010000007945 */ /* 0x000fe20003800000 */
[----:B--2---:R-:W-:-:S04]  /*c180*/  LOP3.LUT R2, R2, 0x7f, RZ, 0xc0, !PT ;  /* 0x0000007f02027812 */ /* 0x004fc800078ec0ff */
[----:B------:R-:W-:-:S13]  /*c190*/  ISETP.NE.AND P0, PT, R2, RZ, PT ;  /* 0x000000ff0200720c */ /* 0x000fda0003f05270 */
[----:B------:R-:W-:Y:S05]  /*c1a0*/  @P0 BRA `(.L_x_224) ;  /* 0x0000000000300947 */ /* 0x000fea0003800000 */
[----:B------:R-:W2:Y:S01]  /*c1b0*/  S2R R5, SR_LANEID ;  /* 0x0000000000057919 */ /* 0x000ea20000000000 */
[----:B------:R-:W-:Y:S01]  /*c1c0*/  VOTEU.ANY UR4, UPT, PT ;  /* 0x0000000000047886 */ /* 0x000fe200038e0100 */
[----:B0-----:R-:W0:Y:S01]  /*c1d0*/  LDC.64 R2, c[0x0][0xc60] ;  /* 0x00031800ff027b82 */ /* 0x001e220000000a00 */
[----:B------:R-:W2:Y:S02]  /*c1e0*/  FLO.U32 R0, UR4 ;  /* 0x0000000400007d00 */ /* 0x000ea400080e0000 */
[----:B--2---:R-:W-:-:S06]  /*c1f0*/  ISETP.EQ.U32.AND P1, PT, R0, R5, PT ;  /* 0x000000050000720c */ /* 0x004fcc0003f22070 */
[----:B------:R-:W0:Y:S07]  /*c200*/  POPC R5, UR4 ;  /* 0x0000000400057d09 */ /* 0x000e2e0008000000 */
[----:B0-----:R-:W2:Y:S01]  /*c210*/  @P1 ATOMG.E.ADD.STRONG.GPU PT, R3, desc[UR48][R2.64], R5 ;  /* 0x00000005020319a8 */ /* 0x001ea200081ee1f0 */
[----:B------:R-:W0:Y:S02]  /*c220*/  S2R R4, SR_LTMASK ;  /* 0x0000000000047919 */ /* 0x000e240000003900 */
[----:B0-----:R-:W-:-:S04]  /*c230*/  LOP3.LUT R4, R4, UR4, RZ, 0xc0, !PT ;  /* 0x0000000404047c12 */ /* 0x001fc8000f8ec0ff */
[----:B------:R-:W0:Y:S01]  /*c240*/  POPC R7, R4 ;  /* 0x0000000400077309 */ /* 0x000e220000000000 */
[----:B--2---:R-:W0:Y:S02]  /*c250*/  SHFL.IDX PT, R0, R3, R0, 0x1f ;  /* 0x00001f0003007589 */ /* 0x004e2400000e0000 */
[----:B0-----:R-:W-:-:S07]  /*c260*/  IADD3 R24, R0, UR43, R7 ;  /* 0x0000002b00187c10 */ /* 0x001fce000fffe007 */
.L_x_224:
[----:B------:R-:W-:Y:S05]  /*c270*/  BSYNC B0 ;  /* 0x0000000000007941 */ /* 0x000fea0003800000 */
.L_x_223:
[----:B------:R-:W-:-:S06]  /*c280*/  UISETP.NE.AND UP0, UPT, UR39, 0x3, UPT ;  /* 0x000000032700788c */ /* 0x000fcc000bf05270 */
[----:B------:R-:W-:-:S13]  /*c290*/  PLOP3.LUT P1, PT, PT, PT, UP0, 0x80, 0x0 ;  /* 0x000000000000781c */ /* 0x000fda0003f2f008 */
[----:B------:R-:W-:Y:S05]  /*c2a0*/  @!P1 BRA `(.L_x_225) ;  /* 0x0000000000049947 */ /* 0x000fea0003800000 */
[----:B------:R-:W-:Y:S01]  /*c2b0*/  BPT.TRAP 0x1 ;  /* 0x000000040000795c */ /* 0x000fe20000300000 */
.L_x_225:
[----:B0-----:R-:W-:Y:S01]  /*c2c0*/  LOP3.LUT R3, R19, 0x1, RZ, 0x3c, !PT ;  /* 0x0000000113037812 */ /* 0x001fe200078e3cff */
[----:B------:R-:W-:Y:S01]  /*c2d0*/  IMAD R2, R18, 0x8, R16 ;  /* 0x0000000812027824 */ /* 0x000fe200078e0210 */
[----:B------:R-:W-:Y:S01]  /*c2e0*/  BSSY B0, `(.L_x_226) ;  /* 0x0000006000007945 */ /* 0x000fe20003800000 */
[----:B------:R-:W-:Y:S01]  /*c2f0*/  IMAD.U32 R0, RZ, RZ, UR44 ;  /* 0x0000002cff007e24 */ /* 0x000fe2000f8e00ff */
[----:B------:R-:W-:-:S04]  /*c300*/  SHF.L.U32 R3, R3, 0x1f, RZ ;  /* 0x0000001f03037819 */ /* 0x000fc800000006ff */
[----:B------:R-:W0:Y:S01]  /*c310*/  SYNCS.PHASECHK.TRANS64.TRYWAIT P1, [R2+URZ+0x13270], R3 ;  /* 0x01327003020075a7 */ /* 0x000e22000802017f */
[----:B------:R-:W-:Y:S01]  /*c320*/  ISETP.NE.AND P2, PT, R0, 0x3, PT ;  /* 0x000000030000780c */ /* 0x000fe20003f45270 */
[----:B0-----:R-:W-:-:S12]  /*c330*/  @!P1 BRA `(.L_x_227) ;  /* 0x0000001c00449947 */ /* 0x001fd80003800000 */
.L_x_283:
[----:B------:R-:W-:Y:S05]  /*c340*/  BSYNC B0 ;  /* 0x0000000000007941 */ /* 0x000fea0003800000 */
.L_x_226:
[----:B------:R-:W-:Y:S05]  /*c350*/  @!P2 BRA `(.L_x_228) ;  /* 0x000000000004a947 */ /* 0x000fea0003800000 */
[----:B------:R-:W-:Y:S01]  /*c360*/  BPT.TRAP 0x1 ;  /* 0x000000040000795c */ /* 0x000fe20000300000 */
.L_x_228:
[----:B------:R-:W-:Y:S01]  /*c370*/  SHF.L.U32 R5, R19, 0x1f, RZ ;  /* 0x0000001f13057819 */ /* 0x000fe200000006ff */
[----:B0-----:R-:W-:-:S03]  /*c380*/  IMAD R3, R18, 0x2800, RZ ;  /* 0x0000280012037824 */ /* 0x001fc600078e02ff */
[----:B------:R-:W0:Y:S02]  /*c390*/  SYNCS.PHASECHK.TRANS64.TRYWAIT P1, [R2+URZ+0x13260], R5 ;  /* 0x01326005020075a7 */ /* 0x000e24000802017f */
[----:B0-----:R-:W-:Y:S05]  /*c3a0*/  @!P1 BRA `(.L_x_229) ;  /* 0x0000001c003c9947 */ /* 0x001fea0003800000 */
.L_x_284:
[C---:B0-----:R-:W-:Y:S01]  /*c3b0*/  LOP3.LUT R5, R3.reuse, R29, RZ, 0xfc, !PT ;  /* 0x0000001d03057212 */ /* 0x041fe200078efcff */
[----:B------:R-:W-:Y:S05]  /*c3c0*/  WARPSYNC.ALL ;  /* 0x0000000000007948 */ /* 0x000fea0003800000 */
[----:B------:R-:W-:Y:S01]  /*c3d0*/  IMAD.IADD R0, R16, 0x1, R5 ;  /* 0x0000000110007824 */ /* 0x000fe200078e0205 */
[----:B------:R-:W-:-:S04]  /*c3e0*/  LOP3.LUT R3, R3, R28, RZ, 0xfc, !PT ;  /* 0x0000001c03037212 */ /* 0x000fc800078efcff */
[----:B------:R-:W0:Y:S01]  /*c3f0*/  LDSM.16.MT88.4 R4, [R0+0x6000] ;  /* 0x006000000004783b */ /* 0x000e220000004200 */
[----:B------:R-:W-:Y:S01]  /*c400*/  IMAD.IADD R3, R16, 0x1, R3 ;  /* 0x0000000110037824 */ /* 0x000fe200078e0203 */
[C-C-:B0-----:R-:W-:Y:S02]  /*c410*/  PRMT R8, R4.reuse, 0x6420, R5.reuse ;  /* 0x0000642004087816 */ /* 0x141fe40000000005 */
[----:B------:R-:W-:Y:S02]  /*c420*/  PRMT R9, R4, 0x7531, R5 ;  /* 0x0000753104097816 */ /* 0x000fe40000000005 */
[C-C-:B------:R-:W-:Y:S02]  /*c430*/  PRMT R10, R6.reuse, 0x6420, R7.reuse ;  /* 0x00006420060a7816 */ /* 0x140fe40000000007 */
        /* <DEDUP_REMOVED lines=34> */
.L_x_230:
[----:B--2---:R-:W-:Y:S01]  /*c660*/  SYNCS.ARRIVE.TRANS64.A1T0 RZ, [R2+URZ+0x13250], RZ ;  /* 0x013250ff02ff79a7 */ /* 0x004fe2000810003f */
[----:B------:R-:W-:Y:S02]  /*c670*/  @!P0 VIADD R0, R2, 0x13280 ;  /* 0x0001328002008836 */ /* 0x000fe40000000000 */
[----:B------:R-:W-:-:S03]  /*c680*/  VIADD R18, R18, 0x1 ;  /* 0x0000000112127836 */ /* 0x000fc60000000000 */
[----:B------:R-:W-:Y:S01]  /*c690*/  @!P0 PRMT R0, RZ, 0x654, R0 ;  /* 0x00000654ff008816 */ /* 0x000fe20000000000 */
[----:B------:R-:W-:Y:S06]  /*c6a0*/  BAR.SYNC.DEFER_BLOCKING 0x2, 0x80 ;  /* 0x0082000000007b1d */ /* 0x000fec0000010000 */
[----:B------:R2:W-:Y:S01]  /*c6b0*/  @!P0 SYNCS.ARRIVE.TRANS64.RED.A1T0 RZ, [R0+URZ], RZ ;  /* 0x000000ff00ff89a7 */ /* 0x0005e2000810043f */
[----:B------:R-:W-:-:S04]  /*c6c0*/  ISETP.NE.AND P0, PT, R18, 0x2, PT ;  /* 0x000000021200780c */ /* 0x000fc80003f05270 */
[----:B------:R-:W-:Y:S02]  /*c6d0*/  SEL R18, R18, RZ, P0 ;  /* 0x000000ff12127207 */ /* 0x000fe40000000000 */
[----:B--2---:R-:W-:-:S04]  /*c6e0*/  SEL R0, RZ, 0x1, P0 ;  /* 0x00000001ff007807 */ /* 0x004fc80000000000 */
[----:B------:R-:W-:-:S07]  /*c6f0*/  LOP3.LUT R19, R19, R0, RZ, 0x3c, !PT ;  /* 0x0000000013137212 */ /* 0x000fce00078e3cff */
.L_x_179:
[----:B------:R-:W-:Y:S05]  /*c700*/  BSYNC B7 ;  /* 0x0000000000077941 */ /* 0x000fea0003800000 */
.L_x_177:
[----:B------:R-:W2:Y:S02]  /*c710*/  LDL R0, [R1] ;  /* 0x0000000001007983 */ /* 0x000ea40000100800 */
[----:B--2---:R-:W-:-:S13]  /*c720*/  LOP3.LUT P0, RZ, R0, 0x2, RZ, 0xc0, !PT ;  /* 0x0000000200ff7812 */ /* 0x004fda000780c0ff */
[----:B------:R-:W-:Y:S05]  /*c730*/  @!P0 BRA `(.L_x_231) ;  /* 0x0000000000288947 */ /* 0x000fea0003800000 */
[----:B------:R-:W2:Y:S08]  /*c740*/  S2UR UR5, SR_CgaCtaId ;  /* 0x00000000000579c3 */ /* 0x000eb00000008800 */
[----:B------:R-:W-:Y:S06]  /*c750*/  BAR.SYNC.DEFER_BLOCKING 0x5, 0x200 ;  /* 0x0148000000007b1d */ /* 0x000fec0000010000 */
[----:B------:R-:W-:-:S02]  /*c760*/  UMOV UR4, 0x400 ;  /* 0x0000040000047882 */ /* 0x000fc40000000000 */
[----:B--2---:R-:W-:-:S06]  /*c770*/  ULEA UR4, UR5, UR4, 0x18 ;  /* 0x0000000405047291 */ /* 0x004fcc000f8ec03f */
[----:B------:R-:W-:-:S05]  /*c780*/  IMAD.U32 R16, RZ, RZ, UR4 ;  /* 0x00000004ff107e24 */ /* 0x000fca000f8e00ff */
[----:B-1----:R-:W1:Y:S02]  /*c790*/  LDS.128 R24, [R16+0x132d0] ;  /* 0x0132d00010187984 */ /* 0x002e640000000c00 */
[----:B-1----:R-:W-:Y:S02]  /*c7a0*/  R2UR UR45, R27 ;  /* 0x000000001b2d72ca */ /* 0x002fe400000e0000 */
[----:B------:R-:W-:Y:S01]  /*c7b0*/  R2UR UR36, R26 ;  /* 0x000000001a2472ca */ /* 0x000fe200000e0000 */
[----:B------:R-:W-:Y:S06]  /*c7c0*/  BAR.ARV 0x4, 0x200 ;  /* 0x0108000000007b1d */ /* 0x000fec0000002000 */
[----:B------:R-:W-:Y:S08]  /*c7d0*/  BRA `(.L_x_232) ;  /* 0x0000000800247947 */ /* 0x000ff00003800000 */
.L_x_231:
[----:B------:R-:W0:Y:S01]  /*c7e0*/  S2R R0, SR_TID.X ;  /* 0x0000000000007919 */ /* 0x000e220000002100 */
[----:B------:R-:W-:Y:S01]  /*c7f0*/  ULDC UR4, c[0x0][0xc3c] ;  /* 0x00030f0000047ab9 */ /* 0x000fe20000000800 */
[----:B0-----:R-:W-:Y:S01]  /*c800*/  LOP3.LUT R8, R0, 0x1f, RZ, 0xc0, !PT ;  /* 0x0000001f00087812 */ /* 0x001fe200078ec0ff */
[----:B------:R-:W-:-:S03]  /*c810*/  IMAD.MOV.U32 R0, RZ, RZ, RZ ;  /* 0x000000ffff007224 */ /* 0x000fc600078e00ff */
[C---:B------:R-:W-:Y:S01]  /*c820*/  ISETP.NE.AND P0, PT, R8.reuse, 0x1f, PT ;  /* 0x0000001f0800780c */ /* 0x040fe20003f05270 */
[----:B-1----:R-:W-:-:S05]  /*c830*/  VIADD R5, R8, UR45 ;  /* 0x0000002d08057c36 */ /* 0x002fca0008000000 */
[----:B------:R-:W-:Y:S01]  /*c840*/  ISETP.GE.OR P1, PT, R5, UR4, !P0 ;  /* 0x0000000405007c0c */ /* 0x000fe2000c726670 */
[----:B------:R-:W-:-:S12]  /*c850*/  ULDC UR4, c[0x0][0xc3c] ;  /* 0x00030f0000047ab9 */ /* 0x000fd80000000800 */
[----:B------:R-:W0:Y:S02]  /*c860*/  @!P1 LDC.64 R2, c[0x0][0xc80] ;  /* 0x00032000ff029b82 */ /* 0x000e240000000a00 */
[----:B0-----:R-:W-:-:S05]  /*c870*/  @!P1 IMAD.WIDE R2, R5, 0x4, R2 ;  /* 0x0000000405029825 */ /* 0x001fca00078e0202 */
[----:B------:R-:W2:Y:S01]  /*c880*/  @!P1 LDG.E R0, desc[UR48][R2.64] ;  /* 0x0000003002009981 */ /* 0x000ea2000c1e1900 */
[C---:B------:R-:W-:Y:S02]  /*c890*/  ISETP.NE.AND P1, PT, R8.reuse, RZ, PT ;  /* 0x000000ff0800720c */ /* 0x040fe40003f25270 */
[C---:B------:R-:W-:Y:S02]  /*c8a0*/  ISETP.GE.U32.AND P2, PT, R8.reuse, 0x2, PT ;  /* 0x000000020800780c */ /* 0x040fe40003f46070 */
        /* <DEDUP_REMOVED lines=8> */
[----:B------:R-:W-:Y:S02]  /*c930*/  IMAD.IADD R4, R5, 0x1, R4 ;  /* 0x0000000105047824 */ /* 0x000fe400078e0204 */
[----:B------:R-:W-:Y:S04]  /*c940*/  SHFL.IDX PT, R5, R24, RZ, 0x1f ;  /* 0x00001fff18057589 */ /* 0x000fe800000e0000 */
[----:B------:R-:W0:Y:S02]  /*c950*/  SHFL.UP PT, R6, R4, 0x4, RZ ;  /* 0x0480000004067989 */ /* 0x000e2400000e00ff */
[----:B0-----:R-:W-:-:S05]  /*c960*/  SEL R3, R6, RZ, P3 ;  /* 0x000000ff06037207 */ /* 0x001fca0001800000 */
[----:B------:R-:W-:Y:S02]  /*c970*/  IMAD.IADD R6, R4, 0x1, R3 ;  /* 0x0000000104067824 */ /* 0x000fe400078e0203 */
[----:B------:R-:W-:Y:S04]  /*c980*/  SHFL.IDX PT, R4, R24, 0x1, 0x1f ;  /* 0x00201f0018047f89 */ /* 0x000fe800000e0000 */
        /* <DEDUP_REMOVED lines=11> */
[----:B------:R-:W-:Y:S05]  /*ca40*/  @P6 BRA `(.L_x_233) ;  /* 0x0000000000906947 */ /* 0x000fea0003800000 */
.L_x_237:
[----:B------:R-:W-:-:S04]  /*ca50*/  UIADD3 UR45, UR45, 0x1f, URZ ;  /* 0x0000001f2d2d7890 */ /* 0x000fc8000fffe03f */
[----:B------:R-:W-:-:S06]  /*ca60*/  UISETP.GE.AND UP0, UPT, UR45, UR4, UPT ;  /* 0x000000042d00728c */ /* 0x000fcc000bf06270 */
[----:B------:R-:W-:-:S13]  /*ca70*/  PLOP3.LUT P6, PT, PT, PT, UP0, 0x40, 0x0 ;  /* 0x000000000000781c */ /* 0x000fda0003fce808 */
[----:B------:R-:W-:Y:S05]  /*ca80*/  @!P6 BRA `(.L_x_234) ;  /* 0x000000040034e947 */ /* 0x000fea0003800000 */
[----:B------:R-:W0:Y:S01]  /*ca90*/  S2R R0, SR_TID.X ;  /* 0x0000000000007919 */ /* 0x000e220000002100 */
[----:B------:R-:W-:Y:S01]  /*caa0*/  BSSY B0, `(.L_x_235) ;  /* 0x0000009000007945 */ /* 0x000fe20003800000 */
[----:B0-----:R-:W-:-:S05]  /*cab0*/  LOP3.LUT R0, R0, 0x1f, RZ, 0xc0, !PT ;  /* 0x0000001f00007812 */ /* 0x001fca00078ec0ff */
[----:B------:R-:W-:Y:S02]  /*cac0*/  VIADD R7, R0, UR45 ;  /* 0x0000002d00077c36 */ /* 0x000fe40008000000 */
[----:B------:R-:W-:-:S03]  /*cad0*/  IMAD.MOV.U32 R0, RZ, RZ, RZ ;  /* 0x000000ffff007224 */ /* 0x000fc600078e00ff */
[----:B------:R-:W-:-:S13]  /*cae0*/  ISETP.GE.OR P6, PT, R7, UR4, !P0 ;  /* 0x0000000407007c0c */ /* 0x000fda000c7c6670 */
[----:B------:R-:W-:Y:S05]  /*caf0*/  @P6 BRA `(.L_x_236) ;  /* 0x00000000000c6947 */ /* 0x000fea0003800000 */
[----:B------:R-:W0:Y:S02]  /*cb00*/  LDC.64 R2, c[0x0][0xc80] ;  /* 0x00032000ff027b82 */ /* 0x000e240000000a00 */
[----:B0-----:R-:W-:-:S05]  /*cb10*/  IMAD.WIDE R2, R7, 0x4, R2 ;  /* 0x0000000407027825 */ /* 0x001fca00078e0202 */
[----:B------:R0:W5:Y:S02]  /*cb20*/  LDG.E R0, desc[UR48][R2.64] ;  /* 0x0000003002007981 */ /* 0x000164000c1e1900 */
.L_x_236:
[----:B------:R-:W-:Y:S05]  /*cb30*/  BSYNC B0 ;  /* 0x0000000000007941 */ /* 0x000fea0003800000 */
.L_x_235:
        /* <DEDUP_REMOVED lines=13> */
[----:B0-----:R-:W-:Y:S02]  /*cc10*/  SEL R9, R2, RZ, P5 ;  /* 0x000000ff02097207 */ /* 0x001fe40002800000 */
[----:B------:R-:W0:Y:S03]  /*cc20*/  LDC R2, c[0x0][0xc38] ;  /* 0x00030e00ff027b82 */ /* 0x000e260000000800 */
[----:B------:R-:W-:-:S05]  /*cc30*/  IMAD.IADD R3, R8, 0x1, R9 ;  /* 0x0000000108037824 */ /* 0x000fca00078e0209 */
[----:B------:R-:W0:Y:S02]  /*cc40*/  SHFL.IDX PT, R9, R3, 0x1f, 0x1f ;  /* 0x03e01f0003097f89 */ /* 0x000e2400000e0000 */
[----:B0-----:R-:W-:-:S04]  /*cc50*/  IMAD R9, R9, R2, RZ ;  /* 0x0000000209097224 */ /* 0x001fc800078e02ff */
[----:B------:R-:W-:-:S05]  /*cc60*/  IMAD.IADD R4, R9, 0x1, R4 ;  /* 0x0000000109047824 */ /* 0x000fca00078e0204 */
[----:B------:R-:W-:-:S13]  /*cc70*/  ISETP.GT.AND P6, PT, R4, R5, PT ;  /* 0x000000050400720c */ /* 0x000fda0003fc4270 */
[----:B------:R-:W-:Y:S05]  /*cc80*/  @!P6 BRA `(.L_x_237) ;  /* 0xfffffffc0070e947 */ /* 0x000fea000383ffff */
.L_x_233:
[----:B------:R-:W-:Y:S02]  /*cc90*/  IMAD.IADD R7, R4, 0x1, -R9 ;  /* 0x0000000104077824 */ /* 0x000fe400078e0a09 */
[----:B------:R-:W-:Y:S02]  /*cca0*/  IMAD.MOV.U32 R24, RZ, RZ, RZ ;  /* 0x000000ffff187224 */ /* 0x000fe400078e00ff */
        /* <DEDUP_REMOVED lines=14> */
[----:B------:R-:W-:-:S06]  /*cd90*/  IMAD.U32 R24, RZ, RZ, UR5 ;  /* 0x00000005ff187e24 */ /* 0x000fcc000f8e00ff */
[----:B------:R2:W3:Y:S02]  /*cda0*/  SHFL.IDX PT, R24, R3, R24, 0x1f ;  /* 0x00001f1803187589 */ /* 0x0004e400000e0000 */
.L_x_238:
[----:B-12---:R-:W-:Y:S01]  /*cdb0*/  IMAD.MOV R3, RZ, RZ, -R9 ;  /* 0x000000ffff037224 */ /* 0x006fe200078e0a09 */
[----:B------:R-:W-:Y:S01]  /*cdc0*/  UIADD3 UR45, UR4, UR45, URZ ;  /* 0x0000002d042d7290 */ /* 0x000fe2000fffe03f */
[----:B---3--:R-:W-:Y:S02]  /*cdd0*/  IMAD R24, R24, R2, R7 ;  /* 0x0000000218187224 */ /* 0x008fe400078e0207 */
[----:B------:R-:W-:Y:S02]  /*cde0*/  IMAD R6, R3, R4, RZ ;  /* 0x0000000403067224 */ /* 0x000fe400078e02ff */
[----:B------:R-:W-:Y:S02]  /*cdf0*/  IMAD.MOV.U32 R2, RZ, RZ, RZ ;  /* 0x000000ffff027224 */ /* 0x000fe400078e00ff */
[----:B------:R-:W-:Y:S02]  /*ce00*/  IMAD.MOV.U32 R3, RZ, RZ, R9 ;  /* 0x000000ffff037224 */ /* 0x000fe400078e0009 */
[----:B------:R-:W-:-:S02]  /*ce10*/  IMAD.IADD R25, R5, 0x1, -R24 ;  /* 0x0000000105197824 */ /* 0x000fc400078e0a18 */
[----:B------:R-:W-:Y:S01]  /*ce20*/  IMAD.HI.U32 R9, R9, R6, R2 ;  /* 0x0000000609097227 */ /* 0x000fe200078e0002 */
[----:B------:R-:W-:Y:S02]  /*ce30*/  IABS R3, R0 ;  /* 0x0000000000037213 */ /* 0x000fe40000000000 */
[----:B------:R-:W-:-:S03]  /*ce40*/  IABS R2, R25 ;  /* 0x0000001900027213 */ /* 0x000fc60000000000 */
[----:B------:R-:W-:Y:S02]  /*ce50*/  IMAD.MOV R3, RZ, RZ, -R3 ;  /* 0x000000ffff037224 */ /* 0x000fe400078e0a03 */
[----:B------:R-:W-:-:S04]  /*ce60*/  IMAD.HI.U32 R9, R9, R2, RZ ;  /* 0x0000000209097227 */ /* 0x000fc800078e00ff */
[----:B------:R-:W-:Y:S01]  /*ce70*/  IMAD R3, R9, R3, R2 ;  /* 0x0000000309037224 */ /* 0x000fe200078e0202 */
[----:B------:R-:W-:-:S04]  /*ce80*/  LOP3.LUT R2, R25, R0, RZ, 0x3c, !PT ;  /* 0x0000000019027212 */ /* 0x000fc800078e3cff */
[----:B------:R-:W-:Y:S02]  /*ce90*/  ISETP.GT.U32.AND P1, PT, R4, R3, PT ;  /* 0x000000030400720c */ /* 0x000fe40003f24070 */
[----:B------:R-:W-:-:S11]  /*cea0*/  ISETP.GE.AND P2, PT, R2, RZ, PT ;  /* 0x000000ff0200720c */ /* 0x000fd60003f46270 */
[----:B------:R-:W-:Y:S02]  /*ceb0*/  @!P1 IMAD.IADD R3, R3, 0x1, -R4 ;  /* 0x0000000103039824 */ /* 0x000fe400078e0a04 */
[----:B------:R-:W-:Y:S01]  /*cec0*/  @!P1 VIADD R9, R9, 0x1 ;  /* 0x0000000109099836 */ /* 0x000fe20000000000 */
[----:B------:R-:W-:Y:S02]  /*ced0*/  ISETP.NE.AND P1, PT, R0, RZ, PT ;  /* 0x000000ff0000720c */ /* 0x000fe40003f25270 */
[----:B------:R-:W-:-:S13]  /*cee0*/  ISETP.GE.U32.AND P0, PT, R3, R4, PT ;  /* 0x000000040300720c */ /* 0x000fda0003f06070 */
[----:B------:R-:W-:-:S04]  /*cef0*/  @P0 VIADD R9, R9, 0x1 ;  /* 0x0000000109090836 */ /* 0x000fc80000000000 */
[----:B------:R-:W-:Y:S01]  /*cf00*/  @!P2 IMAD.MOV R9, RZ, RZ, -R9 ;  /* 0x000000ffff09a224 */ /* 0x000fe200078e0a09 */
[----:B------:R-:W-:-:S04]  /*cf10*/  @!P1 LOP3.LUT R9, RZ, R0, RZ, 0x33, !PT ;  /* 0x00000000ff099212 */ /* 0x000fc800078e33ff */
[----:B------:R-:W-:Y:S01]  /*cf20*/  R2UR UR36, R9 ;  /* 0x00000000092472ca */ /* 0x000fe200000e0000 */
[----:B------:R-:W-:-:S04]  /*cf30*/  IMAD.MOV R9, RZ, RZ, -R9 ;  /* 0x000000ffff097224 */ /* 0x000fc800078e0a09 */
[----:B------:R-:W-:Y:S01]  /*cf40*/  IMAD R25, R0, R9, R25 ;  /* 0x0000000900197224 */ /* 0x000fe200078e0219 */
[----:B------:R-:W-:Y:S09]  /*cf50*/  BRA `(.L_x_239) ;  /* 0x0000000000107947 */ /* 0x000ff20003800000 */
.L_x_234:
[----:B------:R-:W-:Y:S01]  /*cf60*/  IMAD.MOV.U32 R24, RZ, RZ, R5 ;  /* 0x000000ffff187224 */ /* 0x000fe200078e0005 */
[----:B------:R-:W-:Y:S01]  /*cf70*/  ULDC UR45, c[0x0][0xc3c] ;  /* 0x00030f00002d7ab9 */ /* 0x000fe20000000800 */
[----:B------:R-:W-:Y:S01]  /*cf80*/  IMAD.MOV.U32 R25, RZ, RZ, RZ ;  /* 0x000000ffff197224 */ /* 0x000fe200078e00ff */
[----:B------:R-:W-:-:S06]  /*cf90*/  UMOV UR36, URZ ;  /* 0x0000003f00247c82 */ /* 0x000fcc0008000000 */
.L_x_239:
[----:B------:R-:W1:Y:S01]  /*cfa0*/  S2R R0, SR_TID.X ;  /* 0x0000000000007919 */ /* 0x000e620000002100 */
[----:B------:R-:W-:Y:S02]  /*cfb0*/  IMAD.U32 R6, RZ, RZ, UR36 ;  /* 0x00000024ff067e24 */ /* 0x000fe4000f8e00ff */
[----:B------:R-:W-:Y:S01]  /*cfc0*/  IMAD.U32 R7, RZ, RZ, UR45 ;  /* 0x0000002dff077e24 */ /* 0x000fe2000f8e00ff */
[----:B------:R-:W-:Y:S01]  /*cfd0*/  BAR.SYNC.DEFER_BLOCKING 0x4, 0x200 ;  /* 0x0108000000007b1d */ /* 0x000fe20000010000 */
[----:B------:R-:W-:Y:S02]  /*cfe0*/  IMAD.MOV.U32 R4, RZ, RZ, R24 ;  /* 0x000000ffff047224 */ /* 0x000fe400078e0018 */
[----:B------:R-:W-:Y:S01]  /*cff0*/  IMAD.MOV.U32 R5, RZ, RZ, R25 ;  /* 0x000000ffff057224 */ /* 0x000fe200078e0019 */
[----:B-1----:R-:W-:-:S04]  /*d000*/  LOP3.LUT R0, R0, 0x1f, RZ, 0xc0, !PT ;  /* 0x0000001f00007812 */ /* 0x002fc800078ec0ff */
[----:B------:R-:W-:-:S13]  /*d010*/  ISETP.NE.AND P0, PT, R0, RZ, PT ;  /* 0x000000ff0000720c */ /* 0x000fda0003f05270 */
[----:B------:R-:W1:Y:S01]  /*d020*/  @!P0 S2R R3, SR_CgaCtaId ;  /* 0x0000000000038919 */ /* 0x000e620000008800 */
[----:B------:R-:W-:-:S04]  /*d030*/  @!P0 MOV R0, 0x400 ;  /* 0x0000040000008802 */ /* 0x000fc80000000f00 */
[----:B-1----:R-:W-:-:S05]  /*d040*/  @!P0 LEA R16, R3, R0, 0x18 ;  /* 0x0000000003108211 */ /* 0x002fca00078ec0ff */
[----:B------:R1:W-:Y:S01]  /*d050*/  @!P0 STS.128 [R16+0x132d0], R4 ;  /* 0x0132d00410008388 */ /* 0x0003e20000000c00 */
[----:B------:R-:W-:Y:S06]  /*d060*/  BAR.ARV 0x5, 0x200 ;  /* 0x0148000000007b1d */ /* 0x000fec0000002000 */
.L_x_232:
[----:B------:R-:W-:Y:S02]  /*d070*/  ULDC UR4, c[0x0][0xc3c] ;  /* 0x00030f0000047ab9 */ /* 0x000fe40000000800 */
[----:B------:R-:W-:-:S06]  /*d080*/  UISETP.GE.AND UP0, UPT, UR45, UR4, UPT ;  /* 0x000000042d00728c */ /* 0x000fcc000bf06270 */
[----:B------:R-:W-:-:S13]  /*d090*/  PLOP3.LUT P0, PT, PT, PT, UP0, 0x80, 0x0 ;  /* 0x000000000000781c */ /* 0x000fda0003f0f008 */
[----:B------:R-:W-:Y:S05]  /*d0a0*/  @!P0 BRA `(.L_x_240) ;  /* 0xffffffc400a48947 */ /* 0x000fea000383ffff */
.L_x_173:
[----:B-1----:R-:W2:Y:S01]  /*d0b0*/  LDL.LU R0, [R1+0x8] ;  /* 0x0000080001007983 */ /* 0x002ea20000300800 */
[----:B------:R-:W-:Y:S01]  /*d0c0*/  BSSY B0, `(.L_x_241) ;  /* 0x000000b000007945 */ /* 0x000fe20003800000 */
[----:B------:R-:W1:Y:S01]  /*d0d0*/  S2R R5, SR_CgaCtaId ;  /* 0x0000000000057919 */ /* 0x000e620000008800 */
[----:B--2---:R-:W-:-:S05]  /*d0e0*/  VIADD R0, R0, 0x1 ;  /* 0x0000000100007836 */ /* 0x004fca0000000000 */
[----:B0-----:R-:W-:-:S04]  /*d0f0*/  LEA.HI R2, R0, R0, RZ, 0x1 ;  /* 0x0000000000027211 */ /* 0x001fc800078f08ff */
[----:B------:R-:W-:Y:S02]  /*d100*/  LOP3.LUT R3, R2, 0xfffffffe, RZ, 0xc0, !PT ;  /* 0xfffffffe02037812 */ /* 0x000fe400078ec0ff */
[----:B------:R-:W-:-:S03]  /*d110*/  MOV R2, 0x400 ;  /* 0x0000040000027802 */ /* 0x000fc60000000f00 */
[----:B------:R-:W-:Y:S01]  /*d120*/  IMAD.IADD R0, R0, 0x1, -R3 ;  /* 0x0000000100007824 */ /* 0x000fe200078e0a03 */
[----:B-1----:R-:W-:-:S04]  /*d130*/  LEA R7, R5, R2, 0x18 ;  /* 0x0000000205077211 */ /* 0x002fc800078ec0ff */
[----:B------:R-:W-:-:S04]  /*d140*/  SHF.L.U32 R0, R0, 0x1f, RZ ;  /* 0x0000001f00007819 */ /* 0x000fc800000006ff */
[----:B------:R-:W0:Y:S02]  /*d150*/  SYNCS.PHASECHK.TRANS64.TRYWAIT P0, [R7+URZ+0x13220], R0 ;  /* 0x01322000070075a7 */ /* 0x000e24000800017f */
[----:B0-----:R-:W-:Y:S05]  /*d160*/  @!P0 BRA `(.L_x_242) ;  /* 0x0000000c00e08947 */ /* 0x001fea0003800000 */
.L_x_285:
[----:B------:R-:W-:Y:S05]  /*d170*/  BSYNC B0 ;  /* 0x0000000000007941 */ /* 0x000fea0003800000 */
.L_x_241:
[----:B------:R-:W-:-:S03]  /*d180*/  UMOV UR4, 0xffffffff ;  /* 0xffffffff00047882 */ /* 0x000fc60000000000 */
[----:B------:R-:W-:Y:S05]  /*d190*/  BRA.DIV UR4, `(.L_x_243) ;  /* 0x0000000e04e87947 */ /* 0x000fea000b800000 */
[----:B0-----:R-:W0:Y:S02]  /*d1a0*/  S2R R0, SR_TID.X ;  /* 0x0000000000007919 */ /* 0x001e240000002100 */
[----:B0-----:R-:W-:-:S04]  /*d1b0*/  SHF.R.U32.HI R0, RZ, 0x5, R0 ;  /* 0x00000005ff007819 */ /* 0x001fc80000011600 */
[----:B------:R-:W-:-:S05]  /*d1c0*/  LOP3.LUT R0, R0, 0x3, RZ, 0xc0, !PT ;  /* 0x0000000300007812 */ /* 0x000fca00078ec0ff */
[----:B------:R0:W1:Y:S02]  /*d1d0*/  SHFL.IDX PT, R14, R0, RZ, 0x1f ;  /* 0x00001fff000e7589 */ /* 0x00006400000e0000 */
.L_x_288:
[----:B-1----:R-:W-:Y:S01]  /*d1e0*/  ISETP.NE.AND P0, PT, R14, RZ, PT ;  /* 0x000000ff0e00720c */ /* 0x002fe20003f05270 */
[----:B------:R-:W-:-:S12]  /*d1f0*/  BSSY B0, `(.L_x_244) ;  /* 0x000002b000007945 */ /* 0x000fd80003800000 */
[----:B------:R-:W-:Y:S05]  /*d200*/  @P0 BRA `(.L_x_245) ;  /* 0x0000000000a40947 */ /* 0x000fea0003800000 */
[----:B------:R-:W-:-:S03]  /*d210*/  UMOV UR4, 0xffffffff ;  /* 0xffffffff00047882 */ /* 0x000fc60000000000 */
[----:B------:R-:W-:Y:S05]  /*d220*/  BRA.DIV UR4, `(.L_x_246) ;  /* 0x0000000e04f87947 */ /* 0x000fea000b800000 */
[----:B------:R-:W-:-:S13]  /*d230*/  ELECT P6, URZ, PT ;  /* 0x00000000003f782f */ /* 0x000fda00038c0000 */
.L_x_291:
[----:B------:R-:W-:Y:S05]  /*d240*/  @!P6 BRA `(.L_x_245) ;  /* 0x000000000094e947 */ /* 0x000fea0003800000 */
[----:B------:R-:W-:-:S06]  /*d250*/  ULOP3.LUT UR4, UR38, 0x2, URZ, 0xfc, !UPT ;  /* 0x0000000226047892 */ /* 0x000fcc000f8efc3f */
[----:B0-----:R-:W-:-:S05]  /*d260*/  IMAD.U32 R0, RZ, RZ, UR4 ;  /* 0x00000004ff007e24 */ /* 0x001fca000f8e00ff */
[----:B------:R-:W-:-:S13]  /*d270*/  ISETP.NE.AND P0, PT, R0, 0x3, PT ;  /* 0x000000030000780c */ /* 0x000fda0003f05270 */
[----:B------:R-:W-:Y:S05]  /*d280*/  @!P0 BRA `(.L_x_247) ;  /* 0x0000000000048947 */ /* 0x000fea0003800000 */
[----:B------:R-:W-:Y:S01]  /*d290*/  BPT.TRAP 0x1 ;  /* 0x000000040000795c */ /* 0x000fe20000300000 */
.L_x_247:
        /* <DEDUP_REMOVED lines=12> */
.L_x_292:
[----:B------:R-:W1:Y:S02]  /*d360*/  SYNCS.PHASECHK.TRANS64.TRYWAIT P1, [R3+URZ], R0 ;  /* 0x00000000030075a7 */ /* 0x000e64000802017f */
[----:B-1----:R-:W-:Y:S05]  /*d370*/  @!P1 BRA `(.L_x_249) ;  /* 0x0000000c00d89947 */ /* 0x002fea0003800000 */
.L_x_293:
[----:B------:R-:W-:Y:S05]  /*d380*/  @!P0 BRA `(.L_x_250) ;  /* 0x0000000000048947 */ /* 0x000fea0003800000 */
[----:B------:R-:W-:Y:S01]  /*d390*/  BPT.TRAP 0x1 ;  /* 0x000000040000795c */ /* 0x000fe20000300000 */
.L_x_250:
[----:B-1----:R-:W-:-:S04]  /*d3a0*/  IMAD R3, R18, 0x8, R7 ;  /* 0x0000000812037824 */ /* 0x002fc800078e0207 */
[----:B------:R-:W1:Y:S02]  /*d3b0*/  SYNCS.PHASECHK.TRANS64.TRYWAIT P1, [R3+URZ+0x13260], R4 ;  /* 0x01326004030075a7 */ /* 0x000e64000802017f */
[----:B-1----:R-:W-:Y:S05]  /*d3c0*/  @!P1 BRA `(.L_x_251) ;  /* 0x0000000c00d89947 */ /* 0x002fea0003800000 */
.L_x_294:
[----:B------:R-:W-:Y:S05]  /*d3d0*/  @!P0 BRA `(.L_x_252) ;  /* 0x0000000000048947 */ /* 0x000fea0003800000 */
[----:B------:R-:W-:Y:S01]  /*d3e0*/  BPT.TRAP 0x1 ;  /* 0x000000040000795c */ /* 0x000fe20000300000 */
.L_x_252:
[----:B0-----:R-:W-:-:S04]  /*d3f0*/  IMAD R5, R6, 0x8, R7 ;  /* 0x0000000806057824 */ /* 0x001fc800078e0207 */
[----:B------:R-:W0:Y:S02]  /*d400*/  SYNCS.PHASECHK.TRANS64.TRYWAIT P1, [R5+URZ+0x13260], R0 ;  /* 0x01326000050075a7 */ /* 0x000e24000802017f */
[----:B0-----:R-:W-:Y:S05]  /*d410*/  @!P1 BRA `(.L_x_253) ;  /* 0x0000000c00d89947 */ /* 0x001fea0003800000 */
.L_x_295:
[----:B------:R-:W-:Y:S05]  /*d420*/  @!P0 BRA `(.L_x_254) ;  /* 0x0000000000048947 */ /* 0x000fea0003800000 */
[----:B------:R-:W-:Y:S01]  /*d430*/  BPT.TRAP 0x1 ;  /* 0x000000040000795c */ /* 0x000fe20000300000 */
.L_x_254:
[----:B------:R-:W2:Y:S02]  /*d440*/  SYNCS.PHASECHK.TRANS64.TRYWAIT P0, [R3+URZ+0x13280], R4 ;  /* 0x01328004030075a7 */ /* 0x000ea4000800017f */
[----:B--2---:R-:W-:Y:S05]  /*d450*/  @!P0 BRA `(.L_x_255) ;  /* 0x0000000c00dc8947 */ /* 0x004fea0003800000 */
.L_x_256:
[----:B---3--:R3:W4:Y:S02]  /*d460*/  SYNCS.PHASECHK.TRANS64.TRYWAIT P0, [R5+URZ+0x13280], R0 ;  /* 0x01328000050075a7 */ /* 0x008724000800017f */
[----:B----4-:R-:W-:Y:S05]  /*d470*/  @!P0 NANOSLEEP.SYNCS 0x989680 ;  /* 0x009896800000895d */ /* 0x010fea0003900000 */
[----:B------:R-:W4:Y:S02]  /*d480*/  @!P0 SYNCS.PHASECHK.TRANS64 P0, [R5+URZ+0x13280], R0 ;  /* 0x01328000050085a7 */ /* 0x000f24000800007f */
[----:B----4-:R-:W-:Y:S05]  /*d490*/  @!P0 BRA `(.L_x_256) ;  /* 0xfffffffc00f08947 */ /* 0x010fea000383ffff */
.L_x_245:
[----:B------:R-:W-:Y:S05]  /*d4a0*/  BSYNC B0 ;  /* 0x0000000000007941 */ /* 0x000fea0003800000 */
.L_x_244:
[----:B------:R-:W-:Y:S05]  /*d4b0*/  EXIT ;  /* 0x000000000000794d */ /* 0x000fea0003800000 */
.L_x_135:
[----:B0-----:R0:W1:Y:S02]  /*d4c0*/  SYNCS.PHASECHK.TRANS64.TRYWAIT P1, [R0+URZ+0x13200], R3 ;  /* 0x01320003000075a7 */ /* 0x001064000802017f */
[----:B-1----:R-:W-:Y:S05]  /*d4d0*/  @!P1 NANOSLEEP.SYNCS 0x989680 ;  /* 0x009896800000995d */ /* 0x002fea0003900000 */
[----:B------:R-:W1:Y:S02]  /*d4e0*/  @!P1 SYNCS.PHASECHK.TRANS64 P1, [R0+URZ+0x13200], R3 ;  /* 0x01320003000095a7 */ /* 0x000e64000802007f */
[----:B-1----:R-:W-:Y:S05]  /*d4f0*/  @!P1 BRA `(.L_x_135) ;  /* 0xfffffffc00f09947 */ /* 0x002fea000383ffff */
[----:B------:R-:W-:Y:S05]  /*d500*/  BRA `(.L_x_257) ;  /* 0xffffff4000d07947 */ /* 0x000fea000383ffff */
.L_x_139:
[----:B--2---:R2:W3:Y:S02]  /*d510*/  SYNCS.PHASECHK.TRANS64.TRYWAIT P1, [R5+URZ+0x13230], R4 ;  /* 0x01323004050075a7 */ /* 0x0044e4000802017f */
[----:B---3--:R-:W-:Y:S05]  /*d520*/  @!P1 NANOSLEEP.SYNCS 0x989680 ;  /* 0x009896800000995d */ /* 0x008fea0003900000 */
[----:B------:R-:W3:Y:S02]  /*d530*/  @!P1 SYNCS.PHASECHK.TRANS64 P1, [R5+URZ+0x13230], R4 ;  /* 0x01323004050095a7 */ /* 0x000ee4000802007f */
[----:B---3--:R-:W-:Y:S05]  /*d540*/  @!P1 BRA `(.L_x_139) ;  /* 0xfffffffc00f09947 */ /* 0x008fea000383ffff */
[----:B------:R-:W-:Y:S05]  /*d550*/  BRA `(.L_x_138) ;  /* 0xffffff4400107947 */ /* 0x000fea000383ffff */
.L_x_144:
[----:B-1----:R1:W2:Y:S02]  /*d560*/  SYNCS.PHASECHK.TRANS64.TRYWAIT P1, [R5+URZ+0x13230], R4 ;  /* 0x01323004050075a7 */ /* 0x0022a4000802017f */
[----:B--2---:R-:W-:Y:S05]  /*d570*/  @!P1 NANOSLEEP.SYNCS 0x989680 ;  /* 0x009896800000995d */ /* 0x004fea0003900000 */
[----:B------:R-:W2:Y:S02]  /*d580*/  @!P1 SYNCS.PHASECHK.TRANS64 P1, [R5+URZ+0x13230], R4 ;  /* 0x01323004050095a7 */ /* 0x000ea4000802007f */
[----:B--2---:R-:W-:Y:S05]  /*d590*/  @!P1 BRA `(.L_x_144) ;  /* 0xfffffffc00f09947 */ /* 0x004fea000383ffff */
[----:B------:R-:W-:Y:S05]  /*d5a0*/  BRA `(.L_x_143) ;  /* 0xffffff6c00307947 */ /* 0x000fea000383ffff */
.L_x_148:
[----:B-1----:R-:W-:-:S04]  /*d5b0*/  IMAD.U32 R13, RZ, RZ, UR12 ;  /* 0x0000000cff0d7e24 */ /* 0x002fc8000f8e00ff */
[----:B------:R1:W2:Y:S03]  /*d5c0*/  SYNCS.PHASECHK.TRANS64.TRYWAIT P1, [R13+URZ+0x13250], R4 ;  /* 0x013250040d0075a7 */ /* 0x0002a6000802017f */
[----:B--2---:R-:W-:Y:S05]  /*d5d0*/  @!P1 NANOSLEEP.SYNCS 0x989680 ;  /* 0x009896800000995d */ /* 0x004fea0003900000 */
[----:B------:R-:W2:Y:S02]  /*d5e0*/  @!P1 SYNCS.PHASECHK.TRANS64 P1, [R13+URZ+0x13250], R4 ;  /* 0x013250040d0095a7 */ /* 0x000ea4000802007f */
[----:B--2---:R-:W-:Y:S05]  /*d5f0*/  @!P1 BRA `(.L_x_148) ;  /* 0xfffffffc00ec9947 */ /* 0x004fea000383ffff */
[----:B------:R-:W-:Y:S05]  /*d600*/  BRA `(.L_x_147) ;  /* 0xffffff7000407947 */ /* 0x000fea000383ffff */
.L_x_154:
[----:B-1----:R1:W2:Y:S02]  /*d610*/  SYNCS.PHASECHK.TRANS64.TRYWAIT P1, [R20+URZ+0x13250], R3 ;  /* 0x01325003140075a7 */ /* 0x0022a4000802017f */
[----:B--2---:R-:W-:Y:S05]  /*d620*/  @!P1 NANOSLEEP.SYNCS 0x989680 ;  /* 0x009896800000995d */ /* 0x004fea0003900000 */
[----:B------:R-:W2:Y:S02]  /*d630*/  @!P1 SYNCS.PHASECHK.TRANS64 P1, [R20+URZ+0x13250], R3 ;  /* 0x01325003140095a7 */ /* 0x000ea4000802007f */
[----:B--2---:R-:W-:Y:S05]  /*d640*/  @!P1 BRA `(.L_x_154) ;  /* 0xfffffffc00f09947 */ /* 0x004fea000383ffff */
[----:B------:R-:W-:Y:S05]  /*d650*/  BRA `(.L_x_153) ;  /* 0xffffff8c00947947 */ /* 0x000fea000383ffff */
.L_x_188:
[----:B------:R-:W-:Y:S02]  /*d660*/  IMAD.MOV.U32 R13, RZ, RZ, R20 ;  /* 0x000000ffff0d7224 */ /* 0x000fe400078e0014 */
[----:B------:R-:W-:Y:S02]  /*d670*/  IMAD.MOV.U32 R12, RZ, RZ, RZ ;  /* 0x000000ffff0c7224 */ /* 0x000fe400078e00ff */
[----:B------:R-:W-:Y:S02]  /*d680*/  IMAD.MOV.U32 R11, RZ, RZ, 0x1f ;  /* 0x0000001fff0b7424 */ /* 0x000fe400078e00ff */
[----:B------:R-:W-:-:S07]  /*d690*/  IMAD.MOV.U32 R15, RZ, RZ, -0x1 ;  /* 0xffffffffff0f7424 */ /* 0x000fce00078e00ff */
[----:B------:R-:W-:Y:S05]  /*d6a0*/  WARPSYNC.COLLECTIVE R15, `(.L_x_258) ;  /* 0x000000000f087348 */ /* 0x000fea0003c00000 */
[----:B------:R0:W1:Y:S02]  /*d6b0*/  SHFL.IDX P6, R14, R13, R12, R11 ;  /* 0x0000000c0d0e7389 */ /* 0x00006400000c000b */
[----:B01----:R-:W-:Y:S01]  /*d6c0*/  ENDCOLLECTIVE ;  /* 0x000000000000791b */ /* 0x003fe20003800000 */
.L_x_258:
[----:B------:R-:W-:Y:S05]  /*d6d0*/  BRA `(.L_x_259) ;  /* 0xffffffcc00787947 */ /* 0x000fea000383ffff */
.L_x_190:
[----:B------:R-:W-:Y:S01]  /*d6e0*/  BSSY B0, `(.L_x_260) ;  /* 0x0000006000007945 */ /* 0x000fe20003800000 */
[----:B------:R-:W-:-:S07]  /*d6f0*/  IMAD.MOV.U32 R15, RZ, RZ, -0x1 ;  /* 0xffffffffff0f7424 */ /* 0x000fce00078e00ff */
[----:B01----:R-:W-:Y:S05]  /*d700*/  WARPSYNC.COLLECTIVE R15, `(.L_x_261) ;  /* 0x000000000f0c7348 */ /* 0x003fea0003c00000 */
[----:B------:R-:W-:Y:S02]  /*d710*/  ELECT P6, UR62, PT ;  /* 0x00000000003e782f */ /* 0x000fe400038c0000 */
[----:B------:R-:W-:Y:S01]  /*d720*/  MOV R14, UR62 ;  /* 0x0000003e000e7c02 */ /* 0x000fe20008000f00 */
[----:B01----:R-:W-:Y:S10]  /*d730*/  ENDCOLLECTIVE ;  /* 0x000000000000791b */ /* 0x003ff40003800000 */
.L_x_261:
[----:B------:R-:W-:Y:S05]  /*d740*/  BSYNC B0 ;  /* 0x0000000000007941 */ /* 0x000fea0003800000 */
.L_x_260:
[----:B------:R-:W-:Y:S05]  /*d750*/  BRA `(.L_x_262) ;  /* 0xffffffcc00847947 */ /* 0x000fea000383ffff */
.L_x_192:
[----:B--2---:R2:W3:Y:S02]  /*d760*/  SYNCS.PHASECHK.TRANS64.TRYWAIT P0, [R5+URZ+0x13280], R2 ;  /* 0x01328002050075a7 */ /* 0x0044e4000800017f */
[----:B---3--:R-:W-:Y:S05]  /*d770*/  @!P0 NANOSLEEP.SYNCS 0x989680 ;  /* 0x009896800000895d */ /* 0x008fea0003900000 */
[----:B------:R-:W3:Y:S02]  /*d780*/  @!P0 SYNCS.PHASECHK.TRANS64 P0, [R5+URZ+0x13280], R2 ;  /* 0x01328002050085a7 */ /* 0x000ee4000800007f */
[----:B---3--:R-:W-:Y:S05]  /*d790*/  @!P0 BRA `(.L_x_192) ;  /* 0xfffffffc00f08947 */ /* 0x008fea000383ffff */
[----:B------:R-:W-:Y:S05]  /*d7a0*/  BRA `(.L_x_263) ;  /* 0xffffffcc00e47947 */ /* 0x000fea000383ffff */
.L_x_194:
[----:B---3--:R3:W4:Y:S02]  /*d7b0*/  SYNCS.PHASECHK.TRANS64.TRYWAIT P0, [R5+URZ+0x13240], R2 ;  /* 0x01324002050075a7 */ /* 0x008724000800017f */
[----:B----4-:R-:W-:Y:S05]  /*d7c0*/  @!P0 NANOSLEEP.SYNCS 0x989680 ;  /* 0x009896800000895d */ /* 0x010fea0003900000 */
[----:B------:R-:W4:Y:S02]  /*d7d0*/  @!P0 SYNCS.PHASECHK.TRANS64 P0, [R5+URZ+0x13240], R2 ;  /* 0x01324002050085a7 */ /* 0x000f24000800007f */
[----:B----4-:R-:W-:Y:S05]  /*d7e0*/  @!P0 BRA `(.L_x_194) ;  /* 0xfffffffc00f08947 */ /* 0x010fea000383ffff */
[----:B------:R-:W-:Y:S05]  /*d7f0*/  BRA `(.L_x_264) ;  /* 0xffffffd000347947 */ /* 0x000fea000383ffff */
.L_x_198:
[----:B------:R-:W-:Y:S02]  /*d800*/  IMAD.MOV.U32 R13, RZ, RZ, R5 ;  /* 0x000000ffff0d7224 */ /* 0x000fe400078e0005 */
[----:B------:R-:W-:Y:S02]  /*d810*/  IMAD.MOV.U32 R12, RZ, RZ, RZ ;  /* 0x000000ffff0c7224 */ /* 0x000fe400078e00ff */
[----:B------:R-:W-:Y:S02]  /*d820*/  IMAD.MOV.U32 R11, RZ, RZ, 0x1c1f ;  /* 0x00001c1fff0b7424 */ /* 0x000fe400078e00ff */
[----:B------:R-:W-:Y:S02]  /*d830*/  IMAD.MOV.U32 R15, RZ, RZ, -0x1 ;  /* 0xffffffffff0f7424 */ /* 0x000fe400078e00ff */
[----:B------:R-:W-:Y:S02]  /*d840*/  IMAD R26, R26, R7, RZ ;  /* 0x000000071a1a7224 */ /* 0x000fe400078e02ff */
[----:B------:R-:W-:-:S07]  /*d850*/  IMAD R25, R25, 0xc0, R20 ;  /* 0x000000c019197824 */ /* 0x000fce00078e0214 */
[----:B-1---5:R-:W-:Y:S05]  /*d860*/  WARPSYNC.COLLECTIVE R15, `(.L_x_265) ;  /* 0x000000000f087348 */ /* 0x022fea0003c00000 */
[----:B------:R0:W2:Y:S02]  /*d870*/  SHFL.IDX P6, R14, R13, R12, R11 ;  /* 0x0000000c0d0e7389 */ /* 0x0000a400000c000b */
[----:B012--5:R-:W-:Y:S01]  /*d880*/  ENDCOLLECTIVE ;  /* 0x000000000000791b */ /* 0x027fe20003800000 */
.L_x_265:
[C---:B------:R-:W-:Y:S01]  /*d890*/  VIADD R7, R25.reuse, 0x20 ;  /* 0x0000002019077836 */ /* 0x040fe20000000000 */
[----:B------:R-:W-:Y:S01]  /*d8a0*/  ISETP.GE.AND P1, PT, R25, R26, PT ;  /* 0x0000001a1900720c */ /* 0x000fe20003f26270 */
[----:B------:R-:W-:Y:S02]  /*d8b0*/  IMAD.MOV.U32 R13, RZ, RZ, R0 ;  /* 0x000000ffff0d7224 */ /* 0x000fe400078e0000 */
[----:B------:R-:W-:-:S10]  /*d8c0*/  IMAD.MOV.U32 R2, RZ, RZ, R14 ;  /* 0x000000ffff027224 */ /* 0x000fd400078e000e */
[----:B------:R-:W-:Y:S05]  /*d8d0*/  WARPSYNC.COLLECTIVE R15, `(.L_x_266) ;  /* 0x000000000f087348 */ /* 0x000fea0003c00000 */
[----:B------:R0:W1:Y:S02]  /*d8e0*/  SHFL.IDX P6, R14, R13, R12, R11 ;  /* 0x0000000c0d0e7389 */ /* 0x00006400000c000b */
[----:B01----:R-:W-:Y:S01]  /*d8f0*/  ENDCOLLECTIVE ;  /* 0x000000000000791b */ /* 0x003fe20003800000 */
.L_x_266:
[----:B------:R-:W-:Y:S02]  /*d900*/  IMAD.MOV.U32 R13, RZ, RZ, R5 ;  /* 0x000000ffff0d7224 */ /* 0x000fe400078e0005 */
[----:B------:R-:W-:Y:S01]  /*d910*/  IMAD.MOV.U32 R12, RZ, RZ, 0x1 ;  /* 0x00000001ff0c7424 */ /* 0x000fe200078e00ff */
[----:B------:R-:W-:-:S05]  /*d920*/  @!P1 IADD3 R14, P2, R10, R14, RZ ;  /* 0x0000000e0a0e9210 */ /* 0x000fca0007f5e0ff */
[----:B------:R-:W-:Y:S02]  /*d930*/  @!P1 IMAD.X R3, RZ, RZ, R2, P2 ;  /* 0x000000ffff039224 */ /* 0x000fe400010e0602 */
[----:B------:R-:W-:-:S07]  /*d940*/  @!P1 IMAD.MOV.U32 R2, RZ, RZ, R14 ;  /* 0x000000ffff029224 */ /* 0x000fce00078e000e */
[----:B------:R-:W-:Y:S05]  /*d950*/  WARPSYNC.COLLECTIVE R15, `(.L_x_267) ;  /* 0x000000000f087348 */ /* 0x000fea0003c00000 */
[----:B------:R0:W1:Y:S02]  /*d960*/  SHFL.IDX P6, R14, R13, R12, R11 ;  /* 0x0000000c0d0e7389 */ /* 0x00006400000c000b */
[----:B01----:R-:W-:Y:S01]  /*d970*/  ENDCOLLECTIVE ;  /* 0x000000000000791b */ /* 0x003fe20003800000 */
.L_x_267:
[----:B------:R-:W-:Y:S01]  /*d980*/  @!PT LDS RZ, [RZ] ;  /* 0x00000000fffff984 */ /* 0x000fe20000000800 */
[----:B------:R-:W-:Y:S01]  /*d990*/  @!PT LDS RZ, [RZ] ;  /* 0x00000000fffff984 */ /* 0x000fe20000000800 */
[----:B------:R-:W-:Y:S01]  /*d9a0*/  @!PT LDS RZ, [RZ] ;  /* 0x00000000fffff984 */ /* 0x000fe20000000800 */
[----:B------:R0:W-:Y:S01]  /*d9b0*/  @!P1 LDGSTS.E.BYPASS.LTC128B.128 [R8+0xb000], desc[UR48][R2.64], !P0 ;  /* 0x0b00000002089fae */ /* 0x0001e2000c101d70 */
[----:B------:R-:W-:Y:S01]  /*d9c0*/  ISETP.GE.AND P1, PT, R7, R26, PT ;  /* 0x0000001a0700720c */ /* 0x000fe20003f26270 */
[----:B------:R-:W-:Y:S02]  /*d9d0*/  VIADD R7, R25, 0x40 ;  /* 0x0000004019077836 */ /* 0x000fe40000000000 */
[----:B------:R-:W-:Y:S02]  /*d9e0*/  IMAD.MOV.U32 R13, RZ, RZ, R0 ;  /* 0x000000ffff0d7224 */ /* 0x000fe400078e0000 */
[----:B0-----:R-:W-:-:S08]  /*d9f0*/  IMAD.MOV.U32 R2, RZ, RZ, R14 ;  /* 0x000000ffff027224 */ /* 0x001fd000078e000e */
[----:B------:R-:W-:Y:S05]  /*da00*/  WARPSYNC.COLLECTIVE R15, `(.L_x_268) ;  /* 0x000000000f087348 */ /* 0x000fea0003c00000 */
[----:B------:R0:W1:Y:S02]  /*da10*/  SHFL.IDX P6, R14, R13, R12, R11 ;  /* 0x0000000c0d0e7389 */ /* 0x00006400000c000b */
[----:B01----:R-:W-:Y:S01]  /*da20*/  ENDCOLLECTIVE ;  /* 0x000000000000791b */ /* 0x003fe20003800000 */
.L_x_268:
        /* <DEDUP_REMOVED lines=8> */
.L_x_269:
[----:B------:R-:W-:Y:S01]  /*dab0*/  @!PT LDS RZ, [RZ] ;  /* 0x00000000fffff984 */ /* 0x000fe20000000800 */
[----:B------:R-:W-:Y:S01]  /*dac0*/  @!PT LDS RZ, [RZ] ;  /* 0x00000000fffff984 */ /* 0x000fe20000000800 */
[----:B------:R-:W-:Y:S01]  /*dad0*/  @!PT LDS RZ, [RZ] ;  /* 0x00000000fffff984 */ /* 0x000fe20000000800 */
[----:B------:R0:W-:Y:S01]  /*dae0*/  @!P1 LDGSTS.E.BYPASS.LTC128B.128 [R8+0xb800], desc[UR48][R2.64], !P0 ;  /* 0x0b80000002089fae */ /* 0x0001e2000c101d70 */
[----:B------:R-:W-:Y:S01]  /*daf0*/  ISETP.GE.AND P1, PT, R7, R26, PT ;  /* 0x0000001a0700720c */ /* 0x000fe20003f26270 */
[----:B------:R-:W-:Y:S02]  /*db00*/  IMAD.MOV.U32 R13, RZ, RZ, R0 ;  /* 0x000000ffff0d7224 */ /* 0x000fe400078e0000 */
[----:B0-----:R-:W-:-:S10]  /*db10*/  IMAD.MOV.U32 R2, RZ, RZ, R14 ;  /* 0x000000ffff027224 */ /* 0x001fd400078e000e */
[----:B------:R-:W-:Y:S05]  /*db20*/  WARPSYNC.COLLECTIVE R15, `(.L_x_270) ;  /* 0x000000000f087348 */ /* 0x000fea0003c00000 */
[----:B------:R0:W1:Y:S02]  /*db30*/  SHFL.IDX P6, R14, R13, R12, R11 ;  /* 0x0000000c0d0e7389 */ /* 0x00006400000c000b */
[----:B01----:R-:W-:Y:S01]  /*db40*/  ENDCOLLECTIVE ;  /* 0x000000000000791b */ /* 0x003fe20003800000 */
.L_x_270:
        /* <DEDUP_REMOVED lines=8> */
.L_x_271:
[----:B------:R-:W-:Y:S01]  /*dbd0*/  @!PT LDS RZ, [RZ] ;  /* 0x00000000fffff984 */ /* 0x000fe20000000800 */
[----:B------:R-:W-:Y:S01]  /*dbe0*/  @!PT LDS RZ, [RZ] ;  /* 0x00000000fffff984 */ /* 0x000fe20000000800 */
[----:B------:R-:W-:Y:S01]  /*dbf0*/  @!PT LDS RZ, [RZ] ;  /* 0x00000000fffff984 */ /* 0x000fe20000000800 */
[----:B------:R0:W-:Y:S01]  /*dc00*/  @!P1 LDGSTS.E.BYPASS.LTC128B.128 [R8+0xc000], desc[UR48][R2.64], !P0 ;  /* 0x0c00000002089fae */ /* 0x0001e2000c101d70 */
[----:B------:R-:W-:Y:S02]  /*dc10*/  IMAD.MOV.U32 R13, RZ, RZ, R0 ;  /* 0x000000ffff0d7224 */ /* 0x000fe400078e0000 */
[----:B0-----:R-:W-:-:S05]  /*dc20*/  VIADD R3, R25, 0x60 ;  /* 0x0000006019037836 */ /* 0x001fca0000000000 */
[----:B------:R-:W-:Y:S01]  /*dc30*/  ISETP.GE.AND P1, PT, R3, R26, PT ;  /* 0x0000001a0300720c */ /* 0x000fe20003f26270 */
[----:B------:R-:W-:-:S12]  /*dc40*/  IMAD.MOV.U32 R5, RZ, RZ, R14 ;  /* 0x000000ffff057224 */ /* 0x000fd800078e000e */
[----:B------:R-:W-:Y:S05]  /*dc50*/  WARPSYNC.COLLECTIVE R15, `(.L_x_272) ;  /* 0x000000000f087348 */ /* 0x000fea0003c00000 */
[----:B------:R0:W1:Y:S02]  /*dc60*/  SHFL.IDX P6, R14, R13, R12, R11 ;  /* 0x0000000c0d0e7389 */ /* 0x00006400000c000b */
[----:B01----:R-:W-:Y:S01]  /*dc70*/  ENDCOLLECTIVE ;  /* 0x000000000000791b */ /* 0x003fe20003800000 */
.L_x_272:
[----:B------:R-:W-:Y:S02]  /*dc80*/  IMAD.MOV.U32 R13, RZ, RZ, R6 ;  /* 0x000000ffff0d7224 */ /* 0x000fe400078e0006 */
[----:B------:R-:W-:Y:S02]  /*dc90*/  IMAD.MOV.U32 R12, RZ, RZ, RZ ;  /* 0x000000ffff0c7224 */ /* 0x000fe400078e00ff */
[----:B------:R-:W-:-:S07]  /*dca0*/  IMAD.MOV.U32 R7, RZ, RZ, R14 ;  /* 0x000000ffff077224 */ /* 0x000fce00078e000e */
[----:B------:R-:W-:Y:S05]  /*dcb0*/  WARPSYNC.COLLECTIVE R15, `(.L_x_273) ;  /* 0x000000000f087348 */ /* 0x000fea0003c00000 */
[----:B------:R0:W1:Y:S02]  /*dcc0*/  SHFL.IDX P6, R14, R13, R12, R11 ;  /* 0x0000000c0d0e7389 */ /* 0x00006400000c000b */
[----:B01----:R-:W-:Y:S01]  /*dcd0*/  ENDCOLLECTIVE ;  /* 0x000000000000791b */ /* 0x003fe20003800000 */
.L_x_273:
        /* <DEDUP_REMOVED lines=11> */
.L_x_274:
[----:B------:R-:W-:-:S05]  /*dd90*/  VIADD R3, R25, 0x80 ;  /* 0x0000008019037836 */ /* 0x000fca0000000000 */
[----:B------:R-:W-:Y:S01]  /*dda0*/  ISETP.GE.AND P2, PT, R3, R26, PT ;  /* 0x0000001a0300720c */ /* 0x000fe20003f46270 */
[----:B------:R-:W-:Y:S02]  /*ddb0*/  IMAD.MOV.U32 R13, RZ, RZ, R6 ;  /* 0x000000ffff0d7224 */ /* 0x000fe400078e0006 */
[----:B------:R-:W-:-:S10]  /*ddc0*/  IMAD.MOV.U32 R12, RZ, RZ, 0x1 ;  /* 0x00000001ff0c7424 */ /* 0x000fd400078e00ff */
[----:B------:R-:W-:-:S13]  /*ddd0*/  @!P2 IADD3 R2, P1, R10, R14, RZ ;  /* 0x0000000e0a02a210 */ /* 0x000fda0007f3e0ff */
[----:B------:R-:W-:Y:S05]  /*dde0*/  WARPSYNC.COLLECTIVE R15, `(.L_x_275) ;  /* 0x000000000f087348 */ /* 0x000fea0003c00000 */
[----:B------:R0:W1:Y:S02]  /*ddf0*/  SHFL.IDX P6, R14, R13, R12, R11 ;  /* 0x0000000c0d0e7389 */ /* 0x00006400000c000b */
[----:B01----:R-:W-:Y:S01]  /*de00*/  ENDCOLLECTIVE ;  /* 0x000000000000791b */ /* 0x003fe20003800000 */
.L_x_275:
        /* <DEDUP_REMOVED lines=10> */
.L_x_276:
[----:B------:R-:W-:Y:S05]  /*deb0*/  BRA `(.L_x_277) ;  /* 0xffffffd400387947 */ /* 0x000fea000383ffff */
.L_x_201:
[----:B0-----:R0:W2:Y:S02]  /*dec0*/  SYNCS.PHASECHK.TRANS64.TRYWAIT P0, [R16+URZ+0x13220], R3 ;  /* 0x01322003100075a7 */ /* 0x0010a4000800017f */
[----:B--2---:R-:W-:Y:S05]  /*ded0*/  @!P0 NANOSLEEP.SYNCS 0x989680 ;  /* 0x009896800000895d */ /* 0x004fea0003900000 */
[----:B------:R-:W2:Y:S02]  /*dee0*/  @!P0 SYNCS.PHASECHK.TRANS64 P0, [R16+URZ+0x13220], R3 ;  /* 0x01322003100085a7 */ /* 0x000ea4000800007f */
[----:B--2---:R-:W-:Y:S05]  /*def0*/  @!P0 BRA `(.L_x_201) ;  /* 0xfffffffc00f08947 */ /* 0x004fea000383ffff */
[----:B------:R-:W-:Y:S05]  /*df00*/  BRA `(.L_x_278) ;  /* 0xffffffd400947947 */ /* 0x000fea000383ffff */
.L_x_207:
[----:B0-----:R0:W2:Y:S02]  /*df10*/  SYNCS.PHASECHK.TRANS64.TRYWAIT P0, [R4+URZ+0x13280], R3 ;  /* 0x01328003040075a7 */ /* 0x0010a4000800017f */
[----:B--2---:R-:W-:Y:S05]  /*df20*/  @!P0 NANOSLEEP.SYNCS 0x989680 ;  /* 0x009896800000895d */ /* 0x004fea0003900000 */
[----:B------:R-:W2:Y:S02]  /*df30*/  @!P0 SYNCS.PHASECHK.TRANS64 P0, [R4+URZ+0x13280], R3 ;  /* 0x01328003040085a7 */ /* 0x000ea4000800007f */
[----:B--2---:R-:W-:Y:S05]  /*df40*/  @!P0 BRA `(.L_x_207) ;  /* 0xfffffffc00f08947 */ /* 0x004fea000383ffff */
[----:B------:R-:W-:Y:S05]  /*df50*/  BRA `(.L_x_279) ;  /* 0xffffffd800447947 */ /* 0x000fea000383ffff */
.L_x_212:
[----:B--2---:R2:W3:Y:S02]  /*df60*/  SYNCS.PHASECHK.TRANS64.TRYWAIT P0, [R4+URZ+0x13240], R3 ;  /* 0x01324003040075a7 */ /* 0x0044e4000800017f */
[----:B---3--:R-:W-:Y:S05]  /*df70*/  @!P0 NANOSLEEP.SYNCS 0x989680 ;  /* 0x009896800000895d */ /* 0x008fea0003900000 */
[----:B------:R-:W3:Y:S02]  /*df80*/  @!P0 SYNCS.PHASECHK.TRANS64 P0, [R4+URZ+0x13240], R3 ;  /* 0x01324003040085a7 */ /* 0x000ee4000800007f */
[----:B---3--:R-:W-:Y:S05]  /*df90*/  @!P0 BRA `(.L_x_212) ;  /* 0xfffffffc00f08947 */ /* 0x008fea000383ffff */
[----:B------:R-:W-:Y:S05]  /*dfa0*/  BRA `(.L_x_280) ;  /* 0xffffffd800c07947 */ /* 0x000fea000383ffff */
.L_x_218:
[----:B0-----:R0:W2:Y:S02]  /*dfb0*/  SYNCS.PHASECHK.TRANS64.TRYWAIT P0, [R3+URZ+0x13270], R2 ;  /* 0x01327002030075a7 */ /* 0x0010a4000800017f */
[----:B--2---:R-:W-:Y:S05]  /*dfc0*/  @!P0 NANOSLEEP.SYNCS 0x989680 ;  /* 0x009896800000895d */ /* 0x004fea0003900000 */
[----:B------:R-:W2:Y:S02]  /*dfd0*/  @!P0 SYNCS.PHASECHK.TRANS64 P0, [R3+URZ+0x13270], R2 ;  /* 0x01327002030085a7 */ /* 0x000ea4000800007f */
[----:B--2---:R-:W-:Y:S05]  /*dfe0*/  @!P0 BRA `(.L_x_218) ;  /* 0xfffffffc00f08947 */ /* 0x004fea000383ffff */
[----:B------:R-:W-:Y:S05]  /*dff0*/  BRA `(.L_x_281) ;  /* 0xffffffdc005c7947 */ /* 0x000fea000383ffff */
.L_x_220:
[----:B0-----:R0:W2:Y:S02]  /*e000*/  SYNCS.PHASECHK.TRANS64.TRYWAIT P0, [R3+URZ+0x13260], R2 ;  /* 0x01326002030075a7 */ /* 0x0010a4000800017f */
[----:B--2---:R-:W-:Y:S05]  /*e010*/  @!P0 NANOSLEEP.SYNCS 0x989680 ;  /* 0x009896800000895d */ /* 0x004fea0003900000 */
[----:B------:R-:W2:Y:S02]  /*e020*/  @!P0 SYNCS.PHASECHK.TRANS64 P0, [R3+URZ+0x13260], R2 ;  /* 0x01326002030085a7 */ /* 0x000ea4000800007f */
[----:B--2---:R-:W-:Y:S05]  /*e030*/  @!P0 BRA `(.L_x_220) ;  /* 0xfffffffc00f08947 */ /* 0x004fea000383ffff */
[----:B------:R-:W-:Y:S05]  /*e040*/  BRA `(.L_x_282) ;  /* 0xffffffdc00647947 */ /* 0x000fea000383ffff */
.L_x_227:
[----:B0-----:R0:W2:Y:S02]  /*e050*/  SYNCS.PHASECHK.TRANS64.TRYWAIT P1, [R2+URZ+0x13270], R3 ;  /* 0x01327003020075a7 */ /* 0x0010a4000802017f */
[----:B--2---:R-:W-:Y:S05]  /*e060*/  @!P1 NANOSLEEP.SYNCS 0x989680 ;  /* 0x009896800000995d */ /* 0x004fea0003900000 */
[----:B------:R-:W2:Y:S02]  /*e070*/  @!P1 SYNCS.PHASECHK.TRANS64 P1, [R2+URZ+0x13270], R3 ;  /* 0x01327003020095a7 */ /* 0x000ea4000802007f */
[----:B--2---:R-:W-:Y:S05]  /*e080*/  @!P1 BRA `(.L_x_227) ;  /* 0xfffffffc00f09947 */ /* 0x004fea000383ffff */
[----:B------:R-:W-:Y:S05]  /*e090*/  BRA `(.L_x_283) ;  /* 0xffffffe000a87947 */ /* 0x000fea000383ffff */
.L_x_229:
[----:B0-----:R0:W2:Y:S02]  /*e0a0*/  SYNCS.PHASECHK.TRANS64.TRYWAIT P1, [R2+URZ+0x13260], R5 ;  /* 0x01326005020075a7 */ /* 0x0010a4000802017f */
[----:B--2---:R-:W-:Y:S05]  /*e0b0*/  @!P1 NANOSLEEP.SYNCS 0x989680 ;  /* 0x009896800000995d */ /* 0x004fea0003900000 */
[----:B------:R-:W2:Y:S02]  /*e0c0*/  @!P1 SYNCS.PHASECHK.TRANS64 P1, [R2+URZ+0x13260], R5 ;  /* 0x01326005020095a7 */ /* 0x000ea4000802007f */
[----:B--2---:R-:W-:Y:S05]  /*e0d0*/  @!P1 BRA `(.L_x_229) ;  /* 0xfffffffc00f09947 */ /* 0x004fea000383ffff */
[----:B------:R-:W-:Y:S05]  /*e0e0*/  BRA `(.L_x_284) ;  /* 0xffffffe000b07947 */ /* 0x000fea000383ffff */
.L_x_242:
[----:B0-----:R0:W1:Y:S02]  /*e0f0*/  SYNCS.PHASECHK.TRANS64.TRYWAIT P0, [R7+URZ+0x13220], R0 ;  /* 0x01322000070075a7 */ /* 0x001064000800017f */
[----:B-1----:R-:W-:Y:S05]  /*e100*/  @!P0 NANOSLEEP.SYNCS 0x989680 ;  /* 0x009896800000895d */ /* 0x002fea0003900000 */
[----:B------:R-:W1:Y:S02]  /*e110*/  @!P0 SYNCS.PHASECHK.TRANS64 P0, [R7+URZ+0x13220], R0 ;  /* 0x01322000070085a7 */ /* 0x000e64000800007f */
[----:B-1----:R-:W-:Y:S05]  /*e120*/  @!P0 BRA `(.L_x_242) ;  /* 0xfffffffc00f08947 */ /* 0x002fea000383ffff */
[----:B------:R-:W-:Y:S05]  /*e130*/  BRA `(.L_x_285) ;  /* 0xfffffff0000c7947 */ /* 0x000fea000383ffff */
.L_x_243:
[----:B------:R-:W1:Y:S01]  /*e140*/  S2R R2, SR_TID.X ;  /* 0x0000000000027919 */ /* 0x000e620000002100 */
[----:B------:R-:W-:Y:S01]  /*e150*/  BSSY B0, `(.L_x_286) ;  /* 0x000000a000007945 */ /* 0x000fe20003800000 */
[----:B------:R-:W-:Y:S02]  /*e160*/  IMAD.MOV.U32 R12, RZ, RZ, RZ ;  /* 0x000000ffff0c7224 */ /* 0x000fe400078e00ff */
[----:B------:R-:W-:Y:S02]  /*e170*/  IMAD.MOV.U32 R11, RZ, RZ, 0x1f ;  /* 0x0000001fff0b7424 */ /* 0x000fe400078e00ff */
[----:B------:R-:W-:Y:S01]  /*e180*/  IMAD.MOV.U32 R15, RZ, RZ, -0x1 ;  /* 0xffffffffff0f7424 */ /* 0x000fe200078e00ff */
[----:B-1----:R-:W-:-:S04]  /*e190*/  SHF.R.U32.HI R2, RZ, 0x5, R2 ;  /* 0x00000005ff027819 */ /* 0x002fc80000011602 */
[----:B------:R-:W-:-:S05]  /*e1a0*/  LOP3.LUT R2, R2, 0x3, RZ, 0xc0, !PT ;  /* 0x0000000302027812 */ /* 0x000fca00078ec0ff */
[----:B------:R-:W-:-:S07]  /*e1b0*/  IMAD.MOV.U32 R13, RZ, RZ, R2 ;  /* 0x000000ffff0d7224 */ /* 0x000fce00078e0002 */
[----:B0-----:R-:W-:Y:S05]  /*e1c0*/  WARPSYNC.COLLECTIVE R15, `(.L_x_287) ;  /* 0x000000000f087348 */ /* 0x001fea0003c00000 */
[----:B------:R1:W2:Y:S02]  /*e1d0*/  SHFL.IDX P6, R14, R13, R12, R11 ;  /* 0x0000000c0d0e7389 */ /* 0x0002a400000c000b */
[----:B012---:R-:W-:Y:S01]  /*e1e0*/  ENDCOLLECTIVE ;  /* 0x000000000000791b */ /* 0x007fe20003800000 */
.L_x_287:
[----:B------:R-:W-:Y:S05]  /*e1f0*/  BSYNC B0 ;  /* 0x0000000000007941 */ /* 0x000fea0003800000 */
.L_x_286:
[----:B------:R-:W-:Y:S05]  /*e200*/  BRA `(.L_x_288) ;  /* 0xffffffec00f47947 */ /* 0x000fea000383ffff */
.L_x_246:
[----:B------:R-:W-:Y:S01]  /*e210*/  BSSY B1, `(.L_x_289) ;  /* 0x0000006000017945 */ /* 0x000fe20003800000 */
[----:B------:R-:W-:-:S07]  /*e220*/  IMAD.MOV.U32 R15, RZ, RZ, -0x1 ;  /* 0xffffffffff0f7424 */ /* 0x000fce00078e00ff */
[----:B0-----:R-:W-:Y:S05]  /*e230*/  WARPSYNC.COLLECTIVE R15, `(.L_x_290) ;  /* 0x000000000f0c7348 */ /* 0x001fea0003c00000 */
[----:B------:R-:W-:Y:S02]  /*e240*/  ELECT P6, UR62, PT ;  /* 0x00000000003e782f */ /* 0x000fe400038c0000 */
[----:B------:R-:W-:Y:S01]  /*e250*/  MOV R14, UR62 ;  /* 0x0000003e000e7c02 */ /* 0x000fe20008000f00 */
[----:B0-----:R-:W-:Y:S10]  /*e260*/  ENDCOLLECTIVE ;  /* 0x000000000000791b */ /* 0x001ff40003800000 */
.L_x_290:
[----:B------:R-:W-:Y:S05]  /*e270*/  BSYNC B1 ;  /* 0x0000000000017941 */ /* 0x000fea0003800000 */
.L_x_289:
[----:B------:R-:W-:Y:S05]  /*e280*/  BRA `(.L_x_291) ;  /* 0xffffffec00ec7947 */ /* 0x000fea000383ffff */
.L_x_248:
[----:B0-----:R0:W1:Y:S02]  /*e290*/  SYNCS.PHASECHK.TRANS64.TRYWAIT P1, [R5+URZ], R4 ;  /* 0x00000004050075a7 */ /* 0x001064000802017f */
[----:B-1----:R-:W-:Y:S05]  /*e2a0*/  @!P1 NANOSLEEP.SYNCS 0x989680 ;  /* 0x009896800000995d */ /* 0x002fea0003900000 */
[----:B------:R-:W1:Y:S02]  /*e2b0*/  @!P1 SYNCS.PHASECHK.TRANS64 P1, [R5+URZ], R4 ;  /* 0x00000004050095a7 */ /* 0x000e64000802007f */
[----:B-1----:R-:W-:Y:S05]  /*e2c0*/  @!P1 BRA `(.L_x_248) ;  /* 0xfffffffc00f09947 */ /* 0x002fea000383ffff */
[----:B------:R-:W-:Y:S05]  /*e2d0*/  BRA `(.L_x_292) ;  /* 0xfffffff000207947 */ /* 0x000fea000383ffff */
.L_x_249:
[----:B-1----:R1:W2:Y:S02]  /*e2e0*/  SYNCS.PHASECHK.TRANS64.TRYWAIT P1, [R3+URZ], R0 ;  /* 0x00000000030075a7 */ /* 0x0022a4000802017f */
[----:B--2---:R-:W-:Y:S05]  /*e2f0*/  @!P1 NANOSLEEP.SYNCS 0x989680 ;  /* 0x009896800000995d */ /* 0x004fea0003900000 */
[----:B------:R-:W2:Y:S02]  /*e300*/  @!P1 SYNCS.PHASECHK.TRANS64 P1, [R3+URZ], R0 ;  /* 0x00000000030095a7 */ /* 0x000ea4000802007f */
[----:B--2---:R-:W-:Y:S05]  /*e310*/  @!P1 BRA `(.L_x_249) ;  /* 0xfffffffc00f09947 */ /* 0x004fea000383ffff */
[----:B------:R-:W-:Y:S05]  /*e320*/  BRA `(.L_x_293) ;  /* 0xfffffff000147947 */ /* 0x000fea000383ffff */
.L_x_251:
[----:B-1----:R1:W2:Y:S02]  /*e330*/  SYNCS.PHASECHK.TRANS64.TRYWAIT P1, [R3+URZ+0x13260], R4 ;  /* 0x01326004030075a7 */ /* 0x0022a4000802017f */
[----:B--2---:R-:W-:Y:S05]  /*e340*/  @!P1 NANOSLEEP.SYNCS 0x989680 ;  /* 0x009896800000995d */ /* 0x004fea0003900000 */
[----:B------:R-:W2:Y:S02]  /*e350*/  @!P1 SYNCS.PHASECHK.TRANS64 P1, [R3+URZ+0x13260], R4 ;  /* 0x01326004030095a7 */ /* 0x000ea4000802007f */
[----:B--2---:R-:W-:Y:S05]  /*e360*/  @!P1 BRA `(.L_x_251) ;  /* 0xfffffffc00f09947 */ /* 0x004fea000383ffff */
[----:B------:R-:W-:Y:S05]  /*e370*/  BRA `(.L_x_294) ;  /* 0xfffffff000147947 */ /* 0x000fea000383ffff */
.L_x_253:
[----:B0-----:R0:W2:Y:S02]  /*e380*/  SYNCS.PHASECHK.TRANS64.TRYWAIT P1, [R5+URZ+0x13260], R0 ;  /* 0x01326000050075a7 */ /* 0x0010a4000802017f */
[----:B--2---:R-:W-:Y:S05]  /*e390*/  @!P1 NANOSLEEP.SYNCS 0x989680 ;  /* 0x009896800000995d */ /* 0x004fea0003900000 */
[----:B------:R-:W2:Y:S02]  /*e3a0*/  @!P1 SYNCS.PHASECHK.TRANS64 P1, [R5+URZ+0x13260], R0 ;  /* 0x01326000050095a7 */ /* 0x000ea4000802007f */
[----:B--2---:R-:W-:Y:S05]  /*e3b0*/  @!P1 BRA `(.L_x_253) ;  /* 0xfffffffc00f09947 */ /* 0x004fea000383ffff */
[----:B------:R-:W-:Y:S05]  /*e3c0*/  BRA `(.L_x_295) ;  /* 0xfffffff000147947 */ /* 0x000fea000383ffff */
.L_x_255:
[----:B--2---:R2:W3:Y:S02]  /*e3d0*/  SYNCS.PHASECHK.TRANS64.TRYWAIT P0, [R3+URZ+0x13280], R4 ;  /* 0x01328004030075a7 */ /* 0x0044e4000800017f */
[----:B---3--:R-:W-:Y:S05]  /*e3e0*/  @!P0 NANOSLEEP.SYNCS 0x989680 ;  /* 0x009896800000895d */ /* 0x008fea0003900000 */
[----:B------:R-:W3:Y:S02]  /*e3f0*/  @!P0 SYNCS.PHASECHK.TRANS64 P0, [R3+URZ+0x13280], R4 ;  /* 0x01328004030085a7 */ /* 0x000ee4000800007f */
[----:B---3--:R-:W-:Y:S05]  /*e400*/  @!P0 BRA `(.L_x_255) ;  /* 0xfffffffc00f08947 */ /* 0x008fea000383ffff */
[----:B------:R-:W-:Y:S05]  /*e410*/  BRA `(.L_x_256) ;  /* 0xfffffff000107947 */ /* 0x000fea000383ffff */
.L_x_296:
        /* <DEDUP_REMOVED lines=14> */
.L_x_2198:


//--------------------- .text._ZN7cutlass13device_kernelIN5flash11enable_sm90INS1_16FlashAttnFwdSm90INS1_25CollectiveMainloopFwdSm90ILi2EN4cute5tupleIJNS5_1CILi1EEES8_S8_EEENS6_IJNS7_ILi192EEENS7_ILi160EEENS7_ILi64EEEEEELi64ENS_12float_e4m3_tEfNS_4arch4Sm90ELb0ELb0ELb0ELb1ELb0ELb1ELb0ELb1ELb1ELb1ELb0ELb0EEENS1_21CollectiveEpilogueFwdINS6_IJSA_SC_SB_EEES9_NS_10bfloat16_tESG_Li384ELb1ELb1ELb0ELb1EEENS1_36VarlenDynamicPersistentTileSchedulerILi192ELi160ELi384ELi128ELb0ELb1ELb1ELb0ELb1ELb1EEEEEEEEEvNT_6ParamsE --------------------------
	.section	.text._ZN7cutlass13device_kernelIN5flash11enable_sm90INS1_16FlashAttnFwdSm90INS1_25CollectiveMainloopFwdSm90ILi2EN4cute5tupleIJNS5_1CILi1EEES8_S8_EEENS6_IJNS7_ILi192EEENS7_ILi160EEENS7_ILi64EEEEEELi64ENS_12float_e4m3_tEfNS_4arch4Sm90ELb0ELb0ELb0ELb1ELb0ELb1ELb0ELb1ELb1ELb1ELb0ELb0EEENS1_21CollectiveEpilogueFwdINS6_IJSA_SC_SB_EEES9_NS_10bfloat16_tESG_Li384ELb1ELb1ELb0ELb1EEENS1_36VarlenDynamicPersistentTileSchedulerILi192ELi160ELi384ELi128ELb0ELb1ELb1ELb0ELb1ELb1EEEEEEEEEvNT_6ParamsE,"ax",@progbits
	.align	128
.text._ZN7cutlass13device_kernelIN5flash11enable_sm90INS1_16FlashAttnFwdSm90INS1_25CollectiveMainloopFwdSm90ILi2EN4cute5tupleIJNS5_1CILi1EEES8_S8_EEENS6_IJNS7_ILi192EEENS7_ILi160EEENS7_ILi64EEEEEELi64ENS_12float_e4m3_tEfNS_4arch4Sm90ELb0ELb0ELb0ELb1ELb0ELb1ELb0ELb1ELb1ELb1ELb0ELb0EEENS1_21CollectiveEpilogueFwdINS6_IJSA_SC_SB_EEES9_NS_10bfloat16_tESG_Li384ELb1ELb1ELb0ELb1EEENS1_36VarlenDynamicPersistentTileSchedulerILi192ELi160ELi384ELi128ELb0ELb1ELb1ELb0ELb1ELb1EEEEEEEEEvNT_6ParamsE:
        .type           _ZN7cutlass13device_kernelIN5flash11enable_sm90INS1_16FlashAttnFwdSm90INS1_25CollectiveMainloopFwdSm90ILi2EN4cute5tupleIJNS5_1CILi1EEES8_S8_EEENS6_IJNS7_ILi192EEENS7_ILi160EEENS7_ILi64EEEEEELi64ENS_12float_e4m3_tEfNS_4arch4Sm90ELb0ELb0ELb0ELb1ELb0ELb1ELb0ELb1ELb1ELb1ELb0ELb0EEENS1_21CollectiveEpilogueFwdINS6_IJSA_SC_SB_EEES9_NS_10bfloat16_tESG_Li384ELb1ELb1ELb0ELb1EEENS1_36VarlenDynamicPersistentTileSchedulerILi192ELi160ELi384ELi128ELb0ELb1ELb1ELb0ELb1ELb1EEEEEEEEEvNT_6ParamsE,@function
        .size           _ZN7cutlass13device_kernelIN5flash11enable_sm90INS1_16FlashAttnFwdSm90INS1_25CollectiveMainloopFwdSm90ILi2EN4cute5tupleIJNS5_1CILi1EEES8_S8_EEENS6_IJNS7_ILi192EEENS7_ILi160EEENS7_ILi64EEEEEELi64ENS_12float_e4m3_tEfNS_4arch4Sm90ELb0ELb0ELb0ELb1ELb0ELb1ELb0ELb1ELb1ELb1ELb0ELb0EEENS1_21CollectiveEpilogueFwdINS6_IJSA_SC_SB_EEES9_NS_10bfloat16_tESG_Li384ELb1ELb1ELb0ELb1EEENS1_36VarlenDynamicPersistentTileSchedulerILi192ELi160ELi384ELi128ELb0ELb1ELb1ELb0ELb1ELb1EEEEEEEEEvNT_6ParamsE,(.L_x_2199 - _ZN7cutlass13device_kernelIN5flash11enable_sm90INS1_16FlashAttnFwdSm90INS1_25CollectiveMainloopFwdSm90ILi2EN4cute5tupleIJNS5_1CILi1EEES8_S8_EEENS6_IJNS7_ILi192EEENS7_ILi160EEENS7_ILi64EEEEEELi64ENS_12float_e4m3_tEfNS_4arch4Sm90ELb0ELb0ELb0ELb1ELb0ELb1ELb0ELb1ELb1ELb1ELb0ELb0EEENS1_21CollectiveEpilogueFwdINS6_IJSA_SC_SB_EEES9_NS_10bfloat16_tESG_Li384ELb1ELb1ELb0ELb1EEENS1_36VarlenDynamicPersistentTileSchedulerILi192ELi160ELi384ELi128ELb0ELb1ELb1ELb0ELb1ELb1EEEEEEEEEvNT_6ParamsE)
        .other          _ZN7cutlass13device_kernelIN5flash11enable_sm90INS1_16FlashAttnFwdSm90INS1_25CollectiveMainloopFwdSm90ILi2EN4cute5tupleIJNS5_1CILi1EEES8_S8_EEENS6_IJNS7_ILi192EEENS7_ILi160EEENS7_ILi64EEEEEELi64ENS_12float_e4m3_tEfNS_4arch4Sm90ELb0ELb0ELb0ELb1ELb0ELb1ELb0ELb1ELb1ELb1ELb0ELb0EEENS1_21CollectiveEpilogueFwdINS6_IJSA_SC_SB_EEES9_NS_10bfloat16_tESG_Li384ELb1ELb1ELb0ELb1EEENS1_36VarlenDynamicPersistentTileSchedulerILi192ELi160ELi384ELi128ELb0ELb1ELb1ELb0ELb1ELb1EEEEEEEEEvNT_6ParamsE,@"STO_CUDA_ENTRY STV_DEFAULT"
_ZN7cutlass13device_kernelIN5flash11enable_sm90INS1_16FlashAttnFwdSm90INS1_25CollectiveMainloopFwdSm90ILi2EN4cute5tupleIJNS5_1CILi1EEES8_S8_EEENS6_IJNS7_ILi192EEENS7_ILi160EEENS7_ILi64EEEEEELi64ENS_12float_e4m3_tEfNS_4arch4Sm90ELb0ELb0ELb0ELb1ELb0ELb1ELb0ELb1ELb1ELb1ELb0ELb0EEENS1_21CollectiveEpilogueFwdINS6_IJSA_SC_SB_EEES9_NS_10bfloat16_tESG_Li384ELb1ELb1ELb0ELb1EEENS1_36VarlenDynamicPersistentTileSchedulerILi192ELi160ELi384ELi128ELb0ELb1ELb1ELb0ELb1ELb1EEEEEEEEEvNT_6ParamsE:
[----:B------:R-:W0:Y:S02]  /*0000*/  LDC R1, c[0x0][0x28] ;  /* 0x00000a00ff017b82 */ /* 0x000e240000000800 */
[----:B0-----:R-:W-:Y:S01]  /*0010*/  VIADD R1, R1, 0xffffff80 ;  /* 0xffffff8001017836 */ /* 0x001fe20000000000 */
[----:B------:R-:W0:Y:S01]  /*0020*/  S2R R3, SR_TID.X ;  /* 0x0000000000037919 */ /* 0x000e220000002100 */
[----:B------:R-:W-:Y:S01]  /*0030*/  ELECT P0, URZ, PT ;  /* 0x00000000003f782f */ /* 0x000fe20003800000 */
[----:B------:R-:W-:Y:S01]  /*0040*/  BSSY B0, `(.L_x_297) ;  /* 0x0000013000007945 */ /* 0x000fe20003800000 */
[----:B0-----:R-:W-:-:S05]  /*0050*/  SHF.R.U32.HI R0, RZ, 0x5, R3 ;  /* 0x00000005ff007819 */ /* 0x001fca0000011603 */
[----:B------:R-:W0:Y:S02]  /*0060*/  SHFL.IDX PT, R2, R0, RZ, 0x1f ;  /* 0x00001fff00027589 */ /* 0x000e2400000e0000 */
[----:B0-----:R-:W-:-:S13]  /*0070*/  ISETP.EQ.AND P0, PT, R2, RZ, P0 ;  /* 0x000000ff0200720c */ /* 0x001fda0000702270 */
[----:B------:R-:W-:Y:S05]  /*0080*/  @!P0 BRA `(.L_x_298) ;  /* 0x0000000000388947 */ /* 0x000fea0003800000 */
[----:B------:R-:W-:Y:S02]  /*0090*/  ULDC.64 UR4, c[0x0][0x198] ;  /* 0x0000660000047ab9 */ /* 0x000fe40000000a00 */
[----:B------:R-:W-:Y:S02]  /*00a0*/  UIADD3 UR6, UP0, UR4, 0x370, URZ ;  /* 0x0000037004067890 */ /* 0x000fe4000ff1e03f */
[----:B------:R-:W-:Y:S02]  /*00b0*/  UIADD3 UR8, UP1, UR4, 0x470, URZ ;  /* 0x0000047004087890 */ /* 0x000fe4000ff3e03f */
[----:B------:R-:W-:Y:S02]  /*00c0*/  UIADD3 UR10, UP2, UR4, 0x570, URZ ;  /* 0x00000570040a7890 */ /* 0x000fe4000ff5e03f */
[----:B------:R-:W-:Y:S02]  /*00d0*/  UIADD3 UR4, UP3, UR4, 0x670, URZ ;  /* 0x0000067004047890 */ /* 0x000fe4000ff7e03f */
[----:B------:R-:W-:-:S02]  /*00e0*/  UIADD3.X UR7, URZ, UR5, URZ, UP0, !UPT ;  /* 0x000000053f077290 */ /* 0x000fc400087fe43f */
[----:B------:R-:W-:Y:S02]  /*00f0*/  UIADD3.X UR9, URZ, UR5, URZ, UP1, !UPT ;  /* 0x000000053f097290 */ /* 0x000fe40008ffe43f */
[----:B------:R-:W-:Y:S02]  /*0100*/  UIADD3.X UR11, URZ, UR5, URZ, UP2, !UPT ;  /* 0x000000053f0b7290 */ /* 0x000fe400097fe43f */
[----:B------:R-:W-:-:S03]  /*0110*/  UIADD3.X UR5, URZ, UR5, URZ, UP3, !UPT ;  /* 0x000000053f057290 */ /* 0x000fc60009ffe43f */
[----:B------:R0:W-:Y:S02]  /*0120*/  UTMACCTL.PF [UR6] ;  /* 0x00000000060079b9 */ /* 0x0001e40008040000 */
[----:B------:R0:W-:Y:S02]  /*0130*/  UTMACCTL.PF [UR8] ;  /* 0x00000000080079b9 */ /* 0x0001e40008040000 */
[----:B------:R0:W-:Y:S02]  /*0140*/  UTMACCTL.PF [UR10] ;  /* 0x000000000a0079b9 */ /* 0x0001e40008040000 */
[----:B------:R0:W-:Y:S02]  /*0150*/  UTMACCTL.PF [UR4] ;  /* 0x00000000040079b9 */ /* 0x0001e40008040000 */
[----:B0-----:R-:W-:Y:S01]  /*0160*/  NOP ;  /* 0x0000000000007918 */ /* 0x001fe20000000000 */
.L_x_298:
[----:B------:R-:W-:Y:S05]  /*0170*/  BSYNC B0 ;  /* 0x0000000000007941 */ /* 0x000fea0003800000 */
.L_x_297:
[----:B------:R-:W-:Y:S01]  /*0180*/  VOTEU.ANY UP0, P0 ;  /* 0x00000000003f7886 */ /* 0x000fe20000000100 */
[----:B------:R-:W0:Y:S01]  /*0190*/  SHFL.IDX PT, R2, R0, RZ, 0x1f ;  /* 0x00001fff00027589 */ /* 0x000e2200000e0000 */
[----:B------:R-:W-:Y:S01]  /*01a0*/  UMOV UR4, 0x80 ;  /* 0x0000008000047882 */ /* 0x000fe20000000000 */
[----:B------:R-:W-:Y:S01]  /*01b0*/  UMOV UR7, 0x180 ;  /* 0x0000018000077882 */ /* 0x000fe20000000000 */
[----:B------:R-:W-:Y:S01]  /*01c0*/  SHF.R.U32.HI R3, RZ, 0x7, R3 ;  /* 0x00000007ff037819 */ /* 0x000fe20000011603 */
[----:B------:R-:W1:Y:S01]  /*01d0*/  @UP0 S2UR UR8, SR_CgaCtaId ;  /* 0x00000000000809c3 */ /* 0x000e620000008800 */
[----:B------:R-:W-:Y:S01]  /*01e0*/  @UP0 UMOV UR6, 0x400 ;  /* 0x0000040000060882 */ /* 0x000fe20000000000 */
[----:B------:R-:W-:-:S04]  /*01f0*/  @UP0 UIADD3 UR4, -UR4, 0x100000, URZ ;  /* 0x0010000004040890 */ /* 0x000fc8000fffe13f */
[----:B------:R-:W-:Y:S02]  /*0200*/  @UP0 USHF.L.U32 UR5, UR4, 0xb, URZ ;  /* 0x0000000b04050899 */ /* 0x000fe4000800063f */
[----:B------:R-:W-:Y:S01]  /*0210*/  @UP0 USHF.L.U32 UR4, UR4, 0x1, URZ ;  /* 0x0000000104040899 */ /* 0x000fe2000800063f */
[----:B------:R-:W-:Y:S01]  /*0220*/  VOTEU.ANY UP1, P0 ;  /* 0x00000000003f7886 */ /* 0x000fe20000020100 */
[----:B0-----:R-:W-:Y:S02]  /*0230*/  ISETP.NE.AND P1, PT, R2, RZ, PT ;  /* 0x000000ff0200720c */ /* 0x001fe40003f25270 */
[----:B------:R0:W2:Y:S01]  /*0240*/  SHFL.IDX PT, R2, R3, RZ, 0x1f ;  /* 0x00001fff03027589 */ /* 0x0000a200000e0000 */
[----:B-1----:R-:W-:Y:S02]  /*0250*/  @UP0 ULEA UR8, UR8, UR6, 0x18 ;  /* 0x0000000608080291 */ /* 0x002fe4000f8ec03f */
[----:B------:R-:W-:-:S04]  /*0260*/  @UP0 UIADD3 UR6, -UR7, 0x100000, URZ ;  /* 0x0010000007060890 */ /* 0x000fc8000fffe13f */
[----:B------:R-:W-:Y:S02]  /*0270*/  @UP0 USHF.L.U32 UR7, UR6, 0xb, URZ ;  /* 0x0000000b06070899 */ /* 0x000fe4000800063f */
[----:B------:R-:W-:Y:S01]  /*0280*/  @UP0 USHF.L.U32 UR6, UR6, 0x1, URZ ;  /* 0x0000000106060899 */ /* 0x000fe2000800063f */
[----:B------:R-:W-:Y:S01]  /*0290*/  VOTEU.ANY UP0, P0 ;  /* 0x00000000003f7886 */ /* 0x000fe20000000100 */
[----:B------:R-:W1:Y:S04]  /*02a0*/  FENCE.VIEW.ASYNC.S ;  /* 0x00000000000073c6 */ /* 0x000e680000000000 */
[----:B-1----:R0:W1:Y:S06]  /*02b0*/  @UP0 SYNCS.EXCH.64 URZ, [UR8+0x13200], UR4 ;  /* 0x01320004083f05b2 */ /* 0x00206c0008000100 */
[----:B------:R0:W3:Y:S02]  /*02c0*/  @UP1 SYNCS.EXCH.64 URZ, [UR8+0x13220], UR6 ;  /* 0x01322006083f15b2 */ /* 0x0000e40008000100 */
[----:B0-----:R-:W-:Y:S05]  /*02d0*/  @P1 BRA `(.L_x_299) ;  /* 0x0000000000481947 */ /* 0x001fea0003800000 */
[----:B------:R-:W0:Y:S01]  /*02e0*/  S2UR UR5, SR_CgaCtaId ;  /* 0x00000000000579c3 */ /* 0x000e220000008800 */
        /* <DEDUP_REMOVED lines=15> */
[----:B------:R0:W0:Y:S01]  /*03e0*/  SYNCS.EXCH.64 URZ, [UR8+0x13248], UR6 ;  /* 0x01324806083f75b2 */ /* 0x0000220008000100 */
[----:B------:R-:W-:Y:S01]  /*03f0*/  NOP ;  /* 0x0000000000007918 */ /* 0x000fe20000000000 */
.L_x_299:
[----:B------:R-:W5:Y:S01]  /*0400*/  SHFL.IDX PT, R3, R0, RZ, 0x1f ;  /* 0x00001fff00037589 */ /* 0x000f6200000e0000 */
[----:B------:R-:W-:Y:S01]  /*0410*/  NOP ;  /* 0x0000000000007918 */ /* 0x000fe20000000000 */
[----:B-----5:R-:W-:-:S13]  /*0420*/  ISETP.NE.AND P0, PT, R3, RZ, PT ;  /* 0x000000ff0300720c */ /* 0x020fda0003f05270 */
        /* <DEDUP_REMOVED lines=17> */
[----:B------:R0:W0:Y:S01]  /*0540*/  SYNCS.EXCH.64 URZ, [UR8+0x13268], UR6 ;  /* 0x01326806083f75b2 */ /* 0x0000220008000100 */
[----:B------:R-:W-:Y:S01]  /*0550*/  NOP ;  /* 0x0000000000007918 */ /* 0x000fe20000000000 */
.L_x_300:
[----:B------:R-:W5:Y:S01]  /*0560*/  SHFL.IDX PT, R3, R0, RZ, 0x1f ;  /* 0x00001fff00037589 */ /* 0x000f6200000e0000 */
[----:B------:R-:W-:Y:S01]  /*0570*/  NOP ;  /* 0x0000000000007918 */ /* 0x000fe20000000000 */
[----:B-----5:R-:W-:-:S13]  /*0580*/  ISETP.NE.AND P0, PT, R3, RZ, PT ;  /* 0x000000ff0300720c */ /* 0x020fda0003f05270 */
        /* <DEDUP_REMOVED lines=13> */
[----:B------:R0:W0:Y:S01]  /*0660*/  SYNCS.EXCH.64 URZ, [UR6+0x13288], UR4 ;  /* 0x01328804063f75b2 */ /* 0x0000220008000100 */
[----:B------:R-:W-:Y:S01]  /*0670*/  NOP ;  /* 0x0000000000007918 */ /* 0x000fe20000000000 */
.L_x_301:
        /* <DEDUP_REMOVED lines=22> */
.L_x_302:
        /* <DEDUP_REMOVED lines=22> */
.L_x_303:
[----:B--2---:R-:W-:Y:S01]  /*0940*/  ISETP.NE.AND P0, PT, R2, RZ, PT ;  /* 0x000000ff0200720c */ /* 0x004fe20003f05270 */
[----:B------:R-:W-:Y:S01]  /*0950*/  IMAD.MOV.U32 R2, RZ, RZ, 0x1 ;  /* 0x00000001ff027424 */ /* 0x000fe200078e00ff */
[----:B------:R-:W-:Y:S01]  /*0960*/  NOP ;  /* 0x0000000000007918 */ /* 0x000fe20000000000 */
[----:B------:R-:W-:Y:S01]  /*0970*/  ULDC.64 UR40, c[0x0][0x208] ;  /* 0x0000820000287ab9 */ /* 0x000fe20000000a00 */
[----:B------:R-:W-:Y:S02]  /*0980*/  BSSY B8, `(.L_x_304) ;  /* 0x000142a000087945 */ /* 0x000fe40003800000 */
[----:B------:R-:W-:-:S05]  /*0990*/  SEL R2, R2, 0x2, !P0 ;  /* 0x0000000202027807 */ /* 0x000fca0004000000 */
[----:B------:R2:W-:Y:S01]  /*09a0*/  STL [R1+0x34], R2 ;  /* 0x0000340201007387 */ /* 0x0005e20000100800 */
[----:B01-34-:R-:W-:Y:S06]  /*09b0*/  BAR.SYNC.DEFER_BLOCKING 0x0 ;  /* 0x0000000000007b1d */ /* 0x01bfec0000010000 */
[----:B------:R-:W-:Y:S05]  /*09c0*/  @!P0 BRA `(.L_x_305) ;  /* 0x000000e800608947 */ /* 0x000fea0003800000 */
.L_x_306:
[----:B------:R-:W-:-:S08]  /*09d0*/  NOP ;  /* 0x0000000000007918 */ /* 0x000fd00000000000 */
[----:B------:R-:W0:Y:S02]  /*09e0*/  USETMAXREG.TRY_ALLOC.CTAPOOL UP0, 0xa0 ;  /* 0x000000a0000079c8 */ /* 0x000e240008000600 */
[----:B0-----:R-:W-:-:S13]  /*09f0*/  PLOP3.LUT P0, PT, PT, PT, UP0, 0x80, 0x0 ;  /* 0x000000000000781c */ /* 0x001fda0003f0f008 */
[----:B------:R-:W-:Y:S05]  /*0a00*/  @!P0 BRA `(.L_x_306) ;  /* 0xfffffffc00f08947 */ /* 0x000fea000383ffff */
[----:B------:R-:W0:Y:S08]  /*0a10*/  S2UR UR4, SR_CgaCtaId ;  /* 0x00000000000479c3 */ /* 0x000e300000008800 */
[----:B------:R-:W-:Y:S06]  /*0a20*/  BAR.ARV 0x8, 0x200 ;  /* 0x0208000000007b1d */ /* 0x000fec0000002000 */
[----:B------:R-:W-:-:S02]  /*0a30*/  MOV R16, 0x400 ;  /* 0x0000040000107802 */ /* 0x000fc40000000f00 */
[----:B------:R-:W-:Y:S01]  /*0a40*/  BAR.SYNC.DEFER_BLOCKING 0x5, 0x200 ;  /* 0x0148000000007b1d */ /* 0x000fe20000010000 */
[----:B0-----:R-:W-:-:S05]  /*0a50*/  IMAD.U32 R0, RZ, RZ, UR4 ;  /* 0x00000004ff007e24 */ /* 0x001fca000f8e00ff */
[----:B------:R-:W-:Y:S01]  /*0a60*/  ULDC UR4, c[0x0][0xc3c] ;  /* 0x00030f0000047ab9 */ /* 0x000fe20000000800 */
[----:B------:R-:W-:Y:S01]  /*0a70*/  LEA R16, R0, R16, 0x18 ;  /* 0x0000001000107211 */ /* 0x000fe200078ec0ff */
[----:B------:R-:W-:Y:S04]  /*0a80*/  STL [R1+0x1c], R0 ;  /* 0x00001c0001007387 */ /* 0x000fe80000100800 */
[----:B------:R-:W0:Y:S01]  /*0a90*/  LDS.128 R12, [R16+0x132d0] ;  /* 0x0132d000100c7984 */ /* 0x000e220000000c00 */
[----:B------:R-:W-:Y:S06]  /*0aa0*/  BAR.ARV 0x4, 0x200 ;  /* 0x0108000000007b1d */ /* 0x000fec0000002000 */
[----:B0-----:R-:W-:-:S13]  /*0ab0*/  ISETP.GE.AND P0, PT, R15, UR4, PT ;  /* 0x000000040f007c0c */ /* 0x001fda000bf06270 */
[----:B------:R-:W-:Y:S05]  /*0ac0*/  @P0 BRA `(.L_x_307) ;  /* 0x0000014000540947 */ /* 0x000fea0003800000 */
[----:B------:R-:W3:Y:S01]  /*0ad0*/  LDL.LU R23, [R1+0x34] ;  /* 0x0000340001177983 */ /* 0x000ee20000300800 */
[----:B------:R-:W0:Y:S02]  /*0ae0*/  S2R R0, SR_TID.X ;  /* 0x0000000000007919 */ /* 0x000e240000002100 */
[----:B0-----:R-:W-:-:S05]  /*0af0*/  VIADD R20, R0, 0xffffff80 ;  /* 0xffffff8000147836 */ /* 0x001fca0000000000 */
[----:B------:R-:W-:-:S04]  /*0b00*/  SHF.R.S32.HI R0, RZ, 0x1f, R20 ;  /* 0x0000001fff007819 */ /* 0x000fc80000011414 */
[CC--:B--2---:R-:W-:Y:S02]  /*0b10*/  LEA.HI R2, R0.reuse, R20.reuse, RZ, 0x5 ;  /* 0x0000001400027211 */ /* 0x0c4fe400078f28ff */
[----:B------:R-:W-:-:S03]  /*0b20*/  LEA.HI R7, R0, R20, RZ, 0x4 ;  /* 0x0000001400077211 */ /* 0x000fc600078f20ff */
[----:B------:R-:W-:Y:S01]  /*0b30*/  IMAD.SHL.U32 R4, R2, 0x20, RZ ;  /* 0x0000002002047824 */ /* 0x000fe200078e00ff */
[----:B------:R-:W-:Y:S02]  /*0b40*/  LEA.HI R2, R0, R20, RZ, 0x7 ;  /* 0x0000001400027211 */ /* 0x000fe400078f38ff */
[----:B------:R-:W-:Y:S02]  /*0b50*/  LOP3.LUT R3, R7, 0x3fffff0, RZ, 0xc0, !PT ;  /* 0x03fffff007037812 */ /* 0x000fe400078ec0ff */
[----:B------:R-:W-:Y:S02]  /*0b60*/  LOP3.LUT R6, R2, 0xffffff80, RZ, 0xc0, !PT ;  /* 0xffffff8002067812 */ /* 0x000fe400078ec0ff */
[----:B------:R-:W-:Y:S01]  /*0b70*/  LOP3.LUT R5, R4, 0xfffffc00, RZ, 0xc0, !PT ;  /* 0xfffffc0004057812 */ /* 0x000fe200078ec0ff */
[C---:B------:R-:W-:Y:S02]  /*0b80*/  IMAD.IADD R4, R20.reuse, 0x1, -R3 ;  /* 0x0000000114047824 */ /* 0x040fe400078e0a03 */
[----:B------:R-:W-:-:S02]  /*0b90*/  IMAD.IADD R25, R20, 0x1, -R6 ;  /* 0x0000000114197824 */ /* 0x000fc400078e0a06 */
[----:B------:R-:W-:Y:S01]  /*0ba0*/  IMAD R10, R4, 0x40, R5 ;  /* 0x00000040040a7824 */ /* 0x000fe200078e0205 */
[-C--:B------:R-:W-:Y:S02]  /*0bb0*/  LEA.HI R4, R0, R20.reuse, RZ, 0x2 ;  /* 0x0000001400047211 */ /* 0x080fe400078f10ff */
[----:B------:R-:W-:Y:S02]  /*0bc0*/  SHF.R.S32.HI R24, RZ, 0x7, R2 ;  /* 0x00000007ff187819 */ /* 0x000fe40000011402 */
[----:B------:R-:W-:Y:S02]  /*0bd0*/  SHF.R.S32.HI R11, RZ, 0x1f, R25 ;  /* 0x0000001fff0b7819 */ /* 0x000fe40000011419 */
[--C-:B------:R-:W-:Y:S02]  /*0be0*/  SHF.R.S32.HI R2, RZ, 0x2, R4.reuse ;  /* 0x00000002ff027819 */ /* 0x100fe40000011404 */
[----:B------:R-:W-:Y:S02]  /*0bf0*/  SHF.R.S32.HI R5, RZ, 0x1f, R4 ;  /* 0x0000001fff057819 */ /* 0x000fe40000011404 */
[----:B------:R-:W-:-:S02]  /*0c00*/  LEA.HI R3, R20, R20, RZ, 0x1 ;  /* 0x0000001414037211 */ /* 0x000fc400078f08ff */
[----:B------:R-:W-:Y:S02]  /*0c10*/  LEA.HI R12, R11, R25, RZ, 0x2 ;  /* 0x000000190b0c7211 */ /* 0x000fe400078f10ff */
[----:B------:R-:W-:Y:S02]  /*0c20*/  LOP3.LUT R19, R4, 0xfffffffc, RZ, 0xc0, !PT ;  /* 0xfffffffc04137812 */ /* 0x000fe400078ec0ff */
[----:B------:R-:W-:Y:S02]  /*0c30*/  LEA.HI R5, R5, R2, RZ, 0x2 ;  /* 0x0000000205057211 */ /* 0x000fe400078f10ff */
[----:B------:R-:W-:Y:S02]  /*0c40*/  SHF.R.S32.HI R22, RZ, 0x1, R3 ;  /* 0x00000001ff167819 */ /* 0x000fe40000011403 */
[----:B------:R-:W-:Y:S02]  /*0c50*/  SHF.R.S32.HI R8, RZ, 0x4, R7 ;  /* 0x00000004ff087819 */ /* 0x000fe40000011407 */
[----:B------:R-:W-:-:S02]  /*0c60*/  SHF.R.S32.HI R17, RZ, 0x2, R12 ;  /* 0x00000002ff117819 */ /* 0x000fc4000001140c */
[----:B------:R-:W-:Y:S01]  /*0c70*/  SHF.R.S32.HI R18, RZ, 0x1f, R12 ;  /* 0x0000001fff127819 */ /* 0x000fe2000001140c */
[----:B------:R-:W-:Y:S01]  /*0c80*/  IMAD.IADD R19, R20, 0x1, -R19 ;  /* 0x0000000114137824 */ /* 0x000fe200078e0a13 */
[----:B------:R-:W-:Y:S02]  /*0c90*/  LOP3.LUT R5, R5, 0xfffffffc, RZ, 0xc0, !PT ;  /* 0xfffffffc05057812 */ /* 0x000fe400078ec0ff */
[----:B------:R-:W-:Y:S02]  /*0ca0*/  LEA.HI R6, R3, R22, RZ, 0x1 ;  /* 0x0000001603067211 */ /* 0x000fe400078f08ff */
[----:B------:R-:W-:Y:S02]  /*0cb0*/  LEA.HI R4, R7, R8, RZ, 0x1 ;  /* 0x0000000807047211 */ /* 0x000fe400078f08ff */
[----:B------:R-:W-:Y:S01]  /*0cc0*/  LEA.HI R18, R18, R17, RZ, 0x3 ;  /* 0x0000001112127211 */ /* 0x000fe200078f18ff */
[----:B------:R-:W-:Y:S01]  /*0cd0*/  IMAD.IADD R21, R2, 0x1, -R5 ;  /* 0x0000000102157824 */ /* 0x000fe200078e0a05 */
[----:B------:R-:W-:Y:S01]  /*0ce0*/  LOP3.LUT R7, R6, 0x3fffffe, RZ, 0xc0, !PT ;  /* 0x03fffffe06077812 */ /* 0x000fe200078ec0ff */
[----:B------:R-:W-:Y:S01]  /*0cf0*/  IMAD.HI R6, R24, 0x55555556, RZ ;  /* 0x5555555618067827 */ /* 0x000fe200078e02ff */
[----:B------:R-:W-:-:S02]  /*0d00*/  LOP3.LUT R9, R4, 0x1ffffffe, RZ, 0xc0, !PT ;  /* 0x1ffffffe04097812 */ /* 0x000fc400078ec0ff */
[----:B------:R-:W-:Y:S02]  /*0d10*/  LEA.HI R2, R19, R19, RZ, 0x1 ;  /* 0x0000001313027211 */ /* 0x000fe400078f08ff */
[----:B------:R-:W-:Y:S02]  /*0d20*/  LOP3.LUT R18, R18, 0xfffffff8, RZ, 0xc0, !PT ;  /* 0xfffffff812127812 */ /* 0x000fe400078ec0ff */
[----:B------:R-:W-:Y:S02]  /*0d30*/  LEA.HI R11, R11, R25, RZ, 0x5 ;  /* 0x000000190b0b7211 */ /* 0x000fe400078f28ff */
[----:B------:R-:W-:Y:S01]  /*0d40*/  LOP3.LUT R12, R12, 0x7ffffffc, RZ, 0xc0, !PT ;  /* 0x7ffffffc0c0c7812 */ /* 0x000fe200078ec0ff */
[----:B------:R-:W-:Y:S01]  /*0d50*/  IMAD.IADD R9, R8, 0x1, -R9 ;  /* 0x0000000108097824 */ /* 0x000fe200078e0a09 */
[----:B------:R-:W-:Y:S01]  /*0d60*/  LOP3.LUT R2, R2, 0x1ffffffe, RZ, 0xc0, !PT ;  /* 0x1ffffffe02027812 */ /* 0x000fe200078ec0ff */
[----:B------:R-:W-:Y:S01]  /*0d70*/  IMAD.IADD R18, R17, 0x1, -R18 ;  /* 0x0000000111127824 */ /* 0x000fe200078e0a12 */
[----:B------:R-:W-:Y:S01]  /*0d80*/  LEA.HI R6, R6, R6, RZ, 0x1 ;  /* 0x0000000606067211 */ /* 0x000fe200078f08ff */
[----:B------:R-:W-:Y:S01]  /*0d90*/  IMAD.MOV.U32 R5, RZ, RZ, -0x2 ;  /* 0xfffffffeff057424 */ /* 0x000fe200078e00ff */
[----:B------:R-:W-:Y:S01]  /*0da0*/  SHF.R.S32.HI R11, RZ, 0x5, R11 ;  /* 0x00000005ff0b7819 */ /* 0x000fe2000001140b */
[----:B------:R-:W-:-:S02]  /*0db0*/  IMAD.IADD R12, R25, 0x1, -R12 ;  /* 0x00000001190c7824 */ /* 0x000fc400078e0a0c */
[----:B------:R-:W-:Y:S02]  /*0dc0*/  IMAD R4, R9, 0x8, R10 ;  /* 0x0000000809047824 */ /* 0x000fe400078e020a */
[----:B------:R-:W-:Y:S02]  /*0dd0*/  IMAD.IADD R19, R19, 0x1, -R2 ;  /* 0x0000000113137824 */ /* 0x000fe400078e0a02 */
[----:B------:R-:W-:Y:S02]  /*0de0*/  IMAD R6, R6, -0x3, R24 ;  /* 0xfffffffd06067824 */ /* 0x000fe400078e0218 */
[----:B------:R-:W-:Y:S02]  /*0df0*/  IMAD R11, R11, 0x10, R18 ;  /* 0x000000100b0b7824 */ /* 0x000fe400078e0212 */
[----:B------:R-:W-:Y:S01]  /*0e00*/  IMAD R2, R12, R5, 0xa0 ;  /* 0x000000a00c027424 */ /* 0x000fe200078e0205 */
[----:B------:R-:W-:Y:S01]  /*0e10*/  STL [R1+0x5c], R21 ;  /* 0x00005c1501007387 */ /* 0x000fe20000100800 */
[----:B------:R-:W-:-:S03]  /*0e20*/  IMAD R6, R6, 0x40, R11 ;  /* 0x0000004006067824 */ /* 0x000fc600078e020b */
[----:B------:R-:W-:Y:S04]  /*0e30*/  STL [R1+0x74], R4 ;  /* 0x0000740401007387 */ /* 0x000fe80000100800 */
[----:B------:R3:W-:Y:S04]  /*0e40*/  STL [R1+0x70], R2 ;  /* 0x0000700201007387 */ /* 0x0007e80000100800 */
[----:B------:R-:W-:Y:S04]  /*0e50*/  STL [R1+0x24], R13 ;  /* 0x0000240d01007387 */ /* 0x000fe80000100800 */
[----:B------:R-:W-:Y:S04]  /*0e60*/  STL [R1+0x28], R14 ;  /* 0x0000280e01007387 */ /* 0x000fe80000100800 */
[----:B------:R-:W-:Y:S04]  /*0e70*/  STL [R1+0x2c], R15 ;  /* 0x00002c0f01007387 */ /* 0x000fe80000100800 */
[----:B------:R-:W-:Y:S01]  /*0e80*/  STL [R1+0x68], R6 ;  /* 0x0000680601007387 */ /* 0x000fe20000100800 */
[----:B------:R-:W-:-:S03]  /*0e90*/  LOP3.LUT R3, R3, 0xfffffffe, RZ, 0xc0, !PT ;  /* 0xfffffffe03037812 */ /* 0x000fc600078ec0ff */
[----:B------:R-:W-:Y:S02]  /*0ea0*/  STL [R1+0x4c], RZ ;  /* 0x00004cff01007387 */ /* 0x000fe40000100800 */
[----:B------:R-:W-:Y:S02]  /*0eb0*/  IMAD.IADD R3, R20, 0x1, -R3 ;  /* 0x0000000114037824 */ /* 0x000fe400078e0a03 */
[----:B------:R-:W-:Y:S02]  /*0ec0*/  IMAD.IADD R7, R22, 0x1, -R7 ;  /* 0x0000000116077824 */ /* 0x000fe400078e0a07 */
[C---:B------:R-:W-:Y:S02]  /*0ed0*/  IMAD.SHL.U32 R18, R3.reuse, 0x10, RZ ;  /* 0x0000001003127824 */ /* 0x040fe400078e00ff */
[----:B------:R-:W-:Y:S02]  /*0ee0*/  IMAD R7, R8, 0x8, R7 ;  /* 0x0000000808077824 */ /* 0x000fe400078e0207 */
[----:B------:R-:W-:-:S05]  /*0ef0*/  IMAD.SHL.U32 R156, R3, 0x8, RZ ;  /* 0x00000008039c7824 */ /* 0x000fca00078e00ff */
[----:B------:R-:W-:Y:S01]  /*0f00*/  IADD3 R5, R156, 0x10, RZ ;  /* 0x000000109c057810 */ /* 0x000fe20007ffe0ff */
[----:B------:R-:W-:Y:S01]  /*0f10*/  IMAD.MOV.U32 R17, RZ, RZ, RZ ;  /* 0x000000ffff117224 */ /* 0x000fe200078e00ff */
[----:B---3--:R-:W-:-:S05]  /*0f20*/  LOP3.LUT R2, R23, 0x1, RZ, 0xfc, !PT ;  /* 0x0000000117027812 */ /* 0x008fca00078efcff */
[----:B------:R0:W-:Y:S02]  /*0f30*/  STL [R1+0x8], R2 ;  /* 0x0000080201007387 */ /* 0x0001e40000100800 */
[----:B0-----:R-:W-:Y:S01]  /*0f40*/  LEA.HI R2, R0, R20, RZ, 0x3 ;  /* 0x0000001400027211 */ /* 0x001fe200078f18ff */
[----:B------:R-:W-:-:S03]  /*0f50*/  IMAD.SHL.U32 R0, R21, 0x80, RZ ;  /* 0x0000008015007824 */ /* 0x000fc600078e00ff */
[----:B------:R-:W-:Y:S02]  /*0f60*/  LOP3.LUT R4, R2, 0xfffffff8, RZ, 0xc0, !PT ;  /* 0xfffffff802047812 */ /* 0x000fe400078ec0ff */
[----:B------:R-:W-:Y:S02]  /*0f70*/  SHF.R.S32.HI R2, RZ, 0x3, R2 ;  /* 0x00000003ff027819 */ /* 0x000fe40000011402 */
[----:B------:R-:W-:Y:S01]  /*0f80*/  LOP3.LUT R2, R0, 0x180, RZ, 0xc0, !PT ;  /* 0x0000018000027812 */ /* 0x000fe200078ec0ff */
[----:B------:R-:W-:Y:S01]  /*0f90*/  IMAD.IADD R4, R20, 0x1, -R4 ;  /* 0x0000000114047824 */ /* 0x000fe200078e0a04 */
[----:B------:R-:W-:Y:S01]  /*0fa0*/  STL [R1+0xc], RZ ;  /* 0x00000cff01007387 */ /* 0x000fe20000100800 */
[----:B------:R-:W-:Y:S02]  /*0fb0*/  SHF.R.S32.HI R0, RZ, 0x1f, R22 ;  /* 0x0000001fff007819 */ /* 0x000fe40000011416 */
[----:B------:R-:W-:Y:S01]  /*0fc0*/  IMAD.SHL.U32 R8, R4, 0x8, RZ ;  /* 0x0000000804087824 */ /* 0x000fe200078e00ff */
[----:B------:R-:W-:Y:S01]  /*0fd0*/  STL [R1+0x4], RZ ;  /* 0x000004ff01007387 */ /* 0x000fe20000100800 */
[----:B------:R-:W-:-:S02]  /*0fe0*/  SHF.R.U32.HI R3, RZ, 0x3, R2 ;  /* 0x00000003ff037819 */ /* 0x000fc40000011602 */
[--C-:B------:R-:W-:Y:S01]  /*0ff0*/  LOP3.LUT R0, R2, 0x10, R18.reuse, 0xf8, !PT ;  /* 0x0000001002007812 */ /* 0x100fe200078ef812 */
[----:B------:R0:W-:Y:S01]  /*1000*/  STL [R1+0x30], R2 ;  /* 0x0000300201007387 */ /* 0x0001e20000100800 */
[----:B------:R-:W-:Y:S02]  /*1010*/  IMAD.SHL.U32 R4, R7, 0x40, RZ ;  /* 0x0000004007047824 */ /* 0x000fe400078e00ff */
[----:B------:R-:W-:Y:S01]  /*1020*/  LOP3.LUT R0, R0, R3, RZ, 0x3c, !PT ;  /* 0x0000000300007212 */ /* 0x000fe200078e3cff */
[----:B------:R-:W-:Y:S01]  /*1030*/  STL [R1+0x58], R8 ;  /* 0x0000580801007387 */ /* 0x000fe20000100800 */
[----:B0-----:R-:W-:-:S03]  /*1040*/  LOP3.LUT R2, R2, 0x30, R18, 0xf8, !PT ;  /* 0x0000003002027812 */ /* 0x001fc600078ef812 */
[----:B------:R0:W-:Y:S01]  /*1050*/  STL [R1+0x34], R3 ;  /* 0x0000340301007387 */ /* 0x0001e20000100800 */
[----:B------:R-:W-:-:S03]  /*1060*/  SHF.R.S32.HI R7, RZ, 0x1f, R5 ;  /* 0x0000001fff077819 */ /* 0x000fc60000011405 */
[----:B------:R1:W-:Y:S01]  /*1070*/  STL [R1+0x10], R5 ;  /* 0x0000100501007387 */ /* 0x0003e20000100800 */
[----:B0-----:R-:W-:Y:S02]  /*1080*/  LOP3.LUT R3, R2, R3, RZ, 0x3c, !PT ;  /* 0x0000000302037212 */ /* 0x001fe400078e3cff */
[----:B------:R-:W-:Y:S01]  /*1090*/  SHF.R.S32.HI R2, RZ, 0x1f, R8 ;  /* 0x0000001fff027819 */ /* 0x000fe20000011408 */
[----:B------:R-:W-:Y:S01]  /*10a0*/  STL [R1+0x38], R4 ;  /* 0x0000380401007387 */ /* 0x000fe20000100800 */
[----:B-1----:R-:W-:Y:S02]  /*10b0*/  IMAD.IADD R5, R4, 0x1, R0 ;  /* 0x0000000104057824 */ /* 0x002fe400078e0200 */
[----:B------:R-:W-:Y:S01]  /*10c0*/  IMAD R0, R19, 0x8, R6 ;  /* 0x0000000813007824 */ /* 0x000fe200078e0206 */
[----:B------:R0:W-:Y:S04]  /*10d0*/  STL [R1+0x78], R2 ;  /* 0x0000780201007387 */ /* 0x0001e80000100800 */
[----:B------:R1:W-:Y:S01]  /*10e0*/  STL [R1+0x60], R7 ;  /* 0x0000600701007387 */ /* 0x0003e20000100800 */
[----:B0-----:R-:W-:-:S03]  /*10f0*/  IADD3 R2, R16, R4, R3 ;  /* 0x0000000410027210 */ /* 0x001fc60007ffe003 */
[----:B------:R1:W-:Y:S04]  /*1100*/  STL [R1+0x14], R5 ;  /* 0x0000140501007387 */ /* 0x0003e80000100800 */
[----:B------:R1:W-:Y:S04]  /*1110*/  STL [R1+0x6c], R0 ;  /* 0x00006c0001007387 */ /* 0x0003e80000100800 */
[----:B------:R1:W-:Y:S01]  /*1120*/  STL [R1+0x64], R2 ;  /* 0x0000640201007387 */ /* 0x0003e20000100800 */
[----:B------:R-:W-:-:S07]  /*1130*/  IMAD.MOV.U32 R23, RZ, RZ, RZ ;  /* 0x000000ffff177224 */ /* 0x000fce00078e00ff */
.L_x_404:
[----:B-12---:R-:W2:Y:S01]  /*1140*/  LDL.LU R0, [R1+0x2c] ;  /* 0x00002c0001007983 */ /* 0x006ea20000300800 */
[----:B0-----:R-:W2:Y:S01]  /*1150*/  LDC.64 R2, c[0x0][0xc88] ;  /* 0x00032200ff027b82 */ /* 0x001ea20000000a00 */
[----:B------:R-:W-:Y:S01]  /*1160*/  ULDC.64 UR4, c[0x0][0xa28] ;  /* 0x00028a0000047ab9 */ /* 0x000fe20000000a00 */
[----:B------:R-:W-:Y:S01]  /*1170*/  ULDC.64 UR8, c[0x0][0xa18] ;  /* 0x0002860000087ab9 */ /* 0x000fe20000000a00 */
[----:B------:R-:W-:Y:S01]  /*1180*/  ISETP.NE.U32.AND P2, PT, RZ, UR4, PT ;  /* 0x00000004ff007c0c */ /* 0x000fe2000bf45070 */
[----:B------:R-:W-:Y:S01]  /*1190*/  IMAD.MOV.U32 R9, RZ, RZ, RZ ;  /* 0x000000ffff097224 */ /* 0x000fe200078e00ff */
[----:B------:R-:W3:Y:S01]  /*11a0*/  LDL R26, [R1+0x28] ;  /* 0x00002800011a7983 */ /* 0x000ee20000100800 */
[----:B------:R-:W-:Y:S01]  /*11b0*/  ULDC.64 UR6, c[0x0][0xa08] ;  /* 0x0002820000067ab9 */ /* 0x000fe20000000a00 */
[----:B------:R-:W-:Y:S01]  /*11c0*/  ISETP.NE.AND.EX P2, PT, RZ, UR5, PT, P2 ;  /* 0x00000005ff007c0c */ /* 0x000fe2000bf45320 */
[----:B--2---:R-:W-:-:S05]  /*11d0*/  IMAD.WIDE R2, R0, 0x4, R2 ;  /* 0x0000000400027825 */ /* 0x004fca00078e0202 */
[----:B------:R-:W2:Y:S01]  /*11e0*/  LDG.E R0, desc[UR40][R2.64] ;  /* 0x0000002802007981 */ /* 0x000ea2000c1e1900 */
[----:B------:R-:W-:Y:S01]  /*11f0*/  ISETP.NE.U32.AND P1, PT, RZ, UR8, PT ;  /* 0x00000008ff007c0c */ /* 0x000fe2000bf25070 */
[----:B------:R-:W-:Y:S01]  /*1200*/  IMAD.MOV.U32 R27, RZ, RZ, RZ ;  /* 0x000000ffff1b7224 */ /* 0x000fe200078e00ff */
[----:B------:R-:W-:Y:S02]  /*1210*/  ISETP.NE.U32.AND P0, PT, RZ, UR6, PT ;  /* 0x00000006ff007c0c */ /* 0x000fe4000bf05070 */
[----:B------:R-:W-:Y:S02]  /*1220*/  ISETP.NE.AND.EX P1, PT, RZ, UR9, PT, P1 ;  /* 0x00000009ff007c0c */ /* 0x000fe4000bf25310 */
[----:B------:R-:W-:Y:S02]  /*1230*/  ISETP.NE.AND.EX P0, PT, RZ, UR7, PT, P0 ;  /* 0x00000007ff007c0c */ /* 0x000fe4000bf05300 */
[----:B--2--5:R-:W-:Y:S01]  /*1240*/  SHF.R.S32.HI R4, RZ, 0x1f, R0 ;  /* 0x0000001fff047819 */ /* 0x024fe20000011400 */
[C---:B------:R-:W-:Y:S01]  /*1250*/  IMAD.SHL.U32 R33, R0.reuse, 0x4, RZ ;  /* 0x0000000400217824 */ /* 0x040fe200078e00ff */
[C---:B------:R-:W-:Y:S01]  /*1260*/  @P2 LEA R2, P3, R0.reuse, UR4, 0x2 ;  /* 0x0000000400022c11 */ /* 0x040fe2000f8610ff */
[----:B------:R-:W-:Y:S01]  /*1270*/  STL [R1+0x3c], R0 ;  /* 0x00003c0001007387 */ /* 0x000fe20000100800 */
[----:B------:R-:W-:-:S02]  /*1280*/  SHF.L.U64.HI R32, R0, 0x2, R4 ;  /* 0x0000000200207819 */ /* 0x000fc40000010204 */
[----:B------:R-:W-:Y:S01]  /*1290*/  @P2 LEA.HI.X R3, R0, UR5, R4, 0x2, P3 ;  /* 0x0000000500032c11 */ /* 0x000fe200098f1404 */
[----:B------:R0:W-:Y:S01]  /*12a0*/  STL [R1+0x54], R4 ;  /* 0x0000540401007387 */ /* 0x0001e20000100800 */
[----:B------:R-:W-:-:S03]  /*12b0*/  IADD3 R6, P4, R33, UR6, RZ ;  /* 0x0000000621067c10 */ /* 0x000fc6000ff9e0ff */
[----:B------:R1:W-:Y:S01]  /*12c0*/  STL [R1+0x44], R33 ;  /* 0x0000442101007387 */ /* 0x0003e20000100800 */
[----:B------:R-:W-:Y:S01]  /*12d0*/  ULDC UR4, c[0x0][0x288] ;  /* 0x0000a20000047ab9 */ /* 0x000fe20000000800 */
[C---:B------:R-:W-:Y:S02]  /*12e0*/  IADD3.X R7, R32.reuse, UR7, RZ, P4, !PT ;  /* 0x0000000720077c10 */ /* 0x040fe4000a7fe4ff */
[----:B------:R1:W-:Y:S04]  /*12f0*/  STL [R1+0x48], R32 ;  /* 0x0000482001007387 */ /* 0x0003e80000100800 */
[----:B------:R1:W5:Y:S01]  /*1300*/  @P2 LDG.E R9, desc[UR40][R2.64] ;  /* 0x0000002802092981 */ /* 0x000362000c1e1900 */
[----:B0-----:R-:W-:Y:S01]  /*1310*/  @P1 IADD3 R4, P2, R33, UR8, RZ ;  /* 0x0000000821041c10 */ /* 0x001fe2000ff5e0ff */
[----:B------:R-:W-:Y:S01]  /*1320*/  IMAD.U32 R29, RZ, RZ, UR4 ;  /* 0x00000004ff1d7e24 */ /* 0x000fe2000f8e00ff */
[----:B------:R-:W-:Y:S01]  /*1330*/  ULDC.64 UR4, c[0x0][0x418] ;  /* 0x0001060000047ab9 */ /* 0x000fe20000000a00 */
[----:B------:R1:W5:Y:S01]  /*1340*/  @P0 LDG.E R27, desc[UR40][R6.64] ;  /* 0x00000028061b0981 */ /* 0x000362000c1e1900 */
[----:B------:R-:W-:-:S03]  /*1350*/  @P1 IADD3.X R5, R32, UR9, RZ, P2, !PT ;  /* 0x0000000920051c10 */ /* 0x000fc600097fe4ff */
[----:B------:R-:W2:Y:S01]  /*1360*/  LDL R2, [R1+0x24] ;  /* 0x0000240001027983 */ /* 0x000ea20000100800 */
[----:B------:R-:W-:Y:S01]  /*1370*/  UISETP.NE.U32.AND UP0, UPT, UR4, URZ, UPT ;  /* 0x0000003f0400728c */ /* 0x000fe2000bf05070 */
[----:B------:R-:W-:Y:S02]  /*1380*/  ULDC.64 UR8, c[0x0][0xa20] ;  /* 0x0002880000087ab9 */ /* 0x000fe40000000a00 */
[----:B------:R1:W5:Y:S01]  /*1390*/  @P1 LDG.E R29, desc[UR40][R4.64] ;  /* 0x00000028041d1981 */ /* 0x000362000c1e1900 */
[----:B------:R-:W-:Y:S01]  /*13a0*/  UISETP.NE.AND.EX UP0, UPT, UR5, URZ, UPT, UP0 ;  /* 0x0000003f0500728c */ /* 0x000fe2000bf05300 */
[----:B------:R-:W-:Y:S01]  /*13b0*/  ISETP.NE.U32.AND P2, PT, RZ, UR8, PT ;  /* 0x00000008ff007c0c */ /* 0x000fe2000bf45070 */
[----:B------:R-:W-:Y:S01]  /*13c0*/  ULDC UR4, c[0x0][0x424] ;  /* 0x0001090000047ab9 */ /* 0x000fe20000000800 */
[----:B---3--:R1:W-:Y:S01]  /*13d0*/  STL [R1+0x40], R26 ;  /* 0x0000401a01007387 */ /* 0x0083e20000100800 */
[----:B------:R-:W-:Y:S01]  /*13e0*/  USEL UR4, UR4, 0x1, UP0 ;  /* 0x0000000104047887 */ /* 0x000fe20008000000 */
[----:B------:R-:W-:Y:S01]  /*13f0*/  ISETP.NE.AND.EX P2, PT, RZ, UR9, PT, P2 ;  /* 0x00000009ff007c0c */ /* 0x000fe2000bf45320 */
[----:B------:R-:W-:-:S02]  /*1400*/  ULDC UR5, c[0x0][0x2f0] ;  /* 0x0000bc0000057ab9 */ /* 0x000fc40000000800 */
[----:B------:R-:W-:-:S03]  /*1410*/  UIMAD UR4, UR4, UR5, URZ ;  /* 0x00000005040472a4 */ /* 0x000fc6000f8e023f */
[----:B------:R-:W-:Y:S01]  /*1420*/  ULDC UR5, c[0x0][0x348] ;  /* 0x0000d20000057ab9 */ /* 0x000fe20000000800 */
[----:B------:R-:W-:Y:S01]  /*1430*/  IMAD.MOV.U32 R25, RZ, RZ, R0 ;  /* 0x000000ffff197224 */ /* 0x000fe200078e0000 */
[----:B--2---:R1:W-:Y:S01]  /*1440*/  STL [R1+0x50], R2 ;  /* 0x0000500201007387 */ /* 0x0043e20000100800 */
[----:B------:R-:W-:Y:S06]  /*1450*/  @P1 BRA `(.L_x_308) ;  /* 0x0000000000241947 */ /* 0x000fec0003800000 */
[----:B------:R-:W-:Y:S02]  /*1460*/  ULDC.64 UR6, c[0x0][0xa00] ;  /* 0x0002800000067ab9 */ /* 0x000fe40000000a00 */
[----:B------:R-:W-:-:S04]  /*1470*/  ISETP.NE.U32.AND P1, PT, RZ, UR6, PT ;  /* 0x00000006ff007c0c */ /* 0x000fc8000bf25070 */
[----:B------:R-:W-:-:S13]  /*1480*/  ISETP.NE.AND.EX P1, PT, RZ, UR7, PT, P1 ;  /* 0x00000007ff007c0c */ /* 0x000fda000bf25310 */
[----:B------:R-:W-:Y:S05]  /*1490*/  @!P1 BRA `(.L_x_308) ;  /* 0x0000000000149947 */ /* 0x000fea0003800000 */
[----:B-1----:R-:W0:Y:S02]  /*14a0*/  LDC.64 R2, c[0x0][0xa00] ;  /* 0x00028000ff027b82 */ /* 0x002e240000000a00 */
[----:B0-----:R-:W-:-:S05]  /*14b0*/  IMAD.WIDE R2, R25, 0x4, R2 ;  /* 0x0000000419027825 */ /* 0x001fca00078e0202 */
[----:B-----5:R-:W2:Y:S04]  /*14c0*/  LDG.E R29, desc[UR40][R2.64] ;  /* 0x00000028021d7981 */ /* 0x020ea8000c1e1900 */
[----:B------:R-:W2:Y:S02]  /*14d0*/  LDG.E R0, desc[UR40][R2.64+0x4] ;  /* 0x0000042802007981 */ /* 0x000ea4000c1e1900 */
[----:B--2---:R-:W-:-:S07]  /*14e0*/  IMAD.IADD R29, R0, 0x1, -R29 ;  /* 0x00000001001d7824 */ /* 0x004fce00078e0a1d */
.L_x_308:
[----:B------:R-:W-:Y:S02]  /*14f0*/  IMAD.U32 R31, RZ, RZ, UR5 ;  /* 0x00000005ff1f7e24 */ /* 0x000fe4000f8e00ff */
[----:B------:R-:W-:Y:S01]  /*1500*/  IMAD.U32 R24, RZ, RZ, UR4 ;  /* 0x00000004ff187e24 */ /* 0x000fe2000f8e00ff */
[----:B------:R-:W-:Y:S06]  /*1510*/  @!P2 BRA `(.L_x_309) ;  /* 0x000000000010a947 */ /* 0x000fec0003800000 */
[----:B-1----:R-:W-:-:S04]  /*1520*/  IADD3 R2, P0, R33, UR8, RZ ;  /* 0x0000000821027c10 */ /* 0x002fc8000ff1e0ff */
[----:B------:R-:W-:-:S05]  /*1530*/  IADD3.X R3, R32, UR9, RZ, P0, !PT ;  /* 0x0000000920037c10 */ /* 0x000fca00087fe4ff */
[----:B------:R0:W5:Y:S01]  /*1540*/  LDG.E R24, desc[UR40][R2.64] ;  /* 0x0000002802187981 */ /* 0x000162000c1e1900 */
[----:B------:R-:W-:Y:S05]  /*1550*/  BRA `(.L_x_310) ;  /* 0x0000000000107947 */ /* 0x000fea0003800000 */
.L_x_309:
[----:B------:R-:W-:Y:S05]  /*1560*/  @!P0 BRA `(.L_x_310) ;  /* 0x00000000000c8947 */ /* 0x000fea0003800000 */
[----:B-1----:R-:W2:Y:S04]  /*1570*/  LDG.E R3, desc[UR40][R6.64] ;  /* 0x0000002806037981 */ /* 0x002ea8000c1e1900 */
[----:B------:R-:W2:Y:S02]  /*1580*/  LDG.E R24, desc[UR40][R6.64+0x4] ;  /* 0x0000042806187981 */ /* 0x000ea4000c1e1900 */
[----:B--2---:R-:W-:-:S07]  /*1590*/  IMAD.IADD R24, R24, 0x1, -R3 ;  /* 0x0000000118187824 */ /* 0x004fce00078e0a03 */
.L_x_310:
[----:B------:R-:W-:Y:S02]  /*15a0*/  ULDC.64 UR4, c[0x0][0xa10] ;  /* 0x0002840000047ab9 */ /* 0x000fe40000000a00 */
[----:B------:R-:W-:-:S04]  /*15b0*/  ISETP.NE.U32.AND P0, PT, RZ, UR4, PT ;  /* 0x00000004ff007c0c */ /* 0x000fc8000bf05070 */
[----:B------:R-:W-:Y:S01]  /*15c0*/  ISETP.NE.AND.EX P0, PT, RZ, UR5, PT, P0 ;  /* 0x00000005ff007c0c */ /* 0x000fe2000bf05300 */
[----:B-----5:R-:W-:Y:S01]  /*15d0*/  IMAD.IADD R9, R24, 0x1, -R9 ;  /* 0x0000000118097824 */ /* 0x020fe200078e0a09 */
[----:B------:R-:W-:-:S11]  /*15e0*/  ULDC.64 UR4, c[0x0][0xa30] ;  /* 0x00028c0000047ab9 */ /* 0x000fd60000000a00 */
[----:B01----:R-:W0:Y:S02]  /*15f0*/  @P0 LDC.64 R2, c[0x0][0xa10] ;  /* 0x00028400ff020b82 */ /* 0x003e240000000a00 */
[----:B0-----:R-:W-:-:S05]  /*1600*/  @P0 IMAD.WIDE R2, R25, 0x4, R2 ;  /* 0x0000000419020825 */ /* 0x001fca00078e0202 */
[----:B------:R-:W2:Y:S04]  /*1610*/  @P0 LDG.E R0, desc[UR40][R2.64] ;  /* 0x0000002802000981 */ /* 0x000ea8000c1e1900 */
[----:B------:R0:W2:Y:S01]  /*1620*/  @P0 LDG.E R7, desc[UR40][R2.64+0x4] ;  /* 0x0000042802070981 */ /* 0x0000a2000c1e1900 */
[----:B------:R-:W-:Y:S01]  /*1630*/  ISETP.NE.U32.AND P1, PT, RZ, UR4, PT ;  /* 0x00000004ff007c0c */ /* 0x000fe2000bf25070 */
[----:B------:R-:W-:-:S03]  /*1640*/  IMAD.MOV.U32 R28, RZ, RZ, R24 ;  /* 0x000000ffff1c7224 */ /* 0x000fc600078e0018 */
[----:B------:R-:W-:Y:S01]  /*1650*/  ISETP.NE.AND.EX P1, PT, RZ, UR5, PT, P1 ;  /* 0x00000005ff007c0c */ /* 0x000fe2000bf25310 */
[----:B0-----:R-:W-:-:S12]  /*1660*/  IMAD.MOV R2, RZ, RZ, -R9 ;  /* 0x000000ffff027224 */ /* 0x001fd800078e0a09 */
[----:B------:R-:W-:-:S04]  /*1670*/  @P1 IADD3 R4, P2, R33, UR4, RZ ;  /* 0x0000000421041c10 */ /* 0x000fc8000ff5e0ff */
[----:B------:R-:W-:Y:S02]  /*1680*/  @P1 IADD3.X R5, R32, UR5, RZ, P2, !PT ;  /* 0x0000000520051c10 */ /* 0x000fe400097fe4ff */
[----:B------:R-:W-:-:S03]  /*1690*/  VIMNMX R2, RZ, R2, !PT ;  /* 0x00000002ff027248 */ /* 0x000fc60007fe0100 */
[----:B------:R0:W5:Y:S01]  /*16a0*/  @P1 LDG.E R28, desc[UR40][R4.64] ;  /* 0x00000028041c1981 */ /* 0x000162000c1e1900 */
[----:B--2---:R-:W-:-:S04]  /*16b0*/  @P0 IMAD.IADD R31, R7, 0x1, -R0 ;  /* 0x00000001071f0824 */ /* 0x004fc800078e0a00 */
[----:B------:R-:W-:-:S04]  /*16c0*/  IMAD.IADD R105, R9, 0x1, R31 ;  /* 0x0000000109697824 */ /* 0x000fc800078e021f */
[----:B------:R-:W-:-:S04]  /*16d0*/  VIADD R0, R105, 0x9f ;  /* 0x0000009f69007836 */ /* 0x000fc80000000000 */
[----:B------:R-:W-:-:S05]  /*16e0*/  IMAD.HI R0, R0, 0x66666667, RZ ;  /* 0x6666666700007827 */ /* 0x000fca00078e02ff */
[----:B------:R-:W-:-:S04]  /*16f0*/  SHF.R.U32.HI R3, RZ, 0x1f, R0 ;  /* 0x0000001fff037819 */ /* 0x000fc80000011600 */
[----:B------:R-:W-:-:S05]  /*1700*/  LEA.HI.SX32 R104, R0, R3, 0x1a ;  /* 0x0000000300687211 */ /* 0x000fca00078fd2ff */
[----:B------:R-:W-:-:S05]  /*1710*/  IMAD R0, R104, 0xa0, -R9 ;  /* 0x000000a068007824 */ /* 0x000fca00078e0a09 */
[----:B0-----:R-:W-:-:S04]  /*1720*/  VIMNMX R5, R0, R31, PT ;  /* 0x0000001f00057248 */ /* 0x001fc80003fe0100 */
[----:B------:R-:W-:Y:S01]  /*1730*/  ISETP.GT.AND P0, PT, R5, R2, PT ;  /* 0x000000020500720c */ /* 0x000fe20003f04270 */
[----:B------:R-:W-:-:S05]  /*1740*/  IMAD.WIDE.U32 R2, R2, -0x33333333, RZ ;  /* 0xcccccccd02027825 */ /* 0x000fca00078e00ff */
[----:B------:R-:W-:-:S05]  /*1750*/  SHF.R.U32.HI R30, RZ, 0x7, R3 ;  /* 0x00000007ff1e7819 */ /* 0x000fca0000011603 */
[----:B------:R-:W-:Y:S02]  /*1760*/  IMAD.MOV.U32 R2, RZ, RZ, R30 ;  /* 0x000000ffff027224 */ /* 0x000fe400078e001e */
[----:B------:R-:W-:-:S04]  /*1770*/  @P0 VIADD R0, R5, 0x9f ;  /* 0x0000009f05000836 */ /* 0x000fc80000000000 */
[----:B------:R-:W-:-:S05]  /*1780*/  @P0 IMAD.HI R0, R0, 0x66666667, RZ ;  /* 0x6666666700000827 */ /* 0x000fca00078e02ff */
[----:B------:R-:W-:-:S04]  /*1790*/  @P0 SHF.R.U32.HI R3, RZ, 0x1f, R0 ;  /* 0x0000001fff030819 */ /* 0x000fc80000011600 */
[----:B------:R-:W-:Y:S02]  /*17a0*/  @P0 LEA.HI.SX32 R2, R0, R3, 0x1a ;  /* 0x0000000300020211 */ /* 0x000fe400078fd2ff */
[----:B------:R-:W-:Y:S02]  /*17b0*/  PLOP3.LUT P0, PT, PT, PT, PT, 0x80, 0x0 ;  /* 0x000000000000781c */ /* 0x000fe40003f0f070 */
[----:B------:R-:W-:-:S13]  /*17c0*/  ISETP.GT.AND P1, PT, R2, R30, PT ;  /* 0x0000001e0200720c */ /* 0x000fda0003f24270 */
[----:B------:R-:W-:Y:S05]  /*17d0*/  @!P1 BRA `(.L_x_311) ;  /* 0x0000003000f89947 */ /* 0x000fea0003800000 */
[----:B------:R-:W-:Y:S01]  /*17e0*/  VIADD R0, R16, 0xe000 ;  /* 0x0000e00010007836 */ /* 0x000fe20000000000 */
[----:B------:R-:W-:Y:S04]  /*17f0*/  BSSY B6, `(.L_x_312) ;  /* 0x0000013000067945 */ /* 0x000fe80003800000 */
[----:B------:R-:W-:-:S13]  /*1800*/  LOP3.LUT P0, RZ, R0, 0x1bf, RZ, 0xc0, !PT ;  /* 0x000001bf00ff7812 */ /* 0x000fda000780c0ff */
[----:B------:R-:W-:Y:S05]  /*1810*/  @!P0 BRA `(.L_x_313) ;  /* 0x0000000000408947 */ /* 0x000fea0003800000 */
[----:B------:R-:W-:Y:S01]  /*1820*/  MOV R0, 0x0 ;  /* 0x0000000000007802 */ /* 0x000fe20000000f00 */
[----:B------:R-:W-:Y:S01]  /*1830*/  ULDC.64 UR4, c[0x4][0x98] ;  /* 0x0100260000047ab9 */ /* 0x000fe20000000a00 */
[----:B------:R-:W-:Y:S01]  /*1840*/  ULDC.64 UR6, c[0x4][0x20] ;  /* 0x0100080000067ab9 */ /* 0x000fe20000000a00 */
[----:B------:R-:W-:Y:S01]  /*1850*/  IMAD.U32 R4, RZ, RZ, UR4 ;  /* 0x00000004ff047e24 */ /* 0x000fe2000f8e00ff */
[----:B------:R0:W1:Y:S01]  /*1860*/  LDC.64 R14, c[0x4][R0] ;  /* 0x01000000000e7b82 */ /* 0x0000620000000a00 */
[----:B------:R-:W-:Y:S01]  /*1870*/  IMAD.U32 R5, RZ, RZ, UR5 ;  /* 0x00000005ff057e24 */ /* 0x000fe2000f8e00ff */
[----:B------:R-:W-:Y:S01]  /*1880*/  ULDC.64 UR4, c[0x4][0xa0] ;  /* 0x0100280000047ab9 */ /* 0x000fe20000000a00 */
[----:B------:R-:W-:Y:S01]  /*1890*/  IMAD.U32 R10, RZ, RZ, UR6 ;  /* 0x00000006ff0a7e24 */ /* 0x000fe2000f8e00ff */
[----:B------:R-:W-:Y:S01]  /*18a0*/  MOV R8, 0x70 ;  /* 0x0000007000087802 */ /* 0x000fe20000000f00 */
[----:B------:R-:W-:Y:S02]  /*18b0*/  IMAD.U32 R6, RZ, RZ, UR4 ;  /* 0x00000004ff067e24 */ /* 0x000fe4000f8e00ff */
[----:B------:R-:W-:-:S02]  /*18c0*/  IMAD.U32 R7, RZ, RZ, UR5 ;  /* 0x00000005ff077e24 */ /* 0x000fc4000f8e00ff */
[----:B------:R-:W-:Y:S02]  /*18d0*/  IMAD.U32 R11, RZ, RZ, UR7 ;  /* 0x00000007ff0b7e24 */ /* 0x000fe4000f8e00ff */
[----:B------:R-:W-:Y:S02]  /*18e0*/  IMAD.MOV.U32 R12, RZ, RZ, 0x1 ;  /* 0x00000001ff0c7424 */ /* 0x000fe400078e00ff */
[----:B0-----:R-:W-:-:S07]  /*18f0*/  IMAD.MOV.U32 R13, RZ, RZ, RZ ;  /* 0x000000ffff0d7224 */ /* 0x001fce00078e00ff */
[----:B------:R-:W-:-:S07]  /*1900*/  LEPC R20, `(.L_x_313) ;  /* 0x000000001014794e */ /* 0x000fce0000000000 */
[----:B-1---5:R-:W-:Y:S05]  /*1910*/  CALL.ABS.NOINC R14 ;  /* 0x000000000e007343 */ /* 0x022fea0003c00000 */
.L_x_313:
[----:B------:R-:W-:Y:S05]  /*1920*/  BSYNC B6 ;  /* 0x0000000000067941 */ /* 0x000fea0003800000 */
.L_x_312:
        /* <DEDUP_REMOVED lines=19> */
[----:B-1---5:R-:W-:Y:S05]  /*1a60*/  CALL.ABS.NOINC R14 ;  /* 0x000000000e007343 */ /* 0x022fea0003c00000 */
.L_x_315:
[----:B------:R-:W-:Y:S05]  /*1a70*/  BSYNC B6 ;  /* 0x0000000000067941 */ /* 0x000fea0003800000 */
.L_x_314:
[----:B------:R-:W-:Y:S01]  /*1a80*/  ULDC.64 UR4, c[0x0][0x9f8] ;  /* 0x00027e0000047ab9 */ /* 0x000fe20000000a00 */
[----:B------:R-:W2:Y:S01]  /*1a90*/  LDL.LU R10, [R1] ;  /* 0x00000000010a7983 */ /* 0x000ea20000300800 */
[----:B------:R-:W-:Y:S01]  /*1aa0*/  ISETP.NE.U32.AND P0, PT, RZ, UR4, PT ;  /* 0x00000004ff007c0c */ /* 0x000fe2000bf05070 */
[----:B------:R-:W0:Y:S01]  /*1ab0*/  LDC.64 R44, c[0x0][0x300] ;  /* 0x0000c000ff2c7b82 */ /* 0x000e220000000a00 */
[----:B------:R-:W-:Y:S01]  /*1ac0*/  IMAD.IADD R27, R27, 0x1, R24 ;  /* 0x000000011b1b7824 */ /* 0x000fe200078e0218 */
[----:B------:R-:W-:Y:S01]  /*1ad0*/  ULDC.64 UR6, c[0x0][0x330] ;  /* 0x0000cc0000067ab9 */ /* 0x000fe20000000a00 */
[----:B------:R-:W-:Y:S01]  /*1ae0*/  ISETP.NE.AND.EX P0, PT, RZ, UR5, PT, P0 ;  /* 0x00000005ff007c0c */ /* 0x000fe2000bf05300 */
[----:B------:R-:W3:Y:S04]  /*1af0*/  LDL R12, [R1+0x30] ;  /* 0x00003000010c7983 */ /* 0x000ee80000100800 */
[----:B------:R-:W1:Y:S01]  /*1b00*/  LDC R15, c[0x0][0x3f4] ;  /* 0x0000fd00ff0f7b82 */ /* 0x000e620000000800 */
[----:B------:R-:W-:Y:S01]  /*1b10*/  SHF.R.S32.HI R19, RZ, 0x1f, R18 ;  /* 0x0000001fff137819 */ /* 0x000fe20000011412 */
[----:B------:R-:W4:Y:S06]  /*1b20*/  LDL R24, [R1+0x5c] ;  /* 0x00005c0001187983 */ /* 0x000f2c0000100800 */
[----:B------:R-:W-:Y:S01]  /*1b30*/  @P0 IADD3 R4, P1, R33, UR4, RZ ;  /* 0x0000000421040c10 */ /* 0x000fe2000ff3e0ff */
[----:B------:R-:W2:Y:S03]  /*1b40*/  LDC.64 R38, c[0x0][0x3f8] ;  /* 0x0000fe00ff267b82 */ /* 0x000ea60000000a00 */
[----:B------:R-:W-:Y:S01]  /*1b50*/  @P0 IADD3.X R5, R32, UR5, RZ, P1, !PT ;  /* 0x0000000520050c10 */ /* 0x000fe20008ffe4ff */
[----:B------:R-:W-:-:S04]  /*1b60*/  ULDC.64 UR4, c[0x0][0xa08] ;  /* 0x0002820000047ab9 */ /* 0x000fc80000000a00 */
[----:B------:R1:W3:Y:S01]  /*1b70*/  @P0 LDG.E R25, desc[UR40][R4.64] ;  /* 0x0000002804190981 */ /* 0x0002e2000c1e1900 */
[----:B------:R-:W-:Y:S01]  /*1b80*/  SHF.R.S32.HI R11, RZ, 0x1f, R27 ;  /* 0x0000001fff0b7819 */ /* 0x000fe2000001141b */
[-C--:B0-----:R-:W-:Y:S01]  /*1b90*/  IMAD.WIDE.U32 R6, R27, R44.reuse, RZ ;  /* 0x0000002c1b067225 */ /* 0x081fe200078e00ff */
[----:B------:R-:W-:Y:S01]  /*1ba0*/  ISETP.NE.U32.AND P0, PT, RZ, UR4, PT ;  /* 0x00000004ff007c0c */ /* 0x000fe2000bf05070 */
[----:B------:R-:W0:Y:S02]  /*1bb0*/  LDC.64 R32, c[0x0][0x408] ;  /* 0x00010200ff207b82 */ /* 0x000e240000000a00 */
[----:B------:R-:W-:Y:S01]  /*1bc0*/  IMAD R0, R11, R44, RZ ;  /* 0x0000002c0b007224 */ /* 0x000fe200078e02ff */
[----:B-1----:R-:W-:Y:S01]  /*1bd0*/  ISETP.GE.AND P2, PT, R18, R15, PT ;  /* 0x0000000f1200720c */ /* 0x002fe20003f46270 */
[----:B------:R-:W-:Y:S01]  /*1be0*/  IMAD.WIDE.U32 R8, R26, UR6, R18 ;  /* 0x000000061a087c25 */ /* 0x000fe2000f8e0012 */
[----:B------:R-:W-:Y:S01]  /*1bf0*/  ISETP.NE.AND.EX P0, PT, RZ, UR5, PT, P0 ;  /* 0x00000005ff007c0c */ /* 0x000fe2000bf05300 */
[----:B------:R-:W-:-:S02]  /*1c00*/  ULDC.64 UR4, c[0x0][0x308] ;  /* 0x0000c20000047ab9 */ /* 0x000fc40000000a00 */
[----:B------:R-:W-:Y:S01]  /*1c10*/  IMAD R3, R27, R45, R0 ;  /* 0x0000002d1b037224 */ /* 0x000fe200078e0200 */
[----:B------:R-:W-:-:S03]  /*1c20*/  SHF.R.S32.HI R0, RZ, 0x1f, R26 ;  /* 0x0000001fff007819 */ /* 0x000fc6000001141a */
[----:B------:R-:W-:Y:S02]  /*1c30*/  IMAD.IADD R7, R7, 0x1, R3 ;  /* 0x0000000107077824 */ /* 0x000fe400078e0203 */
[C---:B------:R-:W-:Y:S02]  /*1c40*/  IMAD R3, R0.reuse, UR6, RZ ;  /* 0x0000000600037c24 */ /* 0x040fe4000f8e02ff */
[----:B------:R-:W-:Y:S02]  /*1c50*/  IMAD R0, R0, UR4, RZ ;  /* 0x0000000400007c24 */ /* 0x000fe4000f8e02ff */
[C---:B------:R-:W-:Y:S01]  /*1c60*/  IMAD R13, R26.reuse, UR7, R3 ;  /* 0x000000071a0d7c24 */ /* 0x040fe2000f8e0203 */
[----:B------:R-:W-:Y:S01]  /*1c70*/  ULDC.64 UR6, c[0x0][0x338] ;  /* 0x0000ce0000067ab9 */ /* 0x000fe20000000a00 */
[C---:B------:R-:W-:Y:S02]  /*1c80*/  IMAD R3, R26.reuse, UR5, R0 ;  /* 0x000000051a037c24 */ /* 0x040fe4000f8e0200 */
[----:B------:R-:W-:Y:S01]  /*1c90*/  IMAD.WIDE.U32 R4, R26, UR4, R6 ;  /* 0x000000041a047c25 */ /* 0x000fe2000f8e0006 */
[----:B------:R-:W-:-:S03]  /*1ca0*/  ULDC.64 UR4, c[0x0][0x310] ;  /* 0x0000c40000047ab9 */ /* 0x000fc60000000a00 */
[----:B------:R-:W-:Y:S02]  /*1cb0*/  IMAD.IADD R5, R5, 0x1, R3 ;  /* 0x0000000105057824 */ /* 0x000fe400078e0203 */
[----:B------:R-:W-:Y:S01]  /*1cc0*/  IMAD.IADD R9, R9, 0x1, R13 ;  /* 0x0000000109097824 */ /* 0x000fe200078e020d */
[----:B--2---:R-:W-:-:S04]  /*1cd0*/  LOP3.LUT R10, R10, 0xfffffffb, RZ, 0xc0, !PT ;  /* 0xfffffffb0a0a7812 */ /* 0x004fc800078ec0ff */
[----:B------:R-:W-:-:S05]  /*1ce0*/  @P2 LOP3.LUT R10, R10, 0x4, RZ, 0xfc, !PT ;  /* 0x000000040a0a2812 */ /* 0x000fca00078efcff */
[----:B------:R1:W-:Y:S04]  /*1cf0*/  STL [R1], R10 ;  /* 0x0000000a01007387 */ /* 0x0003e80000100800 */
[----:B-1----:R-:W2:Y:S01]  /*1d00*/  LDL R10, [R1+0x34] ;  /* 0x00003400010a7983 */ /* 0x002ea20000100800 */
[----:B---3--:R-:W-:Y:S02]  /*1d10*/  SEL R3, R25, RZ, !P0 ;  /* 0x000000ff19037207 */ /* 0x008fe40004000000 */
[----:B------:R-:W-:-:S03]  /*1d20*/  SHF.R.S32.HI R0, RZ, 0x1f, R25 ;  /* 0x0000001fff007819 */ /* 0x000fc60000011419 */
[C---:B------:R-:W-:Y:S02]  /*1d30*/  IMAD.WIDE.U32 R46, R3.reuse, UR6, R8 ;  /* 0x00000006032e7c25 */ /* 0x040fe4000f8e0008 */
[----:B------:R-:W3:Y:S01]  /*1d40*/  LDL R8, [R1+0x38] ;  /* 0x0000380001087983 */ /* 0x000ee20000100800 */
[----:B------:R-:W-:Y:S02]  /*1d50*/  SEL R0, R0, RZ, !P0 ;  /* 0x000000ff00007207 */ /* 0x000fe40004000000 */
[----:B------:R-:W-:Y:S01]  /*1d60*/  SHF.R.S32.HI R14, RZ, 0x1f, R22 ;  /* 0x0000001fff0e7819 */ /* 0x000fe20000011416 */
[----:B------:R-:W-:-:S04]  /*1d70*/  IMAD.WIDE.U32 R48, R3, UR4, R4 ;  /* 0x0000000403307c25 */ /* 0x000fc8000f8e0004 */
[C---:B------:R-:W-:Y:S01]  /*1d80*/  IMAD R6, R0.reuse, UR4, RZ ;  /* 0x0000000400067c24 */ /* 0x040fe2000f8e02ff */
[----:B------:R-:W1:Y:S01]  /*1d90*/  S2R R26, SR_TID.X ;  /* 0x00000000001a7919 */ /* 0x000e620000002100 */
[----:B------:R-:W-:Y:S01]  /*1da0*/  IMAD R4, R0, UR6, RZ ;  /* 0x0000000600047c24 */ /* 0x000fe2000f8e02ff */
[----:B------:R-:W-:Y:S01]  /*1db0*/  SHF.R.S32.HI R157, RZ, 0x1f, R156 ;  /* 0x0000001fff9d7819 */ /* 0x000fe2000001149c */
[----:B------:R-:W-:Y:S01]  /*1dc0*/  IMAD R7, R3, UR5, R6 ;  /* 0x0000000503077c24 */ /* 0x000fe2000f8e0206 */
[----:B------:R-:W-:Y:S01]  /*1dd0*/  ULDC UR4, c[0x0][0x2f4] ;  /* 0x0000bd0000047ab9 */ /* 0x000fe20000000800 */
[-C--:B------:R-:W-:Y:S02]  /*1de0*/  IMAD R0, R14, R44.reuse, RZ ;  /* 0x0000002c0e007224 */ /* 0x080fe400078e02ff */
[----:B------:R-:W-:-:S04]  /*1df0*/  IMAD.WIDE.U32 R20, R22, R44, R18 ;  /* 0x0000002c16147225 */ /* 0x000fc800078e0012 */
[----:B------:R-:W-:Y:S02]  /*1e00*/  IMAD R71, R3, UR7, R4 ;  /* 0x0000000703477c24 */ /* 0x000fe4000f8e0204 */
[----:B------:R-:W-:Y:S01]  /*1e10*/  IMAD R5, R22, R45, R0 ;  /* 0x0000002d16057224 */ /* 0x000fe200078e0200 */
[----:B------:R-:W-:Y:S01]  /*1e20*/  IADD3 R0, P0, R48, R20, RZ ;  /* 0x0000001430007210 */ /* 0x000fe20007f1e0ff */
[----:B------:R-:W-:Y:S02]  /*1e30*/  IMAD.IADD R3, R49, 0x1, R7 ;  /* 0x0000000131037824 */ /* 0x000fe400078e0207 */
[----:B------:R-:W-:-:S03]  /*1e40*/  IMAD R4, R14, R38, RZ ;  /* 0x000000260e047224 */ /* 0x000fc600078e02ff */
[----:B------:R-:W-:Y:S02]  /*1e50*/  IADD3.X R20, R3, R21, R5, P0, !PT ;  /* 0x0000001503147210 */ /* 0x000fe400007fe405 */
[----:B------:R-:W-:Y:S01]  /*1e60*/  SEL R5, R15, RZ, P2 ;  /* 0x000000ff0f057207 */ /* 0x000fe20001000000 */
[----:B------:R-:W-:Y:S02]  /*1e70*/  IMAD R7, R22, R39, R4 ;  /* 0x0000002716077224 */ /* 0x000fe400078e0204 */
[----:B0-----:R-:W-:Y:S02]  /*1e80*/  IMAD R4, R14, R32, RZ ;  /* 0x000000200e047224 */ /* 0x001fe400078e02ff */
[----:B------:R-:W-:Y:S02]  /*1e90*/  IMAD.IADD R5, R18, 0x1, R5 ;  /* 0x0000000112057824 */ /* 0x000fe400078e0205 */
[----:B------:R-:W-:-:S04]  /*1ea0*/  IMAD.WIDE.U32 R42, R22, R38, R156 ;  /* 0x00000026162a7225 */ /* 0x000fc800078e009c */
[----:B------:R-:W-:-:S04]  /*1eb0*/  IMAD.WIDE.U32 R40, R22, R38, R18 ;  /* 0x0000002616287225 */ /* 0x000fc800078e0012 */
[C---:B------:R-:W-:Y:S01]  /*1ec0*/  IMAD R9, R22.reuse, R33, R4 ;  /* 0x0000002116097224 */ /* 0x040fe200078e0204 */
[----:B------:R-:W-:Y:S01]  /*1ed0*/  SHF.R.S32.HI R4, RZ, 0x1f, R5 ;  /* 0x0000001fff047819 */ /* 0x000fe20000011405 */
[----:B------:R-:W-:Y:S02]  /*1ee0*/  IMAD.IADD R43, R43, 0x1, R7 ;  /* 0x000000012b2b7824 */ /* 0x000fe400078e0207 */
[----:B------:R-:W-:Y:S01]  /*1ef0*/  IMAD.IADD R41, R7, 0x1, R41 ;  /* 0x0000000107297824 */ /* 0x000fe200078e0229 */
[----:B-----5:R-:W-:Y:S01]  /*1f00*/  SHF.R.S32.HI R7, RZ, 0x1f, R28 ;  /* 0x0000001fff077819 */ /* 0x020fe2000001141c */
[----:B------:R-:W-:Y:S01]  /*1f10*/  IMAD.WIDE.U32 R36, R22, R32, R156 ;  /* 0x0000002016247225 */ /* 0x000fe200078e009c */
[----:B------:R-:W-:-:S03]  /*1f20*/  LEA.HI R21, R4, R5, RZ, 0x4 ;  /* 0x0000000504157211 */ /* 0x000fc600078f20ff */
[----:B------:R-:W-:Y:S01]  /*1f30*/  IMAD.WIDE.U32 R34, R22, R32, R18 ;  /* 0x0000002016227225 */ /* 0x000fe200078e0012 */
[----:B------:R-:W-:-:S03]  /*1f40*/  LOP3.LUT R4, R12, 0x30, R21, 0xf8, !PT ;  /* 0x000000300c047812 */ /* 0x000fc600078ef815 */
[----:B------:R-:W-:Y:S02]  /*1f50*/  IMAD R6, R7, R38, RZ ;  /* 0x0000002607067224 */ /* 0x000fe400078e02ff */
[----:B------:R-:W-:Y:S02]  /*1f60*/  IMAD.IADD R37, R37, 0x1, R9 ;  /* 0x0000000125257824 */ /* 0x000fe400078e0209 */
[----:B------:R-:W-:Y:S02]  /*1f70*/  IMAD.IADD R35, R9, 0x1, R35 ;  /* 0x0000000109237824 */ /* 0x000fe400078e0223 */
[----:B------:R-:W-:Y:S01]  /*1f80*/  IMAD R7, R7, R32, RZ ;  /* 0x0000002007077224 */ /* 0x000fe200078e02ff */
[----:B-1----:R-:W-:Y:S01]  /*1f90*/  SHF.R.U32.HI R13, RZ, 0x7, R26 ;  /* 0x00000007ff0d7819 */ /* 0x002fe2000001161a */
[----:B------:R-:W-:Y:S01]  /*1fa0*/  IMAD R59, R28, R39, R6 ;  /* 0x000000271c3b7224 */ /* 0x000fe200078e0206 */
[----:B------:R-:W-:Y:S01]  /*1fb0*/  IADD3 R50, P0, R22, R27, RZ ;  /* 0x0000001b16327210 */ /* 0x000fe20007f1e0ff */
[----:B------:R-:W-:-:S02]  /*1fc0*/  IMAD R5, R39, 0xa0, RZ ;  /* 0x000000a027057824 */ /* 0x000fc400078e02ff */
[----:B------:R-:W-:Y:S01]  /*1fd0*/  IMAD.WIDE.U32 R42, R28, R38, R42 ;  /* 0x000000261c2a7225 */ /* 0x000fe200078e002a */
[----:B------:R-:W-:-:S03]  /*1fe0*/  LOP3.LUT R60, R21, 0xfffffff0, RZ, 0xc0, !PT ;  /* 0xfffffff0153c7812 */ /* 0x000fc600078ec0ff */
[----:B------:R-:W-:-:S04]  /*1ff0*/  IMAD.WIDE.U32 R40, R28, R38, R40 ;  /* 0x000000261c287225 */ /* 0x000fc800078e0028 */
[----:B------:R-:W-:Y:S02]  /*2000*/  IMAD R55, R45, 0xa0, RZ ;  /* 0x000000a02d377824 */ /* 0x000fe400078e02ff */
[----:B------:R-:W-:-:S04]  /*2010*/  IMAD.WIDE.U32 R38, R38, 0xa0, RZ ;  /* 0x000000a026267825 */ /* 0x000fc800078e00ff */
[C---:B------:R-:W-:Y:S02]  /*2020*/  IMAD R7, R28.reuse, R33, R7 ;  /* 0x000000211c077224 */ /* 0x040fe400078e0207 */
[----:B------:R-:W-:Y:S02]  /*2030*/  IMAD R57, R33, 0xa0, RZ ;  /* 0x000000a021397824 */ /* 0x000fe400078e02ff */
[----:B------:R-:W-:-:S04]  /*2040*/  IMAD.WIDE.U32 R36, R28, R32, R36 ;  /* 0x000000201c247225 */ /* 0x000fc800078e0024 */
[----:B------:R-:W-:-:S04]  /*2050*/  IMAD.WIDE.U32 R34, R28, R32, R34 ;  /* 0x000000201c227225 */ /* 0x000fc800078e0022 */
[----:B------:R-:W-:Y:S02]  /*2060*/  VIADD R52, R18, 0x20 ;  /* 0x0000002012347836 */ /* 0x000fe40000000000 */
[----:B------:R-:W-:-:S04]  /*2070*/  IMAD.WIDE.U32 R44, R44, 0xa0, RZ ;  /* 0x000000a02c2c7825 */ /* 0x000fc800078e00ff */
[----:B------:R-:W-:Y:S01]  /*2080*/  IMAD.WIDE.U32 R32, R32, 0xa0, RZ ;  /* 0x000000a020207825 */ /* 0x000fe200078e00ff */
[----:B----4-:R-:W-:Y:S02]  /*2090*/  LOP3.LUT P4, RZ, R24, 0x2, RZ, 0xc0, !PT ;  /* 0x0000000218ff7812 */ /* 0x010fe4000788c0ff */
[----:B------:R-:W-:Y:S01]  /*20a0*/  ISETP.GE.AND P3, PT, R18, UR4, PT ;  /* 0x0000000412007c0c */ /* 0x000fe2000bf66270 */
[----:B------:R-:W-:Y:S01]  /*20b0*/  IMAD.IADD R58, R43, 0x1, R59 ;  /* 0x000000012b3a7824 */ /* 0x000fe200078e023b */
[----:B------:R-:W-:Y:S01]  /*20c0*/  ISETP.GE.AND P2, PT, R52, UR4, PT ;  /* 0x0000000434007c0c */ /* 0x000fe2000bf46270 */
[----:B------:R-:W-:Y:S01]  /*20d0*/  VIADD R53, R13, 0x8 ;  /* 0x000000080d357836 */ /* 0x000fe20000000000 */
[----:B------:R-:W-:Y:S01]  /*20e0*/  IADD3 R56, R39, R5, RZ ;  /* 0x0000000527387210 */ /* 0x000fe20007ffe0ff */
[----:B------:R-:W-:Y:S01]  /*20f0*/  IMAD.SHL.U32 R54, R15, 0x2, RZ ;  /* 0x000000020f367824 */ /* 0x000fe200078e00ff */
[----:B------:R-:W-:Y:S01]  /*2100*/  SHF.R.S32.HI R69, RZ, 0x1f, R60 ;  /* 0x0000001fff457819 */ /* 0x000fe2000001143c */
[----:B------:R-:W-:-:S02]  /*2110*/  IMAD.X R51, R14, 0x1, R11, P0 ;  /* 0x000000010e337824 */ /* 0x000fc400000e060b */
[----:B------:R-:W-:Y:S02]  /*2120*/  IMAD.IADD R55, R45, 0x1, R55 ;  /* 0x000000012d377824 */ /* 0x000fe400078e0237 */
[----:B------:R-:W-:Y:S02]  /*2130*/  IMAD.IADD R57, R33, 0x1, R57 ;  /* 0x0000000121397824 */ /* 0x000fe400078e0239 */
[----:B------:R-:W-:Y:S02]  /*2140*/  IMAD.IADD R59, R59, 0x1, R41 ;  /* 0x000000013b3b7824 */ /* 0x000fe400078e0229 */
[----:B------:R-:W-:Y:S02]  /*2150*/  IMAD.IADD R61, R37, 0x1, R7 ;  /* 0x00000001253d7824 */ /* 0x000fe400078e0207 */
[----:B------:R-:W-:Y:S02]  /*2160*/  IMAD.IADD R68, R7, 0x1, R35 ;  /* 0x0000000107447824 */ /* 0x000fe400078e0223 */
[----:B------:R-:W-:Y:S01]  /*2170*/  IMAD.IADD R71, R47, 0x1, R71 ;  /* 0x000000012f477824 */ /* 0x000fe200078e0247 */
[----:B--2---:R-:W-:-:S05]  /*2180*/  LOP3.LUT R4, R4, R10, RZ, 0x3c, !PT ;  /* 0x0000000a04047212 */ /* 0x004fca00078e3cff */
[----:B---3--:R-:W-:-:S07]  /*2190*/  IMAD.IADD R70, R8, 0x1, R4 ;  /* 0x0000000108467824 */ /* 0x008fce00078e0204 */
.L_x_345:
[----:B--2---:R-:W2:Y:S01]  /*21a0*/  LDL R6, [R1+0x14] ;  /* 0x0000140001067983 */ /* 0x004ea20000100800 */
[----:B----4-:R-:W0:Y:S03]  /*21b0*/  LDC.64 R62, c[0x0][0x2e8] ;  /* 0x0000ba00ff3e7b82 */ /* 0x010e260000000a00 */
[----:B---3--:R-:W3:Y:S01]  /*21c0*/  LDL.LU R4, [R1] ;  /* 0x0000000001047983 */ /* 0x008ee20000300800 */
[----:B------:R-:W-:Y:S01]  /*21d0*/  VIADD R2, R2, 0xffffffff ;  /* 0xffffffff02027836 */ /* 0x000fe20000000000 */
[----:B------:R-:W-:Y:S05]  /*21e0*/  YIELD ;  /* 0x0000000000007946 */ /* 0x000fea0003800000 */
[----:B------:R-:W1:Y:S01]  /*21f0*/  LDC R27, c[0x0][0x3f4] ;  /* 0x0000fd00ff1b7b82 */ /* 0x000e620000000800 */
[----:B------:R-:W-:Y:S01]  /*2200*/  ISETP.GT.AND P5, PT, R2, R30, PT ;  /* 0x0000001e0200720c */ /* 0x000fe20003fa4270 */
[-C--:B------:R-:W-:Y:S01]  /*2210*/  IMAD R5, R55, R2.reuse, RZ ;  /* 0x0000000237057224 */ /* 0x080fe200078e02ff */
[----:B------:R-:W-:Y:S01]  /*2220*/  SHF.R.S32.HI R11, RZ, 0x1f, R2 ;  /* 0x0000001fff0b7819 */ /* 0x000fe20000011402 */
[----:B------:R-:W-:Y:S01]  /*2230*/  IMAD.WIDE.U32 R14, R44, R2, RZ ;  /* 0x000000022c0e7225 */ /* 0x000fe200078e00ff */
[----:B------:R-:W-:Y:S03]  /*2240*/  BSSY B0, `(.L_x_316) ;  /* 0x000025a000007945 */ /* 0x000fe60003800000 */
[----:B------:R-:W-:-:S04]  /*2250*/  IMAD R7, R11, R44, R5 ;  /* 0x0000002c0b077224 */ /* 0x000fc800078e0205 */
[----:B------:R-:W-:Y:S01]  /*2260*/  IMAD.IADD R65, R15, 0x1, R7 ;  /* 0x000000010f417824 */ /* 0x000fe200078e0207 */
[----:B0-----:R-:W-:-:S04]  /*2270*/  IADD3 R12, P0, P1, R14, R62, R0 ;  /* 0x0000003e0e0c7210 */ /* 0x001fc8000791e000 */
[----:B------:R-:W-:Y:S02]  /*2280*/  IADD3.X R13, R65, R63, R20, P0, P1 ;  /* 0x0000003f410d7210 */ /* 0x000fe400007e2414 */
[----:B-1----:R-:W-:Y:S01]  /*2290*/  ISETP.GE.AND P0, PT, R27, 0x1, PT ;  /* 0x000000011b00780c */ /* 0x002fe20003f06270 */
[----:B--2---:R-:W-:Y:S01]  /*22a0*/  IMAD R73, R17, 0x2800, R6 ;  /* 0x0000280011497824 */ /* 0x004fe200078e0206 */
[----:B---3--:R-:W-:-:S03]  /*22b0*/  LOP3.LUT R4, R4, 0xfffffffd, RZ, 0xc0, !PT ;  /* 0xfffffffd04047812 */ /* 0x008fc600078ec0ff */
[C---:B------:R-:W-:Y:S02]  /*22c0*/  VIADD R5, R73.reuse, 0x20 ;  /* 0x0000002049057836 */ /* 0x040fe40000000000 */
[----:B------:R-:W-:Y:S01]  /*22d0*/  @P4 VIADD R5, R73, 0xffffffe0 ;  /* 0xffffffe049054836 */ /* 0x000fe20000000000 */
[----:B------:R-:W-:Y:S01]  /*22e0*/  @P5 LOP3.LUT R4, R4, 0x2, RZ, 0xfc, !PT ;  /* 0x0000000204045812 */ /* 0x000fe200078efcff */
[C---:B------:R-:W-:Y:S02]  /*22f0*/  IMAD.IADD R73, R16.reuse, 0x1, R73 ;  /* 0x0000000110497824 */ /* 0x040fe400078e0249 */
[----:B------:R-:W-:Y:S02]  /*2300*/  IMAD.IADD R72, R16, 0x1, R5 ;  /* 0x0000000110487824 */ /* 0x000fe400078e0205 */
[----:B------:R0:W-:Y:S01]  /*2310*/  STL [R1], R4 ;  /* 0x0000000401007387 */ /* 0x0001e20000100800 */
[----:B------:R-:W-:Y:S05]  /*2320*/  @!P0 BRA `(.L_x_317) ;  /* 0x0000002000e48947 */ /* 0x000fea0003800000 */
[----:B------:R-:W-:Y:S01]  /*2330*/  ULDC.U8 UR4, c[0x0][0x410] ;  /* 0x0001040000047ab9 */ /* 0x000fe20000000000 */
[-C--:B------:R-:W-:Y:S01]  /*2340*/  IMAD R5, R56, R2.reuse, RZ ;  /* 0x0000000238057224 */ /* 0x080fe200078e02ff */
[----:B------:R-:W-:Y:S01]  /*2350*/  ISETP.NE.AND P0, PT, RZ, UR4, PT ;  /* 0x00000004ff007c0c */ /* 0x000fe2000bf05270 */
[----:B------:R-:W-:Y:S02]  /*2360*/  IMAD R7, R57, R2, RZ ;  /* 0x0000000239077224 */ /* 0x000fe400078e02ff */
[C---:B------:R-:W-:Y:S02]  /*2370*/  IMAD R9, R11.reuse, R38, R5 ;  /* 0x000000260b097224 */ /* 0x040fe400078e0205 */
[----:B------:R-:W-:Y:S02]  /*2380*/  IMAD R11, R11, R32, R7 ;  /* 0x000000200b0b7224 */ /* 0x000fe400078e0207 */
[----:B0-----:R-:W-:-:S04]  /*2390*/  IMAD.WIDE.U32 R4, R38, R2, RZ ;  /* 0x0000000226047225 */ /* 0x001fc800078e00ff */
[----:B------:R-:W-:-:S04]  /*23a0*/  IMAD.WIDE.U32 R6, R32, R2, RZ ;  /* 0x0000000220067225 */ /* 0x000fc800078e00ff */
[----:B------:R-:W-:Y:S02]  /*23b0*/  IMAD.IADD R26, R5, 0x1, R9 ;  /* 0x00000001051a7824 */ /* 0x000fe400078e0209 */
[----:B------:R-:W-:Y:S01]  /*23c0*/  IMAD.IADD R64, R7, 0x1, R11 ;  /* 0x0000000107407824 */ /* 0x000fe200078e020b */
[----:B------:R-:W-:Y:S06]  /*23d0*/  @!P0 BRA `(.L_x_318) ;  /* 0x0000001000388947 */ /* 0x000fec0003800000 */
[----:B------:R-:W-:Y:S01]  /*23e0*/  IMAD R8, R2, -0xa0, R31 ;  /* 0xffffff6002087824 */ /* 0x000fe200078e021f */
[----:B------:R-:W-:Y:S01]  /*23f0*/  BSSY B1, `(.L_x_319) ;  /* 0x0000017000017945 */ /* 0x000fe20003800000 */
[----:B------:R-:W-:Y:S02]  /*2400*/  CS2R R14, SRZ ;  /* 0x00000000000e7805 */ /* 0x000fe4000001ff00 */
[----:B------:R-:W-:Y:S02]  /*2410*/  CS2R R10, SRZ ;  /* 0x00000000000a7805 */ /* 0x000fe4000001ff00 */
[----:B------:R-:W-:Y:S02]  /*2420*/  CS2R R24, SRZ ;  /* 0x0000000000187805 */ /* 0x000fe4000001ff00 */
[----:B------:R-:W-:-:S04]  /*2430*/  VIMNMX R9, R8, 0xa0, PT ;  /* 0x000000a008097848 */ /* 0x000fc80003fe0100 */
[----:B------:R-:W-:Y:S02]  /*2440*/  ISETP.GE.AND P1, PT, R22, R9, PT ;  /* 0x000000091600720c */ /* 0x000fe40003f26270 */
[----:B------:R-:W-:-:S11]  /*2450*/  CS2R R8, SRZ ;  /* 0x0000000000087805 */ /* 0x000fd6000001ff00 */
[----:B------:R-:W-:Y:S05]  /*2460*/  @P1 BRA `(.L_x_320) ;  /* 0x00000000003c1947 */ /* 0x000fea0003800000 */
[----:B------:R-:W2:Y:S01]  /*2470*/  LDL R66, [R1+0x10] ;  /* 0x0000100001427983 */ /* 0x000ea20000100800 */
[----:B------:R-:W-:Y:S02]  /*2480*/  ULDC.64 UR4, c[0x0][0x3e8] ;  /* 0x0000fa0000047ab9 */ /* 0x000fe40000000a00 */
[----:B------:R-:W-:-:S04]  /*2490*/  IADD3 R4, P0, P5, R42, UR4, R4 ;  /* 0x000000042a047c10 */ /* 0x000fc8000fd1e004 */
[----:B------:R-:W-:Y:S01]  /*24a0*/  IADD3.X R5, R58, UR5, R26, P0, P5 ;  /* 0x000000053a057c10 */ /* 0x000fe200087ea41a */
[----:B------:R-:W-:Y:S02]  /*24b0*/  ULDC.64 UR4, c[0x0][0x400] ;  /* 0x0001000000047ab9 */ /* 0x000fe40000000a00 */
[----:B------:R-:W-:-:S04]  /*24c0*/  IADD3 R6, P0, P5, R36, UR4, R6 ;  /* 0x0000000424067c10 */ /* 0x000fc8000fd1e006 */
[----:B------:R-:W-:Y:S02]  /*24d0*/  IADD3.X R7, R61, UR5, R64, P0, P5 ;  /* 0x000000053d077c10 */ /* 0x000fe400087ea440 */
[----:B------:R-:W-:Y:S02]  /*24e0*/  ISETP.GE.AND P0, PT, R156, R27, PT ;  /* 0x0000001b9c00720c */ /* 0x000fe40003f06270 */
[----:B------:R-:W-:Y:S02]  /*24f0*/  CS2R R8, SRZ ;  /* 0x0000000000087805 */ /* 0x000fe4000001ff00 */
[----:B------:R-:W-:-:S09]  /*2500*/  CS2R R10, SRZ ;  /* 0x00000000000a7805 */ /* 0x000fd2000001ff00 */
[----:B------:R0:W5:Y:S04]  /*2510*/  @!P0 LDG.E.64 R14, desc[UR40][R4.64] ;  /* 0x00000028040e8981 */ /* 0x000168000c1e1b00 */
[----:B------:R0:W5:Y:S01]  /*2520*/  @!P0 LDG.E.64 R24, desc[UR40][R6.64] ;  /* 0x0000002806188981 */ /* 0x000162000c1e1b00 */
[----:B--2---:R-:W-:-:S13]  /*2530*/  ISETP.GE.AND P0, PT, R66, R27, PT ;  /* 0x0000001b4200720c */ /* 0x004fda0003f06270 */
[----:B------:R0:W5:Y:S04]  /*2540*/  @!P0 LDG.E.64 R8, desc[UR40][R4.64+0x10] ;  /* 0x0000102804088981 */ /* 0x000168000c1e1b00 */
[----:B------:R0:W5:Y:S02]  /*2550*/  @!P0 LDG.E.64 R10, desc[UR40][R6.64+0x10] ;  /* 0x00001028060a8981 */ /* 0x000164000c1e1b00 */
.L_x_320:
[----:B------:R-:W-:Y:S05]  /*2560*/  BSYNC B1 ;  /* 0x0000000000017941 */ /* 0x000fea0003800000 */
.L_x_319:
[----:B0-----:R-:W2:Y:S01]  /*2570*/  LDL R4, [R1+0x8] ;  /* 0x0000080001047983 */ /* 0x001ea20000100800 */
[----:B-----5:R-:W-:Y:S02]  /*2580*/  IMAD.MOV.U32 R26, RZ, RZ, R8 ;  /* 0x000000ffff1a7224 */ /* 0x020fe400078e0008 */
[----:B------:R-:W-:Y:S02]  /*2590*/  IMAD.MOV.U32 R81, RZ, RZ, R14 ;  /* 0x000000ffff517224 */ /* 0x000fe400078e000e */
[----:B------:R-:W-:Y:S02]  /*25a0*/  IMAD.MOV.U32 R62, RZ, RZ, R10 ;  /* 0x000000ffff3e7224 */ /* 0x000fe400078e000a */
[----:B------:R-:W-:Y:S01]  /*25b0*/  IMAD.MOV.U32 R82, RZ, RZ, R24 ;  /* 0x000000ffff527224 */ /* 0x000fe200078e0018 */
[----:B--2---:R-:W-:-:S13]  /*25c0*/  ISETP.NE.AND P0, PT, R4, 0x3, PT ;  /* 0x000000030400780c */ /* 0x004fda0003f05270 */
[----:B------:R-:W-:Y:S05]  /*25d0*/  @!P0 BRA `(.L_x_321) ;  /* 0x0000000000048947 */ /* 0x000fea0003800000 */
[----:B------:R-:W-:Y:S01]  /*25e0*/  BPT.TRAP 0x1 ;  /* 0x000000040000795c */ /* 0x000fe20000300000 */
.L_x_321:
[----:B------:R-:W-:Y:S01]  /*25f0*/  IMAD R74, R17, 0x8, R16 ;  /* 0x00000008114a7824 */ /* 0x000fe200078e0210 */
[----:B------:R-:W-:Y:S01]  /*2600*/  SHF.L.U32 R75, R23, 0x1f, RZ ;  /* 0x0000001f174b7819 */ /* 0x000fe200000006ff */
[----:B------:R-:W-:Y:S03]  /*2610*/  BSSY B1, `(.L_x_322) ;  /* 0x0000003000017945 */ /* 0x000fe60003800000 */
[----:B------:R-:W0:Y:S02]  /*2620*/  SYNCS.PHASECHK.TRANS64.TRYWAIT P5, [R74+URZ+0x13290], R75 ;  /* 0x0132904b4a0075a7 */ /* 0x000e2400080a017f */
[----:B0-----:R-:W-:Y:S05]  /*2630*/  @!P5 BRA `(.L_x_323) ;  /* 0x000001240080d947 */ /* 0x001fea0003800000 */
.L_x_531:
[----:B------:R-:W-:Y:S05]  /*2640*/  BSYNC B1 ;  /* 0x0000000000017941 */ /* 0x000fea0003800000 */
.L_x_322:
[----:B------:R-:W-:Y:S05]  /*2650*/  @P1 BRA `(.L_x_324) ;  /* 0x0000002000601947 */ /* 0x000fea0003800000 */
[----:B------:R-:W-:Y:S04]  /*2660*/  BSSY B1, `(.L_x_325) ;  /* 0x000006f000017945 */ /* 0x000fe80003800000 */
[----:B------:R-:W-:Y:S05]  /*2670*/  @P3 BRA `(.L_x_326) ;  /* 0x0000000400b43947 */ /* 0x000fea0003800000 */
[----:B------:R1:W2:Y:S01]  /*2680*/  LDS.128 R4, [R73+0xe000] ;  /* 0x00e0000049047984 */ /* 0x0002a20000000c00 */
[----:B------:R-:W-:Y:S01]  /*2690*/  ISETP.GE.AND P5, PT, R156, R27, PT ;  /* 0x0000001b9c00720c */ /* 0x000fe20003fa6270 */
[----:B------:R-:W-:-:S12]  /*26a0*/  BSSY B2, `(.L_x_327) ;  /* 0x0000069000027945 */ /* 0x000fd80003800000 */
[----:B-1----:R-:W-:Y:S05]  /*26b0*/  @P5 BRA `(.L_x_328) ;  /* 0x00000004009c5947 */ /* 0x002fea0003800000 */
[----:B------:R-:W-:Y:S02]  /*26c0*/  SHF.R.U32.HI R24, RZ, 0x8, R25 ;  /* 0x00000008ff187819 */ /* 0x000fe40000011619 */
[----:B------:R-:W-:Y:S02]  /*26d0*/  SHF.R.U32.HI R14, RZ, 0x8, R15 ;  /* 0x00000008ff0e7819 */ /* 0x000fe4000001160f */
[----:B------:R-:W-:Y:S01]  /*26e0*/  SHF.R.U32.HI R64, RZ, 0x10, R25 ;  /* 0x00000010ff407819 */ /* 0x000fe20000011619 */
[----:B------:R-:W-:Y:S01]  /*26f0*/  IMAD.SHL.U32 R24, R24, 0x100, RZ ;  /* 0x0000010018187824 */ /* 0x000fe200078e00ff */
[----:B------:R-:W-:Y:S01]  /*2700*/  LOP3.LUT R25, R25, 0xff0000ff, RZ, 0xc0, !PT ;  /* 0xff0000ff19197812 */ /* 0x000fe200078ec0ff */
[----:B------:R-:W-:Y:S01]  /*2710*/  IMAD.SHL.U32 R14, R14, 0x100, RZ ;  /* 0x000001000e0e7824 */ /* 0x000fe200078e00ff */
[----:B------:R-:W-:Y:S02]  /*2720*/  SHF.R.U32.HI R65, RZ, 0x10, R15 ;  /* 0x00000010ff417819 */ /* 0x000fe4000001160f */
[----:B------:R-:W-:Y:S01]  /*2730*/  LOP3.LUT R63, R15, 0xff0000ff, RZ, 0xc0, !PT ;  /* 0xff0000ff0f3f7812 */ /* 0x000fe200078ec0ff */
[----:B--2---:R-:W-:Y:S01]  /*2740*/  IMAD.MOV.U32 R15, RZ, RZ, R4 ;  /* 0x000000ffff0f7224 */ /* 0x004fe200078e0004 */
[----:B------:R-:W-:Y:S01]  /*2750*/  LOP3.LUT R25, R25, 0xff00, R24, 0xf8, !PT ;  /* 0x0000ff0019197812 */ /* 0x000fe200078ef818 */
[----:B------:R-:W-:Y:S01]  /*2760*/  IMAD.U32 R24, R64, 0x10000, RZ ;  /* 0x0001000040187824 */ /* 0x000fe200078e00ff */
[----:B------:R-:W-:-:S02]  /*2770*/  F2FP.F16.E4M3.UNPACK_B R4, R5 ;  /* 0x00000005ff04723e */ /* 0x000fc400020006ff */
[----:B------:R-:W-:Y:S02]  /*2780*/  F2FP.F16.E4M3.UNPACK_B R64, R82.H1 ;  /* 0x00000052ff40723e */ /* 0x000fe400030006ff */
[----:B------:R-:W-:Y:S01]  /*2790*/  LOP3.LUT R63, R63, 0xff00, R14, 0xf8, !PT ;  /* 0x0000ff003f3f7812 */ /* 0x000fe200078ef80e */
[----:B------:R-:W-:Y:S01]  /*27a0*/  IMAD.U32 R14, R65, 0x10000, RZ ;  /* 0x00010000410e7824 */ /* 0x000fe200078e00ff */
[----:B------:R-:W-:Y:S01]  /*27b0*/  LOP3.LUT R24, R25, 0xff0000, R24, 0xf8, !PT ;  /* 0x00ff000019187812 */ /* 0x000fe200078ef818 */
[----:B------:R-:W-:Y:S01]  /*27c0*/  HADD2.F32 R25, -RZ, R4.H1_H1 ;  /* 0x30000004ff197230 */ /* 0x000fe20000004100 */
[----:B------:R-:W-:Y:S01]  /*27d0*/  F2FP.F16.E4M3.UNPACK_B R65, R81.H1 ;  /* 0x00000051ff41723e */ /* 0x000fe200030006ff */
[----:B------:R-:W-:Y:S01]  /*27e0*/  HADD2.F32 R67, -RZ, R64.H0_H0 ;  /* 0x20000040ff437230 */ /* 0x000fe20000004100 */
[----:B------:R-:W-:Y:S01]  /*27f0*/  F2FP.F16.E4M3.UNPACK_B R5, R5.H1 ;  /* 0x00000005ff05723e */ /* 0x000fe200030006ff */
[----:B------:R-:W-:Y:S01]  /*2800*/  HADD2.F32 R4, -RZ, R4.H0_H0 ;  /* 0x20000004ff047230 */ /* 0x000fe20000004100 */
[----:B------:R-:W-:Y:S01]  /*2810*/  LOP3.LUT R14, R63, 0xff0000, R14, 0xf8, !PT ;  /* 0x00ff00003f0e7812 */ /* 0x000fe200078ef80e */
[----:B------:R-:W-:-:S02]  /*2820*/  HADD2.F32 R76, -RZ, R64.H1_H1 ;  /* 0x30000040ff4c7230 */ /* 0x000fc40000004100 */
[CC--:B------:R-:W-:Y:S01]  /*2830*/  FMUL.FTZ R77, R25.reuse, R67.reuse ;  /* 0x00000043194d7220 */ /* 0x0c0fe20000410000 */
[----:B------:R-:W-:Y:S02]  /*2840*/  HADD2.F32 R66, -RZ, R65.H0_H0 ;  /* 0x20000041ff427230 */ /* 0x000fe40000004100 */
[----:B------:R-:W-:Y:S01]  /*2850*/  FMUL.FTZ R78, R4, R67 ;  /* 0x00000043044e7220 */ /* 0x000fe20000410000 */
[--C-:B------:R-:W-:Y:S01]  /*2860*/  HADD2.F32 R64, -RZ, R5.reuse.H1_H1 ;  /* 0x30000005ff407230 */ /* 0x100fe20000004100 */
[----:B------:R-:W-:Y:S01]  /*2870*/  F2FP.F16.E4M3.UNPACK_B R67, R82 ;  /* 0x00000052ff43723e */ /* 0x000fe200020006ff */
[----:B------:R-:W-:Y:S02]  /*2880*/  HADD2.F32 R63, -RZ, R5.H0_H0 ;  /* 0x20000005ff3f7230 */ /* 0x000fe40000004100 */
[----:B------:R-:W-:Y:S01]  /*2890*/  FFMA.FTZ R5, R25, R66, R78 ;  /* 0x0000004219057223 */ /* 0x000fe2000001004e */
[----:B------:R-:W-:Y:S02]  /*28a0*/  HADD2.F32 R65, -RZ, R65.H1_H1 ;  /* 0x30000041ff417230 */ /* 0x000fe40000004100 */
[-C--:B------:R-:W-:Y:S01]  /*28b0*/  FMUL.FTZ R80, R64, R76.reuse ;  /* 0x0000004c40507220 */ /* 0x080fe20000410000 */
[-C--:B------:R-:W-:Y:S01]  /*28c0*/  F2FP.F16.E4M3.UNPACK_B R25, R15.reuse.H1 ;  /* 0x0000000fff19723e */ /* 0x080fe200030006ff */
[C---:B------:R-:W-:Y:S01]  /*28d0*/  FMUL.FTZ R79, R63.reuse, R76 ;  /* 0x0000004c3f4f7220 */ /* 0x040fe20000410000 */
[----:B------:R-:W-:Y:S01]  /*28e0*/  F2FP.F16.E4M3.UNPACK_B R15, R15 ;  /* 0x0000000fff0f723e */ /* 0x000fe200020006ff */
[----:B------:R-:W-:Y:S01]  /*28f0*/  FFMA.FTZ R4, R4, R66, -R77 ;  /* 0x0000004204047223 */ /* 0x000fe2000001084d */
[-C--:B------:R-:W-:Y:S01]  /*2900*/  FFMA.FTZ R77, R63, R65.reuse, -R80 ;  /* 0x000000413f4d7223 */ /* 0x080fe20000010850 */
[----:B------:R-:W-:Y:S01]  /*2910*/  FFMA.FTZ R84, R64, R65, R79 ;  /* 0x0000004140547223 */ /* 0x000fe2000001004f */
[----:B------:R-:W-:Y:S01]  /*2920*/  F2FP.F16.E4M3.UNPACK_B R66, R81 ;  /* 0x00000051ff42723e */ /* 0x000fe200020006ff */
[----:B------:R-:W-:-:S02]  /*2930*/  HADD2.F32 R78, -RZ, R67.H1_H1 ;  /* 0x30000043ff4e7230 */ /* 0x000fc40000004100 */
[--C-:B------:R-:W-:Y:S01]  /*2940*/  HADD2.F32 R63, -RZ, R25.reuse.H0_H0 ;  /* 0x20000019ff3f7230 */ /* 0x100fe20000004100 */
[----:B------:R-:W-:Y:S01]  /*2950*/  F2FP.SATFINITE.E4M3.F32.PACK_AB_MERGE_C R84, R84, R77, RZ ;  /* 0x0000004d5454723e */ /* 0x000fe200048070ff */
[----:B------:R-:W-:Y:S01]  /*2960*/  HADD2.F32 R65, -RZ, R25.H1_H1 ;  /* 0x30000019ff417230 */ /* 0x000fe20000004100 */
[----:B------:R-:W-:Y:S01]  /*2970*/  F2FP.F16.E4M3.UNPACK_B R77, R24 ;  /* 0x00000018ff4d723e */ /* 0x000fe200020006ff */
[----:B------:R-:W-:Y:S02]  /*2980*/  HADD2.F32 R67, -RZ, R67.H0_H0 ;  /* 0x20000043ff437230 */ /* 0x000fe40000004100 */
[-C--:B------:R-:W-:Y:S01]  /*2990*/  FMUL.FTZ R82, R63, R78.reuse ;  /* 0x0000004e3f527220 */ /* 0x080fe20000410000 */
[--C-:B------:R-:W-:Y:S02]  /*29a0*/  HADD2.F32 R64, -RZ, R15.reuse.H1_H1 ;  /* 0x3000000fff407230 */ /* 0x100fe40000004100 */
[----:B------:R-:W-:Y:S01]  /*29b0*/  FMUL.FTZ R80, R65, R78 ;  /* 0x0000004e41507220 */ /* 0x000fe20000410000 */
[----:B------:R-:W-:Y:S01]  /*29c0*/  HADD2.F32 R76, -RZ, R66.H1_H1 ;  /* 0x30000042ff4c7230 */ /* 0x000fe20000004100 */
[----:B------:R-:W-:Y:S01]  /*29d0*/  F2FP.SATFINITE.E4M3.F32.PACK_AB_MERGE_C R5, R5, R4, R84 ;  /* 0x000000040505723e */ /* 0x000fe20004807054 */
[----:B------:R-:W-:-:S02]  /*29e0*/  HADD2.F32 R25, -RZ, R15.H0_H0 ;  /* 0x2000000fff197230 */ /* 0x000fc40000004100 */
[CC--:B------:R-:W-:Y:S01]  /*29f0*/  FMUL.FTZ R78, R64.reuse, R67.reuse ;  /* 0x00000043404e7220 */ /* 0x0c0fe20000410000 */
[----:B------:R-:W-:Y:S02]  /*2a00*/  HADD2.F32 R66, -RZ, R66.H0_H0 ;  /* 0x20000042ff427230 */ /* 0x000fe40000004100 */
[-C--:B------:R-:W-:Y:S01]  /*2a10*/  FFMA.FTZ R80, R63, R76.reuse, -R80 ;  /* 0x0000004c3f507223 */ /* 0x080fe20000010850 */
[----:B------:R-:W-:Y:S01]  /*2a20*/  FFMA.FTZ R65, R65, R76, R82 ;  /* 0x0000004c41417223 */ /* 0x000fe20000010052 */
[C---:B------:R-:W-:Y:S01]  /*2a30*/  FMUL.FTZ R67, R25.reuse, R67 ;  /* 0x0000004319437220 */ /* 0x040fe20000410000 */
[-C--:B------:R-:W-:Y:S01]  /*2a40*/  F2FP.F16.E4M3.UNPACK_B R63, R7.reuse.H1 ;  /* 0x00000007ff3f723e */ /* 0x080fe200030006ff */
[----:B------:R-:W-:Y:S01]  /*2a50*/  FFMA.FTZ R15, R25, R66, -R78 ;  /* 0x00000042190f7223 */ /* 0x000fe2000001084e */
[----:B------:R-:W-:Y:S01]  /*2a60*/  F2FP.F16.E4M3.UNPACK_B R78, R24.H1 ;  /* 0x00000018ff4e723e */ /* 0x000fe200030006ff */
[----:B------:R-:W-:Y:S01]  /*2a70*/  FFMA.FTZ R64, R64, R66, R67 ;  /* 0x0000004240407223 */ /* 0x000fe20000010043 */
[----:B------:R-:W-:Y:S01]  /*2a80*/  F2FP.SATFINITE.E4M3.F32.PACK_AB_MERGE_C R81, R65, R80, RZ ;  /* 0x000000504151723e */ /* 0x000fe200048070ff */
[--C-:B------:R-:W-:Y:S01]  /*2a90*/  HADD2.F32 R65, -RZ, R63.reuse.H0_H0 ;  /* 0x2000003fff417230 */ /* 0x100fe20000004100 */
[----:B------:R-:W-:Y:S01]  /*2aa0*/  F2FP.F16.E4M3.UNPACK_B R67, R14.H1 ;  /* 0x0000000eff43723e */ /* 0x000fe200030006ff */
[----:B------:R-:W-:Y:S01]  /*2ab0*/  HADD2.F32 R63, -RZ, R63.H1_H1 ;  /* 0x3000003fff3f7230 */ /* 0x000fe20000004100 */
[----:B------:R-:W-:Y:S01]  /*2ac0*/  F2FP.F16.E4M3.UNPACK_B R25, R6.H1 ;  /* 0x00000006ff19723e */ /* 0x000fe200030006ff */
[----:B------:R-:W-:Y:S01]  /*2ad0*/  HADD2.F32 R80, -RZ, R78.H1_H1 ;  /* 0x3000004eff507230 */ /* 0x000fe20000004100 */
[----:B------:R-:W-:Y:S01]  /*2ae0*/  F2FP.F16.E4M3.UNPACK_B R66, R14 ;  /* 0x0000000eff42723e */ /* 0x000fe200020006ff */
[----:B------:R-:W-:Y:S01]  /*2af0*/  HADD2.F32 R76, -RZ, R67.H1_H1 ;  /* 0x30000043ff4c7230 */ /* 0x000fe20000004100 */
[----:B------:R-:W-:Y:S01]  /*2b00*/  F2FP.F16.E4M3.UNPACK_B R7, R7 ;  /* 0x00000007ff07723e */ /* 0x000fe200020006ff */
[----:B------:R-:W-:-:S02]  /*2b10*/  HADD2.F32 R24, -RZ, R25.H1_H1 ;  /* 0x30000019ff187230 */ /* 0x000fc40000004100 */
[-C--:B------:R-:W-:Y:S01]  /*2b20*/  FMUL.FTZ R14, R63, R80.reuse ;  /* 0x000000503f0e7220 */ /* 0x080fe20000410000 */
[----:B------:R-:W-:Y:S02]  /*2b30*/  HADD2.F32 R79, -RZ, R77.H1_H1 ;  /* 0x3000004dff4f7230 */ /* 0x000fe40000004100 */
[C---:B------:R-:W-:Y:S01]  /*2b40*/  FMUL.FTZ R82, R65.reuse, R80 ;  /* 0x0000005041527220 */ /* 0x040fe20000410000 */
[----:B------:R-:W-:Y:S02]  /*2b50*/  HADD2.F32 R25, -RZ, R25.H0_H0 ;  /* 0x20000019ff197230 */ /* 0x000fe40000004100 */
[----:B------:R-:W-:Y:S01]  /*2b60*/  FFMA.FTZ R65, R65, R76, -R14 ;  /* 0x0000004c41417223 */ /* 0x000fe2000001080e */
[----:B------:R-:W-:Y:S02]  /*2b70*/  HADD2.F32 R14, -RZ, R66.H1_H1 ;  /* 0x30000042ff0e7230 */ /* 0x000fe40000004100 */
[-C--:B------:R-:W-:Y:S01]  /*2b80*/  FMUL.FTZ R80, R24, R79.reuse ;  /* 0x0000004f18507220 */ /* 0x080fe20000410000 */
[----:B------:R-:W-:Y:S01]  /*2b90*/  F2FP.F16.E4M3.UNPACK_B R6, R6 ;  /* 0x00000006ff06723e */ /* 0x000fe200020006ff */
[----:B------:R-:W-:Y:S01]  /*2ba0*/  FMUL.FTZ R79, R25, R79 ;  /* 0x0000004f194f7220 */ /* 0x000fe20000410000 */
[----:B------:R-:W-:-:S02]  /*2bb0*/  HADD2.F32 R77, -RZ, R77.H0_H0 ;  /* 0x2000004dff4d7230 */ /* 0x000fc40000004100 */
[-C--:B------:R-:W-:Y:S01]  /*2bc0*/  FFMA.FTZ R80, R25, R14.reuse, -R80 ;  /* 0x0000000e19507223 */ /* 0x080fe20000010850 */
[----:B------:R-:W-:Y:S02]  /*2bd0*/  HADD2.F32 R25, -RZ, R78.H0_H0 ;  /* 0x2000004eff197230 */ /* 0x000fe40000004100 */
[----:B------:R-:W-:Y:S01]  /*2be0*/  FFMA.FTZ R79, R24, R14, R79 ;  /* 0x0000000e184f7223 */ /* 0x000fe2000001004f */
[--C-:B------:R-:W-:Y:S02]  /*2bf0*/  HADD2.F32 R14, -RZ, R7.reuse.H0_H0 ;  /* 0x20000007ff0e7230 */ /* 0x100fe40000004100 */
[----:B------:R-:W-:Y:S01]  /*2c00*/  FFMA.FTZ R82, R63, R76, R82 ;  /* 0x0000004c3f527223 */ /* 0x000fe20000010052 */
[----:B------:R-:W-:Y:S01]  /*2c10*/  HADD2.F32 R24, -RZ, R7.H1_H1 ;  /* 0x30000007ff187230 */ /* 0x000fe20000004100 */
[----:B------:R-:W-:Y:S01]  /*2c20*/  F2FP.SATFINITE.E4M3.F32.PACK_AB_MERGE_C R4, R64, R15, R81 ;  /* 0x0000000f4004723e */ /* 0x000fe20004807051 */
[--C-:B------:R-:W-:Y:S01]  /*2c30*/  HADD2.F32 R7, -RZ, R6.reuse.H0_H0 ;  /* 0x20000006ff077230 */ /* 0x100fe20000004100 */
[----:B------:R-:W-:Y:S01]  /*2c40*/  F2FP.SATFINITE.E4M3.F32.PACK_AB_MERGE_C R79, R79, R80, RZ ;  /* 0x000000504f4f723e */ /* 0x000fe200048070ff */
[----:B------:R-:W-:-:S02]  /*2c50*/  HADD2.F32 R6, -RZ, R6.H1_H1 ;  /* 0x30000006ff067230 */ /* 0x000fc40000004100 */
[-C--:B------:R-:W-:Y:S01]  /*2c60*/  FMUL.FTZ R63, R24, R25.reuse ;  /* 0x00000019183f7220 */ /* 0x080fe20000410000 */
[----:B------:R-:W-:Y:S02]  /*2c70*/  HADD2.F32 R67, -RZ, R67.H0_H0 ;  /* 0x20000043ff437230 */ /* 0x000fe40000004100 */
[----:B------:R-:W-:Y:S01]  /*2c80*/  FMUL.FTZ R25, R14, R25 ;  /* 0x000000190e197220 */ /* 0x000fe20000410000 */
[----:B------:R-:W-:Y:S02]  /*2c90*/  HADD2.F32 R66, -RZ, R66.H0_H0 ;  /* 0x20000042ff427230 */ /* 0x000fe40000004100 */
[-C--:B------:R-:W-:Y:S01]  /*2ca0*/  FMUL.FTZ R76, R6, R77.reuse ;  /* 0x0000004d064c7220 */ /* 0x080fe20000410000 */
[C---:B------:R-:W-:Y:S01]  /*2cb0*/  FMUL.FTZ R77, R7.reuse, R77 ;  /* 0x0000004d074d7220 */ /* 0x040fe20000410000 */
[-C--:B------:R-:W-:Y:S01]  /*2cc0*/  FFMA.FTZ R63, R14, R67.reuse, -R63 ;  /* 0x000000430e3f7223 */ /* 0x080fe2000001083f */
[----:B------:R-:W-:Y:S01]  /*2cd0*/  FFMA.FTZ R24, R24, R67, R25 ;  /* 0x0000004318187223 */ /* 0x000fe20000010019 */
[-C--:B------:R-:W-:Y:S01]  /*2ce0*/  FFMA.FTZ R76, R7, R66.reuse, -R76 ;  /* 0x00000042074c7223 */ /* 0x080fe2000001084c */
[----:B------:R-:W-:Y:S01]  /*2cf0*/  FFMA.FTZ R77, R6, R66, R77 ;  /* 0x00000042064d7223 */ /* 0x000fe2000001004d */
[----:B------:R-:W-:-:S04]  /*2d00*/  F2FP.SATFINITE.E4M3.F32.PACK_AB_MERGE_C R65, R82, R65, RZ ;  /* 0x000000415241723e */ /* 0x000fc800048070ff */
[----:B------:R-:W-:Y:S02]  /*2d10*/  F2FP.SATFINITE.E4M3.F32.PACK_AB_MERGE_C R6, R77, R76, R79 ;  /* 0x0000004c4d06723e */ /* 0x000fe4000480704f */
[----:B------:R-:W-:-:S07]  /*2d20*/  F2FP.SATFINITE.E4M3.F32.PACK_AB_MERGE_C R7, R24, R63, R65 ;  /* 0x0000003f1807723e */ /* 0x000fce0004807041 */
.L_x_328:
[----:B------:R-:W-:Y:S05]  /*2d30*/  BSYNC B2 ;  /* 0x0000000000027941 */ /* 0x000fea0003800000 */
.L_x_327:
[----:B--2---:R1:W-:Y:S02]  /*2d40*/  STG.E.128 desc[UR40][R12.64], R4 ;  /* 0x000000040c007986 */ /* 0x0043e4000c101d28 */
.L_x_326:
[----:B------:R-:W-:Y:S05]  /*2d50*/  BSYNC B1 ;  /* 0x0000000000017941 */ /* 0x000fea0003800000 */
.L_x_325:
[----:B------:R-:W-:Y:S05]  /*2d60*/  @P2 BRA `(.L_x_324) ;  /* 0x00000018009c2947 */ /* 0x000fea0003800000 */
[----:B-1----:R-:W2:Y:S04]  /*2d70*/  LDL R6, [R1+0x14] ;  /* 0x0000140001067983 */ /* 0x002ea80000100800 */
[----:B------:R-:W3:Y:S01]  /*2d80*/  LDL R14, [R1+0x10] ;  /* 0x00001000010e7983 */ /* 0x000ee20000100800 */
[----:B------:R-:W-:Y:S01]  /*2d90*/  IMAD.MOV.U32 R5, RZ, RZ, 0x20 ;  /* 0x00000020ff057424 */ /* 0x000fe200078e00ff */
[----:B------:R-:W-:Y:S01]  /*2da0*/  BSSY B1, `(.L_x_329) ;  /* 0x000006f000017945 */ /* 0x000fe20003800000 */
[----:B------:R-:W-:-:S03]  /*2db0*/  IMAD R4, R17, 0x2800, RZ ;  /* 0x0000280011047824 */ /* 0x000fc600078e02ff */
[----:B------:R-:W-:-:S04]  /*2dc0*/  SEL R5, R5, 0xffffffe0, !P4 ;  /* 0xffffffe005057807 */ /* 0x000fc80006000000 */
[----:B--2---:R-:W-:Y:S02]  /*2dd0*/  IADD3 R5, R5, R6, R4 ;  /* 0x0000000605057210 */ /* 0x004fe40007ffe004 */
[----:B---3--:R-:W-:-:S03]  /*2de0*/  ISETP.GE.AND P5, PT, R14, R27, PT ;  /* 0x0000001b0e00720c */ /* 0x008fc60003fa6270 */
[----:B------:R-:W-:-:S06]  /*2df0*/  IMAD.IADD R4, R16, 0x1, R5 ;  /* 0x0000000110047824 */ /* 0x000fcc00078e0205 */
[----:B------:R-:W1:Y:S04]  /*2e00*/  LDS.128 R4, [R4+0xe000] ;  /* 0x00e0000004047984 */ /* 0x000e680000000c00 */
[----:B------:R-:W-:Y:S05]  /*2e10*/  @P5 BRA `(.L_x_330) ;  /* 0x00000004009c5947 */ /* 0x000fea0003800000 */
[----:B------:R-:W-:Y:S02]  /*2e20*/  SHF.R.U32.HI R25, RZ, 0x8, R9 ;  /* 0x00000008ff197819 */ /* 0x000fe40000011609 */
[----:B------:R-:W-:Y:S02]  /*2e30*/  SHF.R.U32.HI R8, RZ, 0x8, R11 ;  /* 0x00000008ff087819 */ /* 0x000fe4000001160b */
[----:B------:R-:W-:Y:S02]  /*2e40*/  LOP3.LUT R10, R9, 0xff0000ff, RZ, 0xc0, !PT ;  /* 0xff0000ff090a7812 */ /* 0x000fe400078ec0ff */
[----:B------:R-:W-:Y:S02]  /*2e50*/  SHF.R.U32.HI R24, RZ, 0x10, R9 ;  /* 0x00000010ff187819 */ /* 0x000fe40000011609 */
[----:B------:R-:W-:Y:S02]  /*2e60*/  LOP3.LUT R14, R11, 0xff0000ff, RZ, 0xc0, !PT ;  /* 0xff0000ff0b0e7812 */ /* 0x000fe400078ec0ff */
[----:B------:R-:W-:Y:S01]  /*2e70*/  SHF.R.U32.HI R15, RZ, 0x10, R11 ;  /* 0x00000010ff0f7819 */ /* 0x000fe2000001160b */
[----:B------:R-:W-:Y:S01]  /*2e80*/  IMAD.SHL.U32 R11, R8, 0x100, RZ ;  /* 0x00000100080b7824 */ /* 0x000fe200078e00ff */
[----:B------:R-:W-:Y:S01]  /*2e90*/  SHF.L.U32 R9, R25, 0x8, RZ ;  /* 0x0000000819097819 */ /* 0x000fe200000006ff */
[----:B-1----:R-:W-:Y:S01]  /*2ea0*/  IMAD.MOV.U32 R8, RZ, RZ, R4 ;  /* 0x000000ffff087224 */ /* 0x002fe200078e0004 */
[----:B------:R-:W-:Y:S01]  /*2eb0*/  F2FP.F16.E4M3.UNPACK_B R4, R5 ;  /* 0x00000005ff04723e */ /* 0x000fe200020006ff */
[----:B------:R-:W-:Y:S01]  /*2ec0*/  IMAD.U32 R15, R15, 0x10000, RZ ;  /* 0x000100000f0f7824 */ /* 0x000fe200078e00ff */
[----:B------:R-:W-:Y:S01]  /*2ed0*/  LOP3.LUT R9, R10, 0xff00, R9, 0xf8, !PT ;  /* 0x0000ff000a097812 */ /* 0x000fe200078ef809 */
[----:B------:R-:W-:Y:S01]  /*2ee0*/  IMAD.U32 R10, R24, 0x10000, RZ ;  /* 0x00010000180a7824 */ /* 0x000fe200078e00ff */
[----:B------:R-:W-:-:S02]  /*2ef0*/  LOP3.LUT R14, R14, 0xff00, R11, 0xf8, !PT ;  /* 0x0000ff000e0e7812 */ /* 0x000fc400078ef80b */
[----:B------:R-:W-:Y:S02]  /*2f00*/  F2FP.F16.E4M3.UNPACK_B R11, R62.H1 ;  /* 0x0000003eff0b723e */ /* 0x000fe400030006ff */
[----:B------:R-:W-:Y:S01]  /*2f10*/  LOP3.LUT R24, R9, 0xff0000, R10, 0xf8, !PT ;  /* 0x00ff000009187812 */ /* 0x000fe200078ef80a */
[--C-:B------:R-:W-:Y:S01]  /*2f20*/  HADD2.F32 R9, -RZ, R4.reuse.H1_H1 ;  /* 0x30000004ff097230 */ /* 0x100fe20000004100 */
[----:B------:R-:W-:Y:S01]  /*2f30*/  LOP3.LUT R63, R14, 0xff0000, R15, 0xf8, !PT ;  /* 0x00ff00000e3f7812 */ /* 0x000fe200078ef80f */
[--C-:B------:R-:W-:Y:S01]  /*2f40*/  HADD2.F32 R25, -RZ, R11.reuse.H0_H0 ;  /* 0x2000000bff197230 */ /* 0x100fe20000004100 */
[----:B------:R-:W-:Y:S01]  /*2f50*/  F2FP.F16.E4M3.UNPACK_B R14, R26.H1 ;  /* 0x0000001aff0e723e */ /* 0x000fe200030006ff */
[----:B------:R-:W-:Y:S01]  /*2f60*/  HADD2.F32 R4, -RZ, R4.H0_H0 ;  /* 0x20000004ff047230 */ /* 0x000fe20000004100 */
[----:B------:R-:W-:Y:S01]  /*2f70*/  F2FP.F16.E4M3.UNPACK_B R5, R5.H1 ;  /* 0x00000005ff05723e */ /* 0x000fe200030006ff */
[----:B------:R-:W-:Y:S02]  /*2f80*/  HADD2.F32 R27, -RZ, R11.H1_H1 ;  /* 0x3000000bff1b7230 */ /* 0x000fe40000004100 */
[----:B------:R-:W-:Y:S01]  /*2f90*/  FMUL.FTZ R65, R9, R25 ;  /* 0x0000001909417220 */ /* 0x000fe20000410000 */
[----:B------:R-:W-:-:S02]  /*2fa0*/  HADD2.F32 R15, -RZ, R14.H0_H0 ;  /* 0x2000000eff0f7230 */ /* 0x000fc40000004100 */
[----:B------:R-:W-:Y:S01]  /*2fb0*/  FMUL.FTZ R64, R4, R25 ;  /* 0x0000001904407220 */ /* 0x000fe20000410000 */
[--C-:B------:R-:W-:Y:S01]  /*2fc0*/  HADD2.F32 R11, -RZ, R5.reuse.H1_H1 ;  /* 0x30000005ff0b7230 */ /* 0x100fe20000004100 */
[----:B------:R-:W-:Y:S01]  /*2fd0*/  F2FP.F16.E4M3.UNPACK_B R62, R62 ;  /* 0x0000003eff3e723e */ /* 0x000fe200020006ff */
[----:B------:R-:W-:Y:S02]  /*2fe0*/  HADD2.F32 R10, -RZ, R5.H0_H0 ;  /* 0x20000005ff0a7230 */ /* 0x000fe40000004100 */
[----:B------:R-:W-:Y:S01]  /*2ff0*/  FFMA.FTZ R5, R9, R15, R64 ;  /* 0x0000000f09057223 */ /* 0x000fe20000010040 */
[----:B------:R-:W-:Y:S02]  /*3000*/  HADD2.F32 R14, -RZ, R14.H1_H1 ;  /* 0x3000000eff0e7230 */ /* 0x000fe40000004100 */
[CC--:B------:R-:W-:Y:S01]  /*3010*/  FMUL.FTZ R25, R11.reuse, R27.reuse ;  /* 0x0000001b0b197220 */ /* 0x0c0fe20000410000 */
[----:B------:R-:W-:Y:S01]  /*3020*/  F2FP.F16.E4M3.UNPACK_B R9, R8.H1 ;  /* 0x00000008ff09723e */ /* 0x000fe200030006ff */
[----:B------:R-:W-:Y:S01]  /*3030*/  FMUL.FTZ R66, R10, R27 ;  /* 0x0000001b0a427220 */ /* 0x000fe20000410000 */
[----:B------:R-:W-:Y:S01]  /*3040*/  FFMA.FTZ R4, R4, R15, -R65 ;  /* 0x0000000f04047223 */ /* 0x000fe20000010841 */
[----:B------:R-:W-:Y:S01]  /*3050*/  FFMA.FTZ R27, R10, R14, -R25 ;  /* 0x0000000e0a1b7223 */ /* 0x000fe20000010819 */
[----:B------:R-:W-:Y:S01]  /*3060*/  F2FP.F16.E4M3.UNPACK_B R8, R8 ;  /* 0x00000008ff08723e */ /* 0x000fe200020006ff */
[----:B------:R-:W-:Y:S01]  /*3070*/  FFMA.FTZ R76, R11, R14, R66 ;  /* 0x0000000e0b4c7223 */ /* 0x000fe20000010042 */
[----:B------:R-:W-:Y:S01]  /*3080*/  F2FP.F16.E4M3.UNPACK_B R26, R26 ;  /* 0x0000001aff1a723e */ /* 0x000fe200020006ff */
[----:B------:R-:W-:-:S02]  /*3090*/  HADD2.F32 R15, -RZ, R62.H1_H1 ;  /* 0x3000003eff0f7230 */ /* 0x000fc40000004100 */
[--C-:B------:R-:W-:Y:S01]  /*30a0*/  HADD2.F32 R10, -RZ, R9.reuse.H0_H0 ;  /* 0x20000009ff0a7230 */ /* 0x100fe20000004100 */
[----:B------:R-:W-:Y:S01]  /*30b0*/  F2FP.SATFINITE.E4M3.F32.PACK_AB_MERGE_C R77, R76, R27, RZ ;  /* 0x0000001b4c4d723e */ /* 0x000fe200048070ff */
[----:B------:R-:W-:Y:S02]  /*30c0*/  HADD2.F32 R11, -RZ, R9.H1_H1 ;  /* 0x30000009ff0b7230 */ /* 0x000fe40000004100 */
[----:B------:R-:W-:Y:S02]  /*30d0*/  HADD2.F32 R9, -RZ, R8.H0_H0 ;  /* 0x20000008ff097230 */ /* 0x000fe40000004100 */
[-C--:B------:R-:W-:Y:S01]  /*30e0*/  FMUL.FTZ R66, R10, R15.reuse ;  /* 0x0000000f0a427220 */ /* 0x080fe20000410000 */
[----:B------:R-:W-:Y:S02]  /*30f0*/  HADD2.F32 R14, -RZ, R26.H1_H1 ;  /* 0x3000001aff0e7230 */ /* 0x000fe40000004100 */
[----:B------:R-:W-:Y:S01]  /*3100*/  FMUL.FTZ R25, R11, R15 ;  /* 0x0000000f0b197220 */ /* 0x000fe20000410000 */
[----:B------:R-:W-:Y:S01]  /*3110*/  HADD2.F32 R62, -RZ, R62.H0_H0 ;  /* 0x2000003eff3e7230 */ /* 0x000fe20000004100 */
[----:B------:R-:W-:Y:S01]  /*3120*/  F2FP.SATFINITE.E4M3.F32.PACK_AB_MERGE_C R5, R5, R4, R77 ;  /* 0x000000040505723e */ /* 0x000fe2000480704d */
[----:B------:R-:W-:-:S02]  /*3130*/  HADD2.F32 R8, -RZ, R8.H1_H1 ;  /* 0x30000008ff087230 */ /* 0x000fc40000004100 */
[-C--:B------:R-:W-:Y:S01]  /*3140*/  FFMA.FTZ R25, R10, R14.reuse, -R25 ;  /* 0x0000000e0a197223 */ /* 0x080fe20000010819 */
[----:B------:R-:W-:Y:S02]  /*3150*/  HADD2.F32 R26, -RZ, R26.H0_H0 ;  /* 0x2000001aff1a7230 */ /* 0x000fe40000004100 */
[----:B------:R-:W-:Y:S01]  /*3160*/  FFMA.FTZ R66, R11, R14, R66 ;  /* 0x0000000e0b427223 */ /* 0x000fe20000010042 */
[CC--:B------:R-:W-:Y:S01]  /*3170*/  FMUL.FTZ R15, R9.reuse, R62.reuse ;  /* 0x0000003e090f7220 */ /* 0x0c0fe20000410000 */
[----:B------:R-:W-:Y:S01]  /*3180*/  FMUL.FTZ R64, R8, R62 ;  /* 0x0000003e08407220 */ /* 0x000fe20000410000 */
[----:B------:R-:W-:Y:S02]  /*3190*/  F2FP.F16.E4M3.UNPACK_B R14, R24.H1 ;  /* 0x00000018ff0e723e */ /* 0x000fe400030006ff */
[----:B------:R-:W-:Y:S01]  /*31a0*/  F2FP.SATFINITE.E4M3.F32.PACK_AB_MERGE_C R76, R66, R25, RZ ;  /* 0x00000019424c723e */ /* 0x000fe200048070ff */
[-C--:B------:R-:W-:Y:S01]  /*31b0*/  FFMA.FTZ R64, R9, R26.reuse, -R64 ;  /* 0x0000001a09407223 */ /* 0x080fe20000010840 */
[----:B------:R-:W-:Y:S01]  /*31c0*/  F2FP.F16.E4M3.UNPACK_B R9, R7.H1 ;  /* 0x00000007ff09723e */ /* 0x000fe200030006ff */
[----:B------:R-:W-:Y:S01]  /*31d0*/  FFMA.FTZ R65, R8, R26, R15 ;  /* 0x0000001a08417223 */ /* 0x000fe2000001000f */
[-C--:B------:R-:W-:Y:S01]  /*31e0*/  F2FP.F16.E4M3.UNPACK_B R25, R63.reuse.H1 ;  /* 0x0000003fff19723e */ /* 0x080fe200030006ff */
[----:B------:R-:W-:Y:S01]  /*31f0*/  HADD2.F32 R15, -RZ, R14.H1_H1 ;  /* 0x3000000eff0f7230 */ /* 0x000fe20000004100 */
[----:B------:R-:W-:Y:S01]  /*3200*/  F2FP.F16.E4M3.UNPACK_B R8, R6.H1 ;  /* 0x00000006ff08723e */ /* 0x000fe200030006ff */
[----:B------:R-:W-:Y:S01]  /*3210*/  HADD2.F32 R11, -RZ, R9.H1_H1 ;  /* 0x30000009ff0b7230 */ /* 0x000fe20000004100 */
[----:B------:R-:W-:Y:S01]  /*3220*/  F2FP.F16.E4M3.UNPACK_B R63, R63 ;  /* 0x0000003fff3f723e */ /* 0x000fe200020006ff */
[----:B------:R-:W-:Y:S01]  /*3230*/  HADD2.F32 R27, -RZ, R25.H1_H1 ;  /* 0x30000019ff1b7230 */ /* 0x000fe20000004100 */
[----:B------:R-:W-:Y:S01]  /*3240*/  F2FP.F16.E4M3.UNPACK_B R24, R24 ;  /* 0x00000018ff18723e */ /* 0x000fe200020006ff */
[----:B------:R-:W-:Y:S01]  /*3250*/  HADD2.F32 R10, -RZ, R9.H0_H0 ;  /* 0x20000009ff0a7230 */ /* 0x000fe20000004100 */
[----:B------:R-:W-:Y:S01]  /*3260*/  F2FP.F16.E4M3.UNPACK_B R7, R7 ;  /* 0x00000007ff07723e */ /* 0x000fe200020006ff */
[----:B------:R-:W-:-:S02]  /*3270*/  HADD2.F32 R9, -RZ, R8.H1_H1 ;  /* 0x30000008ff097230 */ /* 0x000fc40000004100 */
[-C--:B------:R-:W-:Y:S01]  /*3280*/  FMUL.FTZ R67, R11, R27.reuse ;  /* 0x0000001b0b437220 */ /* 0x080fe20000410000 */
[--C-:B------:R-:W-:Y:S02]  /*3290*/  HADD2.F32 R26, -RZ, R63.reuse.H1_H1 ;  /* 0x3000003fff1a7230 */ /* 0x100fe40000004100 */
[C---:B------:R-:W-:Y:S01]  /*32a0*/  FMUL.FTZ R62, R10.reuse, R27 ;  /* 0x0000001b0a3e7220 */ /* 0x040fe20000410000 */
[----:B------:R-:W-:Y:S02]  /*32b0*/  HADD2.F32 R8, -RZ, R8.H0_H0 ;  /* 0x20000008ff087230 */ /* 0x000fe40000004100 */
[----:B------:R-:W-:Y:S01]  /*32c0*/  FFMA.FTZ R67, R10, R15, -R67 ;  /* 0x0000000f0a437223 */ /* 0x000fe20000010843 */
[----:B------:R-:W-:Y:S02]  /*32d0*/  HADD2.F32 R10, -RZ, R24.H1_H1 ;  /* 0x30000018ff0a7230 */ /* 0x000fe40000004100 */
[----:B------:R-:W-:Y:S01]  /*32e0*/  FMUL.FTZ R27, R9, R26 ;  /* 0x0000001a091b7220 */ /* 0x000fe20000410000 */
[----:B------:R-:W-:Y:S01]  /*32f0*/  F2FP.F16.E4M3.UNPACK_B R6, R6 ;  /* 0x00000006ff06723e */ /* 0x000fe200020006ff */
[----:B------:R-:W-:Y:S01]  /*3300*/  FMUL.FTZ R26, R8, R26 ;  /* 0x0000001a081a7220 */ /* 0x000fe20000410000 */
[----:B------:R-:W-:-:S02]  /*3310*/  HADD2.F32 R63, -RZ, R63.H0_H0 ;  /* 0x2000003fff3f7230 */ /* 0x000fc40000004100 */
[-C--:B------:R-:W-:Y:S01]  /*3320*/  FFMA.FTZ R27, R8, R10.reuse, -R27 ;  /* 0x0000000a081b7223 */ /* 0x080fe2000001081b */
[--C-:B------:R-:W-:Y:S02]  /*3330*/  HADD2.F32 R8, -RZ, R7.reuse.H0_H0 ;  /* 0x20000007ff087230 */ /* 0x100fe40000004100 */
[----:B------:R-:W-:Y:S01]  /*3340*/  FFMA.FTZ R26, R9, R10, R26 ;  /* 0x0000000a091a7223 */ /* 0x000fe2000001001a */
[----:B------:R-:W-:Y:S02]  /*3350*/  HADD2.F32 R9, -RZ, R7.H1_H1 ;  /* 0x30000007ff097230 */ /* 0x000fe40000004100 */
[----:B------:R-:W-:Y:S01]  /*3360*/  FFMA.FTZ R66, R11, R15, R62 ;  /* 0x0000000f0b427223 */ /* 0x000fe2000001003e */
[--C-:B------:R-:W-:Y:S01]  /*3370*/  HADD2.F32 R7, -RZ, R6.reuse.H0_H0 ;  /* 0x20000006ff077230 */ /* 0x100fe20000004100 */
[----:B------:R-:W-:Y:S01]  /*3380*/  F2FP.SATFINITE.E4M3.F32.PACK_AB_MERGE_C R4, R65, R64, R76 ;  /* 0x000000404104723e */ /* 0x000fe2000480704c */
[----:B------:R-:W-:Y:S01]  /*3390*/  HADD2.F32 R6, -RZ, R6.H1_H1 ;  /* 0x30000006ff067230 */ /* 0x000fe20000004100 */
[----:B------:R-:W-:Y:S01]  /*33a0*/  F2FP.SATFINITE.E4M3.F32.PACK_AB_MERGE_C R26, R26, R27, RZ ;  /* 0x0000001b1a1a723e */ /* 0x000fe200048070ff */
[----:B------:R-:W-:Y:S01]  /*33b0*/  HADD2.F32 R25, -RZ, R25.H0_H0 ;  /* 0x20000019ff197230 */ /* 0x000fe20000004100 */
[----:B------:R-:W-:Y:S01]  /*33c0*/  F2FP.SATFINITE.E4M3.F32.PACK_AB_MERGE_C R66, R66, R67, RZ ;  /* 0x000000434242723e */ /* 0x000fe200048070ff */
[----:B------:R-:W-:-:S02]  /*33d0*/  HADD2.F32 R14, -RZ, R14.H0_H0 ;  /* 0x2000000eff0e7230 */ /* 0x000fc40000004100 */
[----:B------:R-:W-:Y:S01]  /*33e0*/  FMUL.FTZ R10, R6, R63 ;  /* 0x0000003f060a7220 */ /* 0x000fe20000410000 */
[----:B------:R-:W-:Y:S02]  /*33f0*/  HADD2.F32 R24, -RZ, R24.H0_H0 ;  /* 0x20000018ff187230 */ /* 0x000fe40000004100 */
[-C--:B------:R-:W-:Y:S01]  /*3400*/  FMUL.FTZ R11, R9, R25.reuse ;  /* 0x00000019090b7220 */ /* 0x080fe20000410000 */
[C---:B------:R-:W-:Y:S01]  /*3410*/  FMUL.FTZ R62, R8.reuse, R25 ;  /* 0x00000019083e7220 */ /* 0x040fe20000410000 */
[----:B------:R-:W-:Y:S02]  /*3420*/  FMUL.FTZ R63, R7, R63 ;  /* 0x0000003f073f7220 */ /* 0x000fe40000410000 */
[-C--:B------:R-:W-:Y:S01]  /*3430*/  FFMA.FTZ R11, R8, R14.reuse, -R11 ;  /* 0x0000000e080b7223 */ /* 0x080fe2000001080b */
[----:B------:R-:W-:Y:S01]  /*3440*/  FFMA.FTZ R62, R9, R14, R62 ;  /* 0x0000000e093e7223 */ /* 0x000fe2000001003e */
[-C--:B------:R-:W-:Y:S01]  /*3450*/  FFMA.FTZ R10, R7, R24.reuse, -R10 ;  /* 0x00000018070a7223 */ /* 0x080fe2000001080a */
[----:B------:R-:W-:-:S03]  /*3460*/  FFMA.FTZ R63, R6, R24, R63 ;  /* 0x00000018063f7223 */ /* 0x000fc6000001003f */
[----:B------:R-:W-:Y:S02]  /*3470*/  F2FP.SATFINITE.E4M3.F32.PACK_AB_MERGE_C R7, R62, R11, R66 ;  /* 0x0000000b3e07723e */ /* 0x000fe40004807042 */
[----:B------:R-:W-:-:S07]  /*3480*/  F2FP.SATFINITE.E4M3.F32.PACK_AB_MERGE_C R6, R63, R10, R26 ;  /* 0x0000000a3f06723e */ /* 0x000fce000480701a */
.L_x_330:
[----:B------:R-:W-:Y:S05]  /*3490*/  BSYNC B1 ;  /* 0x0000000000017941 */ /* 0x000fea0003800000 */
.L_x_329:
[----:B-1----:R1:W-:Y:S01]  /*34a0*/  STG.E.128 desc[UR40][R12.64+0x20], R4 ;  /* 0x000020040c007986 */ /* 0x0023e2000c101d28 */
[----:B------:R-:W-:Y:S05]  /*34b0*/  BRA `(.L_x_324) ;  /* 0x0000001000c87947 */ /* 0x000fea0003800000 */
.L_x_318:
[----:B------:R-:W-:Y:S01]  /*34c0*/  IMAD R5, R2, -0xa0, R31 ;  /* 0xffffff6002057824 */ /* 0x000fe200078e021f */
[----:B------:R-:W2:Y:S04]  /*34d0*/  LDL.LU R67, [R1] ;  /* 0x0000000001437983 */ /* 0x000ea80000300800 */
[----:B------:R-:W-:Y:S01]  /*34e0*/  VIMNMX R5, R5, 0xa0, PT ;  /* 0x000000a005057848 */ /* 0x000fe20003fe0100 */
[----:B------:R-:W3:Y:S01]  /*34f0*/  LDL R66, [R1+0x8] ;  /* 0x0000080001427983 */ /* 0x000ee20000100800 */
[----:B------:R-:W-:Y:S02]  /*3500*/  CS2R R10, SRZ ;  /* 0x00000000000a7805 */ /* 0x000fe4000001ff00 */
[----:B------:R-:W-:Y:S02]  /*3510*/  CS2R R8, SRZ ;  /* 0x0000000000087805 */ /* 0x000fe4000001ff00 */
[----:B------:R-:W-:-:S04]  /*3520*/  ISETP.GE.AND P1, PT, R22, R5, PT ;  /* 0x000000051600720c */ /* 0x000fc80003f26270 */
[----:B------:R-:W-:-:S13]  /*3530*/  ISETP.GE.OR P0, PT, R18, R27, P1 ;  /* 0x0000001b1200720c */ /* 0x000fda0000f06670 */
[----:B------:R-:W0:Y:S08]  /*3540*/  @!P0 LDC.64 R12, c[0x0][0x3e8] ;  /* 0x0000fa00ff0c8b82 */ /* 0x000e300000000a00 */
[----:B------:R-:W1:Y:S01]  /*3550*/  @!P0 LDC.64 R24, c[0x0][0x400] ;  /* 0x00010000ff188b82 */ /* 0x000e620000000a00 */
[----:B0-----:R-:W-:Y:S02]  /*3560*/  @!P0 IADD3 R12, P5, P6, R40, R12, R4 ;  /* 0x0000000c280c8210 */ /* 0x001fe40007ebe004 */
[----:B------:R-:W-:-:S02]  /*3570*/  CS2R R4, SRZ ;  /* 0x0000000000047805 */ /* 0x000fc4000001ff00 */
[----:B------:R-:W-:Y:S02]  /*3580*/  @!P0 IADD3.X R13, R59, R13, R26, P5, P6 ;  /* 0x0000000d3b0d8210 */ /* 0x000fe40002fec41a */
[----:B-1----:R-:W-:Y:S02]  /*3590*/  @!P0 IADD3 R24, P5, P6, R34, R24, R6 ;  /* 0x0000001822188210 */ /* 0x002fe40007ebe006 */
[----:B------:R-:W-:Y:S02]  /*35a0*/  CS2R R6, SRZ ;  /* 0x0000000000067805 */ /* 0x000fe4000001ff00 */
[----:B------:R-:W-:-:S04]  /*35b0*/  @!P0 IADD3.X R25, R68, R25, R64, P5, P6 ;  /* 0x0000001944198210 */ /* 0x000fc80002fec440 */
[----:B------:R-:W4:Y:S04]  /*35c0*/  @!P0 LDG.E.128 R4, desc[UR40][R12.64] ;  /* 0x000000280c048981 */ /* 0x000f28000c1e1d00 */
[----:B------:R-:W5:Y:S01]  /*35d0*/  @!P0 LDG.E.128 R8, desc[UR40][R24.64] ;  /* 0x0000002818088981 */ /* 0x000f62000c1e1d00 */
[----:B------:R-:W-:Y:S02]  /*35e0*/  ISETP.GE.AND P0, PT, R18, R27, PT ;  /* 0x0000001b1200720c */ /* 0x000fe40003f06270 */
[----:B--2---:R-:W-:-:S11]  /*35f0*/  LOP3.LUT R67, R67, 0xfffffffe, RZ, 0xc0, !PT ;  /* 0xfffffffe43437812 */ /* 0x004fd600078ec0ff */
[----:B------:R-:W-:Y:S02]  /*3600*/  @P0 LOP3.LUT R67, R67, 0x1, RZ, 0xfc, !PT ;  /* 0x0000000143430812 */ /* 0x000fe400078efcff */
[----:B---3--:R-:W-:-:S03]  /*3610*/  ISETP.NE.AND P0, PT, R66, 0x3, PT ;  /* 0x000000034200780c */ /* 0x008fc60003f05270 */
[----:B------:R0:W-:Y:S01]  /*3620*/  STL [R1], R67 ;  /* 0x0000004301007387 */ /* 0x0001e20000100800 */
[----:B----4-:R-:W-:Y:S02]  /*3630*/  IMAD.MOV.U32 R78, RZ, RZ, R6 ;  /* 0x000000ffff4e7224 */ /* 0x010fe400078e0006 */
[----:B------:R-:W-:Y:S02]  /*3640*/  IMAD.MOV.U32 R81, RZ, RZ, R4 ;  /* 0x000000ffff517224 */ /* 0x000fe400078e0004 */
[----:B-----5:R-:W-:Y:S02]  /*3650*/  IMAD.MOV.U32 R80, RZ, RZ, R10 ;  /* 0x000000ffff507224 */ /* 0x020fe400078e000a */
[----:B------:R-:W-:-:S03]  /*3660*/  IMAD.MOV.U32 R82, RZ, RZ, R8 ;  /* 0x000000ffff527224 */ /* 0x000fc600078e0008 */
[----:B0-----:R-:W-:Y:S05]  /*3670*/  @!P0 BRA `(.L_x_331) ;  /* 0x0000000000048947 */ /* 0x001fea0003800000 */
[----:B------:R-:W-:Y:S01]  /*3680*/  BPT.TRAP 0x1 ;  /* 0x000000040000795c */ /* 0x000fe20000300000 */
.L_x_331:
[----:B------:R-:W-:Y:S01]  /*3690*/  IMAD R74, R17, 0x8, R16 ;  /* 0x00000008114a7824 */ /* 0x000fe200078e0210 */
[----:B------:R-:W-:Y:S01]  /*36a0*/  SHF.L.U32 R75, R23, 0x1f, RZ ;  /* 0x0000001f174b7819 */ /* 0x000fe200000006ff */
[----:B------:R-:W0:Y:S01]  /*36b0*/  LDC R77, c[0x0][0x2f4] ;  /* 0x0000bd00ff4d7b82 */ /* 0x000e220000000800 */
[----:B------:R-:W-:Y:S02]  /*36c0*/  BSSY B1, `(.L_x_332) ;  /* 0x0000003000017945 */ /* 0x000fe40003800000 */
[----:B------:R-:W1:Y:S02]  /*36d0*/  SYNCS.PHASECHK.TRANS64.TRYWAIT P5, [R74+URZ+0x13290], R75 ;  /* 0x0132904b4a0075a7 */ /* 0x000e6400080a017f */
[----:B-1----:R-:W-:Y:S05]  /*36e0*/  @!P5 BRA `(.L_x_333) ;  /* 0x000001140068d947 */ /* 0x002fea0003800000 */
.L_x_532:
[----:B------:R-:W-:Y:S05]  /*36f0*/  BSYNC B1 ;  /* 0x0000000000017941 */ /* 0x000fea0003800000 */
.L_x_332:
[----:B0-----:R-:W-:Y:S01]  /*3700*/  ISETP.GE.OR P5, PT, R18, R77, P1 ;  /* 0x0000004d1200720c */ /* 0x001fe20000fa6670 */
[----:B------:R-:W-:Y:S01]  /*3710*/  ULDC.64 UR4, c[0x0][0x300] ;  /* 0x0000c00000047ab9 */ /* 0x000fe20000000a00 */
[----:B------:R-:W-:Y:S01]  /*3720*/  SHF.R.S32.HI R12, RZ, 0x1f, R22 ;  /* 0x0000001fff0c7819 */ /* 0x000fe20000011416 */
[----:B------:R-:W-:-:S04]  /*3730*/  IMAD.MOV.U32 R64, RZ, RZ, R14 ;  /* 0x000000ffff407224 */ /* 0x000fc800078e000e */
[----:B------:R-:W-:Y:S02]  /*3740*/  IMAD R13, R12, UR4, RZ ;  /* 0x000000040c0d7c24 */ /* 0x000fe4000f8e02ff */
[----:B------:R-:W-:-:S04]  /*3750*/  IMAD.WIDE.U32 R64, R22, UR4, R64 ;  /* 0x0000000416407c25 */ /* 0x000fc8000f8e0040 */
[----:B------:R-:W-:Y:S01]  /*3760*/  IMAD R13, R22, UR5, R13 ;  /* 0x00000005160d7c24 */ /* 0x000fe2000f8e020d */
[----:B------:R-:W-:Y:S06]  /*3770*/  @P5 BRA `(.L_x_324) ;  /* 0x0000001000185947 */ /* 0x000fec0003800000 */
[----:B------:R-:W2:Y:S04]  /*3780*/  LDL R27, [R1] ;  /* 0x00000000011b7983 */ /* 0x000ea80000100800 */
[----:B------:R-:W3:Y:S04]  /*3790*/  LDL R26, [R1+0x30] ;  /* 0x00003000011a7983 */ /* 0x000ee80000100800 */
[----:B------:R-:W4:Y:S04]  /*37a0*/  LDL R25, [R1+0x34] ;  /* 0x0000340001197983 */ /* 0x000f280000100800 */
[----:B------:R-:W5:Y:S01]  /*37b0*/  LDL R24, [R1+0x38] ;  /* 0x0000380001187983 */ /* 0x000f620000100800 */
[----:B------:R-:W-:Y:S01]  /*37c0*/  IMAD.IADD R76, R13, 0x1, R65 ;  /* 0x000000010d4c7824 */ /* 0x000fe200078e0241 */
[----:B------:R-:W-:Y:S01]  /*37d0*/  IADD3 R67, P5, P6, R48, R64, R60 ;  /* 0x0000004030437210 */ /* 0x000fe20007ebe03c */
[----:B------:R-:W-:Y:S01]  /*37e0*/  IMAD.IADD R13, R77, 0x1, -R54 ;  /* 0x000000014d0d7824 */ /* 0x000fe200078e0a36 */
[----:B------:R-:W-:Y:S02]  /*37f0*/  BSSY B1, `(.L_x_334) ;  /* 0x00000e2000017945 */ /* 0x000fe40003800000 */
[----:B------:R-:W-:-:S02]  /*3800*/  IADD3.X R12, R3, R76, R69, P5, P6 ;  /* 0x0000004c030c7210 */ /* 0x000fc40002fec445 */
[----:B------:R-:W-:-:S05]  /*3810*/  IADD3 R66, P5, R67, R62, RZ ;  /* 0x0000003e43427210 */ /* 0x000fca0007fbe0ff */
[----:B------:R-:W-:Y:S01]  /*3820*/  IMAD.X R67, R12, 0x1, R63, P5 ;  /* 0x000000010c437824 */ /* 0x000fe200028e063f */
[C---:B--2---:R-:W-:Y:S02]  /*3830*/  LOP3.LUT P5, RZ, R27.reuse, 0x4, RZ, 0xc0, !PT ;  /* 0x000000041bff7812 */ /* 0x044fe400078ac0ff */
[----:B------:R-:W-:Y:S02]  /*3840*/  LOP3.LUT P6, RZ, R27, 0x1, RZ, 0xc0, !PT ;  /* 0x000000011bff7812 */ /* 0x000fe400078cc0ff */
[----:B------:R-:W-:-:S04]  /*3850*/  SEL R13, R54, R13, !P5 ;  /* 0x0000000d360d7207 */ /* 0x000fc80006800000 */
[----:B------:R-:W-:-:S04]  /*3860*/  SHF.R.S32.HI R12, RZ, 0x1f, R13 ;  /* 0x0000001fff0c7819 */ /* 0x000fc8000001140d */
[----:B------:R-:W-:Y:S01]  /*3870*/  LEA.HI R12, R12, R13, RZ, 0x5 ;  /* 0x0000000d0c0c7211 */ /* 0x000fe200078f28ff */
[----:B------:R-:W-:-:S03]  /*3880*/  IMAD R13, R17, 0x2800, R70 ;  /* 0x00002800110d7824 */ /* 0x000fc600078e0246 */
[----:B------:R-:W-:Y:S01]  /*3890*/  SHF.R.S32.HI R12, RZ, 0x5, R12 ;  /* 0x00000005ff0c7819 */ /* 0x000fe2000001140c */
[----:B------:R-:W-:-:S03]  /*38a0*/  IMAD.IADD R13, R16, 0x1, R13 ;  /* 0x00000001100d7824 */ /* 0x000fc600078e020d */
[----:B------:R-:W-:-:S05]  /*38b0*/  LEA.HI.SX32 R12, R21, R12, 0x1c ;  /* 0x0000000c150c7211 */ /* 0x000fca00078fe2ff */
[----:B------:R-:W-:-:S05]  /*38c0*/  IMAD.SHL.U32 R79, R12, 0x10, RZ ;  /* 0x000000100c4f7824 */ /* 0x000fca00078e00ff */
[----:B---3--:R-:W-:-:S04]  /*38d0*/  LOP3.LUT R12, R26, 0x30, R79, 0xf8, !PT ;  /* 0x000000301a0c7812 */ /* 0x008fc800078ef84f */
[----:B----4-:R-:W-:-:S05]  /*38e0*/  LOP3.LUT R12, R12, R25, RZ, 0x3c, !PT ;  /* 0x000000190c0c7212 */ /* 0x010fca00078e3cff */
[----:B-----5:R-:W-:-:S04]  /*38f0*/  IMAD.IADD R12, R24, 0x1, R12 ;  /* 0x00000001180c7824 */ /* 0x020fc800078e020c */
[----:B------:R-:W-:-:S04]  /*3900*/  IMAD R15, R17, 0x2800, R12 ;  /* 0x00002800110f7824 */ /* 0x000fc800078e020c */
[----:B------:R-:W-:Y:S02]  /*3910*/  IMAD.IADD R24, R16, 0x1, R15 ;  /* 0x0000000110187824 */ /* 0x000fe400078e020f */
[----:B------:R-:W0:Y:S04]  /*3920*/  LDS.128 R12, [R13+0xe000] ;  /* 0x00e000000d0c7984 */ /* 0x000e280000000c00 */
[----:B------:R-:W2:Y:S01]  /*3930*/  LDS.128 R24, [R24+0xe000] ;  /* 0x00e0000018187984 */ /* 0x000ea20000000c00 */
[----:B------:R-:W-:Y:S05]  /*3940*/  @P6 BRA `(.L_x_335) ;  /* 0x0000000c00306947 */ /* 0x000fea0003800000 */
[--C-:B------:R-:W-:Y:S02]  /*3950*/  SHF.R.U32.HI R89, RZ, 0x8, R5.reuse ;  /* 0x00000008ff597819 */ /* 0x100fe40000011605 */
[----:B------:R-:W-:Y:S02]  /*3960*/  LOP3.LUT R4, R5, 0xff0000ff, RZ, 0xc0, !PT ;  /* 0xff0000ff05047812 */ /* 0x000fe400078ec0ff */
[----:B------:R-:W-:Y:S01]  /*3970*/  SHF.R.U32.HI R87, RZ, 0x10, R5 ;  /* 0x00000010ff577819 */ /* 0x000fe20000011605 */
[----:B------:R-:W-:Y:S01]  /*3980*/  IMAD.SHL.U32 R5, R89, 0x100, RZ ;  /* 0x0000010059057824 */ /* 0x000fe200078e00ff */
[----:B------:R-:W-:Y:S02]  /*3990*/  SHF.R.U32.HI R85, RZ, 0x8, R7 ;  /* 0x00000008ff557819 */ /* 0x000fe40000011607 */
[----:B------:R-:W-:Y:S02]  /*39a0*/  SHF.R.U32.HI R83, RZ, 0x8, R11 ;  /* 0x00000008ff537819 */ /* 0x000fe4000001160b */
[----:B------:R-:W-:-:S02]  /*39b0*/  LOP3.LUT R6, R7, 0xff0000ff, RZ, 0xc0, !PT ;  /* 0xff0000ff07067812 */ /* 0x000fc400078ec0ff */
[----:B------:R-:W-:Y:S01]  /*39c0*/  SHF.R.U32.HI R86, RZ, 0x10, R7 ;  /* 0x00000010ff567819 */ /* 0x000fe20000011607 */
[----:B------:R-:W-:Y:S01]  /*39d0*/  IMAD.SHL.U32 R7, R85, 0x100, RZ ;  /* 0x0000010055077824 */ /* 0x000fe200078e00ff */
[----:B------:R-:W-:Y:S01]  /*39e0*/  LOP3.LUT R4, R4, 0xff00, R5, 0xf8, !PT ;  /* 0x0000ff0004047812 */ /* 0x000fe200078ef805 */
[----:B------:R-:W-:Y:S01]  /*39f0*/  IMAD.U32 R5, R87, 0x10000, RZ ;  /* 0x0001000057057824 */ /* 0x000fe200078e00ff */
[----:B------:R-:W-:Y:S02]  /*3a00*/  LOP3.LUT R10, R11, 0xff0000ff, RZ, 0xc0, !PT ;  /* 0xff0000ff0b0a7812 */ /* 0x000fe400078ec0ff */
[----:B------:R-:W-:Y:S01]  /*3a10*/  SHF.R.U32.HI R90, RZ, 0x10, R11 ;  /* 0x00000010ff5a7819 */ /* 0x000fe2000001160b */
[----:B------:R-:W-:Y:S01]  /*3a20*/  IMAD.SHL.U32 R11, R83, 0x100, RZ ;  /* 0x00000100530b7824 */ /* 0x000fe200078e00ff */
[----:B------:R-:W-:Y:S02]  /*3a30*/  SHF.R.U32.HI R84, RZ, 0x8, R9 ;  /* 0x00000008ff547819 */ /* 0x000fe40000011609 */
[----:B------:R-:W-:Y:S01]  /*3a40*/  LOP3.LUT R7, R6, 0xff00, R7, 0xf8, !PT ;  /* 0x0000ff0006077812 */ /* 0x000fe200078ef807 */
[----:B------:R-:W-:Y:S01]  /*3a50*/  IMAD.U32 R90, R90, 0x10000, RZ ;  /* 0x000100005a5a7824 */ /* 0x000fe200078e00ff */
[----:B------:R-:W-:-:S02]  /*3a60*/  LOP3.LUT R8, R9, 0xff0000ff, RZ, 0xc0, !PT ;  /* 0xff0000ff09087812 */ /* 0x000fc400078ec0ff */
[----:B------:R-:W-:Y:S01]  /*3a70*/  SHF.R.U32.HI R88, RZ, 0x10, R9 ;  /* 0x00000010ff587819 */ /* 0x000fe20000011609 */
[----:B------:R-:W-:Y:S01]  /*3a80*/  IMAD.SHL.U32 R9, R84, 0x100, RZ ;  /* 0x0000010054097824 */ /* 0x000fe200078e00ff */
[----:B------:R-:W-:Y:S01]  /*3a90*/  LOP3.LUT R6, R4, 0xff0000, R5, 0xf8, !PT ;  /* 0x00ff000004067812 */ /* 0x000fe200078ef805 */
[----:B------:R-:W-:Y:S01]  /*3aa0*/  IMAD.U32 R4, R86, 0x10000, RZ ;  /* 0x0001000056047824 */ /* 0x000fe200078e00ff */
[----:B------:R-:W-:Y:S01]  /*3ab0*/  LOP3.LUT R87, R10, 0xff00, R11, 0xf8, !PT ;  /* 0x0000ff000a577812 */ /* 0x000fe200078ef80b */
[----:B------:R-:W-:Y:S01]  /*3ac0*/  IMAD.U32 R88, R88, 0x10000, RZ ;  /* 0x0001000058587824 */ /* 0x000fe200078e00ff */
[----:B------:R-:W-:Y:S02]  /*3ad0*/  F2FP.F16.E4M3.UNPACK_B R86, R82.H1 ;  /* 0x00000052ff56723e */ /* 0x000fe400030006ff */
[----:B--2---:R-:W-:Y:S02]  /*3ae0*/  F2FP.F16.E4M3.UNPACK_B R11, R24.H1 ;  /* 0x00000018ff0b723e */ /* 0x004fe400030006ff */
[----:B0-----:R-:W-:Y:S01]  /*3af0*/  F2FP.F16.E4M3.UNPACK_B R10, R12.H1 ;  /* 0x0000000cff0a723e */ /* 0x001fe200030006ff */
[----:B------:R-:W-:Y:S01]  /*3b00*/  HADD2.F32 R5, -RZ, R86.H0_H0 ;  /* 0x20000056ff057230 */ /* 0x000fe20000004100 */
[----:B------:R-:W-:Y:S01]  /*3b10*/  LOP3.LUT R85, R8, 0xff00, R9, 0xf8, !PT ;  /* 0x0000ff0008557812 */ /* 0x000fe200078ef809 */
[----:B------:R-:W-:Y:S01]  /*3b20*/  HADD2.F32 R9, -RZ, R11.H0_H0 ;  /* 0x2000000bff097230 */ /* 0x000fe20000004100 */
[----:B------:R-:W-:Y:S01]  /*3b30*/  F2FP.F16.E4M3.UNPACK_B R83, R81.H1 ;  /* 0x00000051ff53723e */ /* 0x000fe200030006ff */
[--C-:B------:R-:W-:Y:S01]  /*3b40*/  HADD2.F32 R8, -RZ, R10.reuse.H0_H0 ;  /* 0x2000000aff087230 */ /* 0x100fe20000004100 */
[----:B------:R-:W-:Y:S01]  /*3b50*/  LOP3.LUT R4, R7, 0xff0000, R4, 0xf8, !PT ;  /* 0x00ff000007047812 */ /* 0x000fe200078ef804 */
[----:B------:R-:W-:-:S02]  /*3b60*/  HADD2.F32 R10, -RZ, R10.H1_H1 ;  /* 0x3000000aff0a7230 */ /* 0x000fc40000004100 */
[-C--:B------:R-:W-:Y:S01]  /*3b70*/  FMUL.FTZ R89, R9, R5.reuse ;  /* 0x0000000509597220 */ /* 0x080fe20000410000 */
[--C-:B------:R-:W-:Y:S02]  /*3b80*/  HADD2.F32 R84, -RZ, R83.reuse.H0_H0 ;  /* 0x20000053ff547230 */ /* 0x100fe40000004100 */
[C---:B------:R-:W-:Y:S01]  /*3b90*/  FMUL.FTZ R92, R8.reuse, R5 ;  /* 0x00000005085c7220 */ /* 0x040fe20000410000 */
[----:B------:R-:W-:Y:S01]  /*3ba0*/  LOP3.LUT R7, R85, 0xff0000, R88, 0xf8, !PT ;  /* 0x00ff000055077812 */ /* 0x000fe200078ef858 */
[----:B------:R-:W-:Y:S01]  /*3bb0*/  HADD2.F32 R85, -RZ, R83.H1_H1 ;  /* 0x30000053ff557230 */ /* 0x000fe20000004100 */
[----:B------:R-:W-:Y:S01]  /*3bc0*/  F2FP.F16.E4M3.UNPACK_B R24, R24 ;  /* 0x00000018ff18723e */ /* 0x000fe200020006ff */
[-C--:B------:R-:W-:Y:S01]  /*3bd0*/  FFMA.FTZ R8, R8, R84.reuse, -R89 ;  /* 0x0000005408087223 */ /* 0x080fe20000010859 */
[----:B------:R-:W-:Y:S01]  /*3be0*/  FFMA.FTZ R9, R9, R84, R92 ;  /* 0x0000005409097223 */ /* 0x000fe2000001005c */
[----:B------:R-:W-:Y:S01]  /*3bf0*/  HADD2.F32 R88, -RZ, R86.H1_H1 ;  /* 0x30000056ff587230 */ /* 0x000fe20000004100 */
[----:B------:R-:W-:Y:S01]  /*3c00*/  F2FP.F16.E4M3.UNPACK_B R86, R82 ;  /* 0x00000052ff56723e */ /* 0x000fe200020006ff */
[----:B------:R-:W-:Y:S01]  /*3c10*/  HADD2.F32 R83, -RZ, R11.H1_H1 ;  /* 0x3000000bff537230 */ /* 0x000fe20000004100 */
[----:B------:R-:W-:Y:S01]  /*3c20*/  F2FP.F16.E4M3.UNPACK_B R84, R81 ;  /* 0x00000051ff54723e */ /* 0x000fe200020006ff */
[----:B------:R-:W-:Y:S01]  /*3c30*/  HADD2.F32 R82, -RZ, R24.H0_H0 ;  /* 0x20000018ff527230 */ /* 0x000fe20000004100 */
[----:B------:R-:W-:-:S02]  /*3c40*/  F2FP.F16.E4M3.UNPACK_B R81, R12 ;  /* 0x0000000cff51723e */ /* 0x000fc400020006ff */
[----:B------:R-:W-:Y:S01]  /*3c50*/  LOP3.LUT R5, R87, 0xff0000, R90, 0xf8, !PT ;  /* 0x00ff000057057812 */ /* 0x000fe200078ef85a */
[CC--:B------:R-:W-:Y:S01]  /*3c60*/  FMUL.FTZ R11, R83.reuse, R88.reuse ;  /* 0x00000058530b7220 */ /* 0x0c0fe20000410000 */
[--C-:B------:R-:W-:Y:S02]  /*3c70*/  HADD2.F32 R87, -RZ, R86.reuse.H0_H0 ;  /* 0x20000056ff577230 */ /* 0x100fe40000004100 */
[C---:B------:R-:W-:Y:S01]  /*3c80*/  FMUL.FTZ R88, R10.reuse, R88 ;  /* 0x000000580a587220 */ /* 0x040fe20000410000 */
[----:B------:R-:W-:Y:S02]  /*3c90*/  HADD2.F32 R12, -RZ, R81.H0_H0 ;  /* 0x20000051ff0c7230 */ /* 0x000fe40000004100 */
[-C--:B------:R-:W-:Y:S01]  /*3ca0*/  FFMA.FTZ R11, R10, R85.reuse, -R11 ;  /* 0x000000550a0b7223 */ /* 0x080fe2000001080b */
[----:B------:R-:W-:Y:S02]  /*3cb0*/  HADD2.F32 R86, -RZ, R86.H1_H1 ;  /* 0x30000056ff567230 */ /* 0x000fe40000004100 */
[----:B------:R-:W-:Y:S01]  /*3cc0*/  FFMA.FTZ R10, R83, R85, R88 ;  /* 0x00000055530a7223 */ /* 0x000fe20000010058 */
[----:B------:R-:W-:-:S02]  /*3cd0*/  HADD2.F32 R85, -RZ, R84.H0_H0 ;  /* 0x20000054ff557230 */ /* 0x000fc40000004100 */
[-C--:B------:R-:W-:Y:S01]  /*3ce0*/  FMUL.FTZ R89, R82, R87.reuse ;  /* 0x0000005752597220 */ /* 0x080fe20000410000 */
[----:B------:R-:W-:Y:S01]  /*3cf0*/  FMUL.FTZ R87, R12, R87 ;  /* 0x000000570c577220 */ /* 0x000fe20000410000 */
[----:B------:R-:W-:Y:S01]  /*3d00*/  HADD2.F32 R83, -RZ, R24.H1_H1 ;  /* 0x30000018ff537230 */ /* 0x000fe20000004100 */
[----:B------:R-:W-:Y:S01]  /*3d10*/  F2FP.F16.E4M3.UNPACK_B R88, R78.H1 ;  /* 0x0000004eff58723e */ /* 0x000fe200030006ff */
[----:B------:R-:W-:Y:S02]  /*3d20*/  HADD2.F32 R81, -RZ, R81.H1_H1 ;  /* 0x30000051ff517230 */ /* 0x000fe40000004100 */
[-C--:B------:R-:W-:Y:S01]  /*3d30*/  FFMA.FTZ R24, R82, R85.reuse, R87 ;  /* 0x0000005552187223 */ /* 0x080fe20000010057 */
[----:B------:R-:W-:Y:S02]  /*3d40*/  HADD2.F32 R84, -RZ, R84.H1_H1 ;  /* 0x30000054ff547230 */ /* 0x000fe40000004100 */
[----:B------:R-:W-:Y:S01]  /*3d50*/  FFMA.FTZ R12, R12, R85, -R89 ;  /* 0x000000550c0c7223 */ /* 0x000fe20000010859 */
[----:B------:R-:W-:Y:S01]  /*3d60*/  FMUL.FTZ R82, R83, R86 ;  /* 0x0000005653527220 */ /* 0x000fe20000410000 */
[----:B------:R-:W-:Y:S01]  /*3d70*/  F2FP.F16.E4M3.UNPACK_B R87, R80.H1 ;  /* 0x00000050ff57723e */ /* 0x000fe200030006ff */
[C---:B------:R-:W-:Y:S01]  /*3d80*/  FMUL.FTZ R90, R81.reuse, R86 ;  /* 0x00000056515a7220 */ /* 0x040fe20000410000 */
[----:B------:R-:W-:Y:S01]  /*3d90*/  F2FP.F16.E4M3.UNPACK_B R85, R26.H1 ;  /* 0x0000001aff55723e */ /* 0x000fe200030006ff */
[----:B------:R-:W-:Y:S01]  /*3da0*/  FFMA.FTZ R81, R81, R84, -R82 ;  /* 0x0000005451517223 */ /* 0x000fe20000010852 */
[----:B------:R-:W-:Y:S01]  /*3db0*/  F2FP.F16.E4M3.UNPACK_B R82, R14.H1 ;  /* 0x0000000eff52723e */ /* 0x000fe200030006ff */
[----:B------:R-:W-:-:S02]  /*3dc0*/  HADD2.F32 R91, -RZ, R87.H0_H0 ;  /* 0x20000057ff5b7230 */ /* 0x000fc40000004100 */
[----:B------:R-:W-:Y:S01]  /*3dd0*/  FFMA.FTZ R83, R83, R84, R90 ;  /* 0x0000005453537223 */ /* 0x000fe2000001005a */
[----:B------:R-:W-:Y:S01]  /*3de0*/  HADD2.F32 R86, -RZ, R85.H0_H0 ;  /* 0x20000055ff567230 */ /* 0x000fe20000004100 */
[----:B------:R-:W-:Y:S01]  /*3df0*/  F2FP.F16.E4M3.UNPACK_B R14, R14 ;  /* 0x0000000eff0e723e */ /* 0x000fe200020006ff */
[----:B------:R-:W-:Y:S01]  /*3e00*/  HADD2.F32 R84, -RZ, R82.H0_H0 ;  /* 0x20000052ff547230 */ /* 0x000fe20000004100 */
[----:B------:R-:W-:Y:S01]  /*3e10*/  F2FP.SATFINITE.E4M3.F32.PACK_AB_MERGE_C R9, R10, R9, RZ ;  /* 0x000000090a09723e */ /* 0x000fe200048070ff */
[----:B------:R-:W-:Y:S02]  /*3e20*/  HADD2.F32 R89, -RZ, R88.H0_H0 ;  /* 0x20000058ff597230 */ /* 0x000fe40000004100 */
[-C--:B------:R-:W-:Y:S01]  /*3e30*/  FMUL.FTZ R93, R86, R91.reuse ;  /* 0x0000005b565d7220 */ /* 0x080fe20000410000 */
[----:B------:R-:W-:Y:S02]  /*3e40*/  HADD2.F32 R90, -RZ, R87.H1_H1 ;  /* 0x30000057ff5a7230 */ /* 0x000fe40000004100 */
[----:B------:R-:W-:Y:S01]  /*3e50*/  FMUL.FTZ R91, R84, R91 ;  /* 0x0000005b545b7220 */ /* 0x000fe20000410000 */
[----:B------:R-:W-:Y:S01]  /*3e60*/  HADD2.F32 R87, -RZ, R85.H1_H1 ;  /* 0x30000055ff577230 */ /* 0x000fe20000004100 */
[----:B------:R-:W-:Y:S01]  /*3e70*/  F2FP.SATFINITE.E4M3.F32.PACK_AB_MERGE_C R8, R11, R8, RZ ;  /* 0x000000080b08723e */ /* 0x000fe200048070ff */
[----:B------:R-:W-:-:S02]  /*3e80*/  HADD2.F32 R85, -RZ, R82.H1_H1 ;  /* 0x30000052ff557230 */ /* 0x000fc40000004100 */
[-C--:B------:R-:W-:Y:S01]  /*3e90*/  FFMA.FTZ R82, R84, R89.reuse, -R93 ;  /* 0x0000005954527223 */ /* 0x080fe2000001085d */
[----:B------:R-:W-:Y:S01]  /*3ea0*/  F2FP.F16.E4M3.UNPACK_B R84, R80 ;  /* 0x00000050ff54723e */ /* 0x000fe200020006ff */
[----:B------:R-:W-:Y:S01]  /*3eb0*/  FFMA.FTZ R86, R86, R89, R91 ;  /* 0x0000005956567223 */ /* 0x000fe2000001005b */
[----:B------:R-:W-:Y:S01]  /*3ec0*/  F2FP.F16.E4M3.UNPACK_B R80, R26 ;  /* 0x0000001aff50723e */ /* 0x000fe200020006ff */
[----:B------:R-:W-:Y:S02]  /*3ed0*/  HADD2.F32 R88, -RZ, R88.H1_H1 ;  /* 0x30000058ff587230 */ /* 0x000fe40000004100 */
[-C--:B------:R-:W-:Y:S01]  /*3ee0*/  FMUL.FTZ R92, R87, R90.reuse ;  /* 0x0000005a575c7220 */ /* 0x080fe20000410000 */
[--C-:B------:R-:W-:Y:S02]  /*3ef0*/  HADD2.F32 R89, -RZ, R84.reuse.H0_H0 ;  /* 0x20000054ff597230 */ /* 0x100fe40000004100 */
[----:B------:R-:W-:Y:S01]  /*3f00*/  FMUL.FTZ R90, R85, R90 ;  /* 0x0000005a555a7220 */ /* 0x000fe20000410000 */
[----:B------:R-:W-:Y:S01]  /*3f10*/  HADD2.F32 R91, -RZ, R84.H1_H1 ;  /* 0x30000054ff5b7230 */ /* 0x000fe20000004100 */
[----:B------:R-:W-:Y:S01]  /*3f20*/  F2FP.F16.E4M3.UNPACK_B R84, R78 ;  /* 0x0000004eff54723e */ /* 0x000fe200020006ff */
[----:B------:R-:W-:-:S02]  /*3f30*/  HADD2.F32 R78, -RZ, R80.H0_H0 ;  /* 0x20000050ff4e7230 */ /* 0x000fc40000004100 */
[-C--:B------:R-:W-:Y:S01]  /*3f40*/  FFMA.FTZ R97, R85, R88.reuse, -R92 ;  /* 0x0000005855617223 */ /* 0x080fe2000001085c */
[----:B------:R-:W-:Y:S02]  /*3f50*/  HADD2.F32 R26, -RZ, R14.H0_H0 ;  /* 0x2000000eff1a7230 */ /* 0x000fe40000004100 */
[----:B------:R-:W-:Y:S01]  /*3f60*/  FFMA.FTZ R99, R87, R88, R90 ;  /* 0x0000005857637223 */ /* 0x000fe2000001005a */
[----:B------:R-:W-:Y:S02]  /*3f70*/  HADD2.F32 R80, -RZ, R80.H1_H1 ;  /* 0x30000050ff507230 */ /* 0x000fe40000004100 */
[-C--:B------:R-:W-:Y:S01]  /*3f80*/  FMUL.FTZ R93, R78, R89.reuse ;  /* 0x000000594e5d7220 */ /* 0x080fe20000410000 */
[----:B------:R-:W-:Y:S02]  /*3f90*/  HADD2.F32 R14, -RZ, R14.H1_H1 ;  /* 0x3000000eff0e7230 */ /* 0x000fe40000004100 */
[----:B------:R-:W-:Y:S01]  /*3fa0*/  FMUL.FTZ R89, R26, R89 ;  /* 0x000000591a597220 */ /* 0x000fe20000410000 */
[----:B------:R-:W-:-:S02]  /*3fb0*/  HADD2.F32 R85, -RZ, R84.H0_H0 ;  /* 0x20000054ff557230 */ /* 0x000fc40000004100 */
[-C--:B------:R-:W-:Y:S01]  /*3fc0*/  FMUL.FTZ R95, R80, R91.reuse ;  /* 0x0000005b505f7220 */ /* 0x080fe20000410000 */
[----:B------:R-:W-:Y:S02]  /*3fd0*/  HADD2.F32 R87, -RZ, R84.H1_H1 ;  /* 0x30000054ff577230 */ /* 0x000fe40000004100 */
[----:B------:R-:W-:Y:S01]  /*3fe0*/  FMUL.FTZ R91, R14, R91 ;  /* 0x0000005b0e5b7220 */ /* 0x000fe20000410000 */
[----:B------:R-:W-:Y:S01]  /*3ff0*/  F2FP.F16.E4M3.UNPACK_B R10, R25 ;  /* 0x00000019ff0a723e */ /* 0x000fe200020006ff */
[----:B------:R-:W-:Y:S01]  /*4000*/  FFMA.FTZ R93, R26, R85, -R93 ;  /* 0x000000551a5d7223 */ /* 0x000fe2000001085d */
[----:B------:R-:W-:Y:S01]  /*4010*/  F2FP.F16.E4M3.UNPACK_B R11, R7 ;  /* 0x00000007ff0b723e */ /* 0x000fe200020006ff */
[----:B------:R-:W-:Y:S01]  /*4020*/  FFMA.FTZ R26, R78, R85, R89 ;  /* 0x000000554e1a7223 */ /* 0x000fe20000010059 */
[----:B------:R-:W-:Y:S01]  /*4030*/  F2FP.SATFINITE.E4M3.F32.PACK_AB_MERGE_C R24, R83, R24, R9 ;  /* 0x000000185318723e */ /* 0x000fe20004807009 */
[----:B------:R-:W-:Y:S01]  /*4040*/  FFMA.FTZ R91, R80, R87, R91 ;  /* 0x00000057505b7223 */ /* 0x000fe2000001005b */
[----:B------:R-:W-:Y:S01]  /*4050*/  F2FP.F16.E4M3.UNPACK_B R9, R13 ;  /* 0x0000000dff09723e */ /* 0x000fe200020006ff */
[----:B------:R-:W-:Y:S01]  /*4060*/  FFMA.FTZ R14, R14, R87, -R95 ;  /* 0x000000570e0e7223 */ /* 0x000fe2000001085f */
[----:B------:R-:W-:Y:S01]  /*4070*/  F2FP.SATFINITE.E4M3.F32.PACK_AB_MERGE_C R12, R81, R12, R8 ;  /* 0x0000000c510c723e */ /* 0x000fe20004807008 */
[----:B------:R-:W-:Y:S01]  /*4080*/  HADD2.F32 R78, -RZ, R10.H0_H0 ;  /* 0x2000000aff4e7230 */ /* 0x000fe20000004100 */
[----:B------:R-:W-:Y:S01]  /*4090*/  F2FP.F16.E4M3.UNPACK_B R80, R6 ;  /* 0x00000006ff50723e */ /* 0x000fe200020006ff */
[----:B------:R-:W-:Y:S01]  /*40a0*/  HADD2.F32 R83, -RZ, R11.H0_H0 ;  /* 0x2000000bff537230 */ /* 0x000fe20000004100 */
[----:B------:R-:W-:Y:S01]  /*40b0*/  F2FP.SATFINITE.E4M3.F32.PACK_AB_MERGE_C R82, R97, R82, RZ ;  /* 0x000000526152723e */ /* 0x000fe200048070ff */
[----:B------:R-:W-:Y:S01]  /*40c0*/  HADD2.F32 R8, -RZ, R9.H0_H0 ;  /* 0x20000009ff087230 */ /* 0x000fe20000004100 */
[----:B------:R-:W-:Y:S01]  /*40d0*/  F2FP.F16.E4M3.UNPACK_B R25, R25.H1 ;  /* 0x00000019ff19723e */ /* 0x000fe200030006ff */
[----:B------:R-:W-:Y:S01]  /*40e0*/  HADD2.F32 R81, -RZ, R80.H0_H0 ;  /* 0x20000050ff517230 */ /* 0x000fe20000004100 */
[----:B------:R-:W-:Y:S01]  /*40f0*/  F2FP.SATFINITE.E4M3.F32.PACK_AB_MERGE_C R14, R14, R93, R82 ;  /* 0x0000005d0e0e723e */ /* 0x000fe20004807052 */
[----:B------:R-:W-:Y:S01]  /*4100*/  FMUL.FTZ R85, R78, R83 ;  /* 0x000000534e557220 */ /* 0x000fe20000410000 */
[----:B------:R-:W-:-:S02]  /*4110*/  HADD2.F32 R10, -RZ, R10.H1_H1 ;  /* 0x3000000aff0a7230 */ /* 0x000fc40000004100 */
[C---:B------:R-:W-:Y:S01]  /*4120*/  FMUL.FTZ R83, R8.reuse, R83 ;  /* 0x0000005308537220 */ /* 0x040fe20000410000 */
[----:B------:R-:W-:Y:S02]  /*4130*/  HADD2.F32 R82, -RZ, R11.H1_H1 ;  /* 0x3000000bff527230 */ /* 0x000fe40000004100 */
[-C--:B------:R-:W-:Y:S01]  /*4140*/  FFMA.FTZ R8, R8, R81.reuse, -R85 ;  /* 0x0000005108087223 */ /* 0x080fe20000010855 */
[----:B------:R-:W-:Y:S02]  /*4150*/  HADD2.F32 R11, -RZ, R9.H1_H1 ;  /* 0x30000009ff0b7230 */ /* 0x000fe40000004100 */
[----:B------:R-:W-:Y:S01]  /*4160*/  FFMA.FTZ R9, R78, R81, R83 ;  /* 0x000000514e097223 */ /* 0x000fe20000010053 */
[----:B------:R-:W-:Y:S02]  /*4170*/  HADD2.F32 R80, -RZ, R80.H1_H1 ;  /* 0x30000050ff507230 */ /* 0x000fe40000004100 */
[-C--:B------:R-:W-:Y:S01]  /*4180*/  FMUL.FTZ R78, R10, R82.reuse ;  /* 0x000000520a4e7220 */ /* 0x080fe20000410000 */
        /* <DEDUP_REMOVED lines=8> */
[----:B------:R-:W-:Y:S01]  /*4210*/  F2FP.SATFINITE.E4M3.F32.PACK_AB_MERGE_C R86, R99, R86, RZ ;  /* 0x000000566356723e */ /* 0x000fe200048070ff */
[----:B------:R-:W-:Y:S01]  /*4220*/  HADD2.F32 R7, -RZ, R13.H0_H0 ;  /* 0x2000000dff077230 */ /* 0x000fe20000004100 */
[-C--:B------:R-:W-:Y:S01]  /*4230*/  F2FP.F16.E4M3.UNPACK_B R88, R5.reuse.H1 ;  /* 0x00000005ff58723e */ /* 0x080fe200030006ff */
[----:B------:R-:W-:Y:S02]  /*4240*/  HADD2.F32 R80, -RZ, R25.H1_H1 ;  /* 0x30000019ff507230 */ /* 0x000fe40000004100 */
[-C--:B------:R-:W-:Y:S01]  /*4250*/  FMUL.FTZ R84, R78, R82.reuse ;  /* 0x000000524e547220 */ /* 0x080fe20000410000 */
[--C-:B------:R-:W-:Y:S02]  /*4260*/  HADD2.F32 R25, -RZ, R6.reuse.H0_H0 ;  /* 0x20000006ff197230 */ /* 0x100fe40000004100 */
[----:B------:R-:W-:Y:S01]  /*4270*/  FMUL.FTZ R83, R7, R82 ;  /* 0x0000005207537220 */ /* 0x000fe20000410000 */
[----:B------:R-:W-:Y:S01]  /*4280*/  HADD2.F32 R13, -RZ, R13.H1_H1 ;  /* 0x3000000dff0d7230 */ /* 0x000fe20000004100 */
[----:B------:R-:W-:Y:S01]  /*4290*/  F2FP.SATFINITE.E4M3.F32.PACK_AB_MERGE_C R26, R91, R26, R86 ;  /* 0x0000001a5b1a723e */ /* 0x000fe20004807056 */
[----:B------:R-:W-:Y:S01]  /*42a0*/  HADD2.F32 R81, -RZ, R81.H1_H1 ;  /* 0x30000051ff517230 */ /* 0x000fe20000004100 */
[----:B------:R-:W-:Y:S01]  /*42b0*/  F2FP.F16.E4M3.UNPACK_B R87, R5 ;  /* 0x00000005ff57723e */ /* 0x000fe200020006ff */
[----:B------:R-:W-:-:S02]  /*42c0*/  HADD2.F32 R82, -RZ, R6.H1_H1 ;  /* 0x30000006ff527230 */ /* 0x000fc40000004100 */
[-C--:B------:R-:W-:Y:S01]  /*42d0*/  FFMA.FTZ R6, R7, R25.reuse, -R84 ;  /* 0x0000001907067223 */ /* 0x080fe20000010854 */
[----:B------:R-:W-:Y:S01]  /*42e0*/  FFMA.FTZ R7, R78, R25, R83 ;  /* 0x000000194e077223 */ /* 0x000fe20000010053 */
[CC--:B------:R-:W-:Y:S01]  /*42f0*/  FMUL.FTZ R86, R80.reuse, R81.reuse ;  /* 0x0000005150567220 */ /* 0x0c0fe20000410000 */
[C---:B------:R-:W-:Y:S01]  /*4300*/  FMUL.FTZ R83, R13.reuse, R81 ;  /* 0x000000510d537220 */ /* 0x040fe20000410000 */
[----:B------:R-:W-:Y:S01]  /*4310*/  F2FP.F16.E4M3.UNPACK_B R25, R15 ;  /* 0x0000000fff19723e */ /* 0x000fe200020006ff */
[--C-:B------:R-:W-:Y:S02]  /*4320*/  HADD2.F32 R89, -RZ, R88.reuse.H0_H0 ;  /* 0x20000058ff597230 */ /* 0x100fe40000004100 */
[-C--:B------:R-:W-:Y:S01]  /*4330*/  FFMA.FTZ R13, R13, R82.reuse, -R86 ;  /* 0x000000520d0d7223 */ /* 0x080fe20000010856 */
[----:B------:R-:W-:Y:S01]  /*4340*/  FFMA.FTZ R78, R80, R82, R83 ;  /* 0x00000052504e7223 */ /* 0x000fe20000010053 */
[----:B------:R-:W-:Y:S01]  /*4350*/  F2FP.F16.E4M3.UNPACK_B R82, R27.H1 ;  /* 0x0000001bff52723e */ /* 0x000fe200030006ff */
[----:B------:R-:W-:Y:S01]  /*4360*/  HADD2.F32 R90, -RZ, R87.H0_H0 ;  /* 0x20000057ff5a7230 */ /* 0x000fe20000004100 */
[----:B------:R-:W-:Y:S01]  /*4370*/  F2FP.F16.E4M3.UNPACK_B R15, R15.H1 ;  /* 0x0000000fff0f723e */ /* 0x000fe200030006ff */
[----:B------:R-:W-:Y:S01]  /*4380*/  HADD2.F32 R88, -RZ, R88.H1_H1 ;  /* 0x30000058ff587230 */ /* 0x000fe20000004100 */
[----:B------:R-:W-:Y:S01]  /*4390*/  F2FP.F16.E4M3.UNPACK_B R81, R27 ;  /* 0x0000001bff51723e */ /* 0x000fe200020006ff */
[----:B------:R-:W-:Y:S01]  /*43a0*/  HADD2.F32 R27, -RZ, R25.H0_H0 ;  /* 0x20000019ff1b7230 */ /* 0x000fe20000004100 */
[-C--:B------:R-:W-:Y:S01]  /*43b0*/  F2FP.F16.E4M3.UNPACK_B R5, R4.reuse ;  /* 0x00000004ff05723e */ /* 0x080fe200020006ff */
[----:B------:R-:W-:Y:S01]  /*43c0*/  HADD2.F32 R80, -RZ, R15.H0_H0 ;  /* 0x2000000fff507230 */ /* 0x000fe20000004100 */
[----:B------:R-:W-:Y:S01]  /*43d0*/  F2FP.F16.E4M3.UNPACK_B R84, R4.H1 ;  /* 0x00000004ff54723e */ /* 0x000fe200030006ff */
[----:B------:R-:W-:Y:S01]  /*43e0*/  HADD2.F32 R4, -RZ, R82.H0_H0 ;  /* 0x20000052ff047230 */ /* 0x000fe20000004100 */
[----:B------:R-:W-:Y:S01]  /*43f0*/  F2FP.SATFINITE.E4M3.F32.PACK_AB_MERGE_C R6, R13, R6, RZ ;  /* 0x000000060d06723e */ /* 0x000fe200048070ff */
[----:B------:R-:W-:Y:S01]  /*4400*/  HADD2.F32 R83, -RZ, R81.H0_H0 ;  /* 0x20000051ff537230 */ /* 0x000fe20000004100 */
[----:B------:R-:W-:Y:S01]  /*4410*/  F2FP.SATFINITE.E4M3.F32.PACK_AB_MERGE_C R7, R78, R7, RZ ;  /* 0x000000074e07723e */ /* 0x000fe200048070ff */
[----:B------:R-:W-:-:S02]  /*4420*/  HADD2.F32 R85, -RZ, R84.H0_H0 ;  /* 0x20000054ff557230 */ /* 0x000fc40000004100 */
[-C--:B------:R-:W-:Y:S01]  /*4430*/  FMUL.FTZ R91, R4, R89.reuse ;  /* 0x00000059045b7220 */ /* 0x080fe20000410000 */
[C---:B------:R-:W-:Y:S01]  /*4440*/  FMUL.FTZ R89, R80.reuse, R89 ;  /* 0x0000005950597220 */ /* 0x040fe20000410000 */
[----:B------:R-:W-:Y:S02]  /*4450*/  HADD2.F32 R82, -RZ, R82.H1_H1 ;  /* 0x30000052ff527230 */ /* 0x000fe40000004100 */
[-C--:B------:R-:W-:Y:S01]  /*4460*/  FMUL.FTZ R92, R83, R90.reuse ;  /* 0x0000005a535c7220 */ /* 0x080fe20000410000 */
[----:B------:R-:W-:Y:S02]  /*4470*/  HADD2.F32 R15, -RZ, R15.H1_H1 ;  /* 0x3000000fff0f7230 */ /* 0x000fe40000004100 */
[-C--:B------:R-:W-:Y:S01]  /*4480*/  FFMA.FTZ R91, R80, R85.reuse, -R91 ;  /* 0x00000055505b7223 */ /* 0x080fe2000001085b */
[----:B------:R-:W-:Y:S02]  /*4490*/  HADD2.F32 R86, -RZ, R5.H0_H0 ;  /* 0x20000005ff567230 */ /* 0x000fe40000004100 */
[----:B------:R-:W-:Y:S01]  /*44a0*/  FMUL.FTZ R90, R27, R90 ;  /* 0x0000005a1b5a7220 */ /* 0x000fe20000410000 */
[----:B------:R-:W-:Y:S01]  /*44b0*/  FFMA.FTZ R89, R4, R85, R89 ;  /* 0x0000005504597223 */ /* 0x000fe20000010059 */
[----:B------:R-:W-:-:S02]  /*44c0*/  HADD2.F32 R81, -RZ, R81.H1_H1 ;  /* 0x30000051ff517230 */ /* 0x000fc40000004100 */
[----:B------:R-:W-:Y:S01]  /*44d0*/  FMUL.FTZ R94, R82, R88 ;  /* 0x00000058525e7220 */ /* 0x000fe20000410000 */
[----:B------:R-:W-:Y:S02]  /*44e0*/  HADD2.F32 R80, -RZ, R87.H1_H1 ;  /* 0x30000057ff507230 */ /* 0x000fe40000004100 */
[-C--:B------:R-:W-:Y:S01]  /*44f0*/  FFMA.FTZ R92, R27, R86.reuse, -R92 ;  /* 0x000000561b5c7223 */ /* 0x080fe2000001085c */
[----:B------:R-:W-:Y:S02]  /*4500*/  HADD2.F32 R84, -RZ, R84.H1_H1 ;  /* 0x30000054ff547230 */ /* 0x000fe40000004100 */
[----:B------:R-:W-:Y:S01]  /*4510*/  FFMA.FTZ R90, R83, R86, R90 ;  /* 0x00000056535a7223 */ /* 0x000fe2000001005a */
[----:B------:R-:W-:Y:S02]  /*4520*/  HADD2.F32 R25, -RZ, R25.H1_H1 ;  /* 0x30000019ff197230 */ /* 0x000fe40000004100 */
[----:B------:R-:W-:Y:S01]  /*4530*/  FMUL.FTZ R86, R81, R80 ;  /* 0x0000005051567220 */ /* 0x000fe20000410000 */
[----:B------:R-:W-:-:S02]  /*4540*/  HADD2.F32 R4, -RZ, R5.H1_H1 ;  /* 0x30000005ff047230 */ /* 0x000fc40000004100 */
[C---:B------:R-:W-:Y:S01]  /*4550*/  FMUL.FTZ R5, R15.reuse, R88 ;  /* 0x000000580f057220 */ /* 0x040fe20000410000 */
[----:B------:R-:W-:Y:S01]  /*4560*/  FFMA.FTZ R94, R15, R84, -R94 ;  /* 0x000000540f5e7223 */ /* 0x000fe2000001085e */
[----:B------:R-:W-:Y:S01]  /*4570*/  FMUL.FTZ R80, R25, R80 ;  /* 0x0000005019507220 */ /* 0x000fe20000410000 */
[----:B------:R-:W-:Y:S01]  /*4580*/  F2FP.SATFINITE.E4M3.F32.PACK_AB_MERGE_C R13, R11, R8, R6 ;  /* 0x000000080b0d723e */ /* 0x000fe20004807006 */
[----:B------:R-:W-:Y:S01]  /*4590*/  FFMA.FTZ R82, R82, R84, R5 ;  /* 0x0000005452527223 */ /* 0x000fe20000010005 */
[-C--:B------:R-:W-:Y:S01]  /*45a0*/  FFMA.FTZ R25, R25, R4.reuse, -R86 ;  /* 0x0000000419197223 */ /* 0x080fe20000010856 */
[----:B------:R-:W-:Y:S01]  /*45b0*/  FFMA.FTZ R81, R81, R4, R80 ;  /* 0x0000000451517223 */ /* 0x000fe20000010050 */
[----:B------:R-:W-:Y:S02]  /*45c0*/  F2FP.SATFINITE.E4M3.F32.PACK_AB_MERGE_C R91, R94, R91, RZ ;  /* 0x0000005b5e5b723e */ /* 0x000fe400048070ff */
[----:B------:R-:W-:Y:S02]  /*45d0*/  F2FP.SATFINITE.E4M3.F32.PACK_AB_MERGE_C R82, R82, R89, RZ ;  /* 0x000000595252723e */ /* 0x000fe400048070ff */
[----:B------:R-:W-:-:S02]  /*45e0*/  F2FP.SATFINITE.E4M3.F32.PACK_AB_MERGE_C R15, R25, R92, R91 ;  /* 0x0000005c190f723e */ /* 0x000fc4000480705b */
[----:B------:R-:W-:Y:S02]  /*45f0*/  F2FP.SATFINITE.E4M3.F32.PACK_AB_MERGE_C R25, R10, R9, R7 ;  /* 0x000000090a19723e */ /* 0x000fe40004807007 */
[----:B------:R-:W-:-:S07]  /*4600*/  F2FP.SATFINITE.E4M3.F32.PACK_AB_MERGE_C R27, R81, R90, R82 ;  /* 0x0000005a511b723e */ /* 0x000fce0004807052 */
.L_x_335:
[----:B------:R-:W-:Y:S05]  /*4610*/  BSYNC B1 ;  /* 0x0000000000017941 */ /* 0x000fea0003800000 */
.L_x_334:
[----:B0-----:R3:W-:Y:S01]  /*4620*/  STG.E.128 desc[UR40][R66.64], R12 ;  /* 0x0000000c42007986 */ /* 0x0017e2000c101d28 */
[----:B------:R-:W-:-:S13]  /*4630*/  ISETP.GE.AND P5, PT, R79, R77, PT ;  /* 0x0000004d4f00720c */ /* 0x000fda0003fa6270 */
[----:B------:R-:W-:Y:S05]  /*4640*/  @P5 BRA `(.L_x_324) ;  /* 0x0000000000645947 */ /* 0x000fea0003800000 */
[--C-:B------:R-:W-:Y:S02]  /*4650*/  SHF.R.S32.HI R4, RZ, 0x1f, R79.reuse ;  /* 0x0000001fff047819 */ /* 0x100fe4000001144f */
[----:B------:R-:W-:-:S04]  /*4660*/  IADD3 R65, P5, P6, R48, R64, R79 ;  /* 0x0000004030417210 */ /* 0x000fc80007ebe04f */
[----:B------:R-:W-:Y:S02]  /*4670*/  IADD3.X R4, R3, R76, R4, P5, P6 ;  /* 0x0000004c03047210 */ /* 0x000fe40002fec404 */
[----:B------:R-:W-:-:S05]  /*4680*/  IADD3 R62, P5, R65, R62, RZ ;  /* 0x0000003e413e7210 */ /* 0x000fca0007fbe0ff */
[----:B------:R-:W-:-:S05]  /*4690*/  IMAD.X R63, R4, 0x1, R63, P5 ;  /* 0x00000001043f7824 */ /* 0x000fca00028e063f */
[----:B--2---:R4:W-:Y:S01]  /*46a0*/  STG.E.128 desc[UR40][R62.64], R24 ;  /* 0x000000183e007986 */ /* 0x0049e2000c101d28 */
[----:B------:R-:W-:Y:S05]  /*46b0*/  BRA `(.L_x_324) ;  /* 0x0000000000487947 */ /* 0x000fea0003800000 */
.L_x_317:
[----:B0-----:R-:W2:Y:S02]  /*46c0*/  LDL R4, [R1+0x8] ;  /* 0x0000080001047983 */ /* 0x001ea40000100800 */
[----:B--2---:R-:W-:-:S13]  /*46d0*/  ISETP.NE.AND P0, PT, R4, 0x3, PT ;  /* 0x000000030400780c */ /* 0x004fda0003f05270 */
[----:B------:R-:W-:Y:S05]  /*46e0*/  @!P0 BRA `(.L_x_336) ;  /* 0x0000000000048947 */ /* 0x000fea0003800000 */
[----:B------:R-:W-:Y:S01]  /*46f0*/  BPT.TRAP 0x1 ;  /* 0x000000040000795c */ /* 0x000fe20000300000 */
.L_x_336:
[----:B------:R-:W-:Y:S01]  /*4700*/  IMAD R74, R17, 0x8, R16 ;  /* 0x00000008114a7824 */ /* 0x000fe200078e0210 */
[----:B------:R-:W-:Y:S01]  /*4710*/  SHF.L.U32 R75, R23, 0x1f, RZ ;  /* 0x0000001f174b7819 */ /* 0x000fe200000006ff */
[----:B------:R-:W-:Y:S01]  /*4720*/  IMAD R4, R2, -0xa0, R31 ;  /* 0xffffff6002047824 */ /* 0x000fe200078e021f */
[----:B------:R-:W-:Y:S02]  /*4730*/  BSSY B1, `(.L_x_337) ;  /* 0x0000004000017945 */ /* 0x000fe40003800000 */
[----:B------:R-:W0:Y:S02]  /*4740*/  SYNCS.PHASECHK.TRANS64.TRYWAIT P1, [R74+URZ+0x13290], R75 ;  /* 0x0132904b4a0075a7 */ /* 0x000e24000802017f */
[----:B------:R-:W-:Y:S01]  /*4750*/  VIMNMX R5, R4, 0xa0, PT ;  /* 0x000000a004057848 */ /* 0x000fe20003fe0100 */
[----:B0-----:R-:W-:Y:S06]  /*4760*/  @!P1 BRA `(.L_x_338) ;  /* 0x00000104005c9947 */ /* 0x001fec0003800000 */
.L_x_533:
[----:B------:R-:W-:Y:S05]  /*4770*/  BSYNC B1 ;  /* 0x0000000000017941 */ /* 0x000fea0003800000 */
.L_x_337:
[----:B------:R-:W-:-:S13]  /*4780*/  ISETP.GE.AND P1, PT, R22, R5, PT ;  /* 0x000000051600720c */ /* 0x000fda0003f26270 */
[----:B------:R-:W-:Y:S05]  /*4790*/  @P1 BRA `(.L_x_324) ;  /* 0x0000000000101947 */ /* 0x000fea0003800000 */
[----:B------:R-:W1:Y:S04]  /*47a0*/  @!P3 LDS.128 R4, [R73+0xe000] ;  /* 0x00e000004904b984 */ /* 0x000e680000000c00 */
[----:B------:R-:W2:Y:S04]  /*47b0*/  @!P2 LDS.128 R8, [R72+0xe000] ;  /* 0x00e000004808a984 */ /* 0x000ea80000000c00 */
[----:B-1----:R1:W-:Y:S04]  /*47c0*/  @!P3 STG.E.128 desc[UR40][R12.64], R4 ;  /* 0x000000040c00b986 */ /* 0x0023e8000c101d28 */
[----:B--2---:R1:W-:Y:S02]  /*47d0*/  @!P2 STG.E.128 desc[UR40][R12.64+0x20], R8 ;  /* 0x000020080c00a986 */ /* 0x0043e4000c101d28 */
.L_x_324:
[----:B------:R-:W-:Y:S05]  /*47e0*/  BSYNC B0 ;  /* 0x0000000000007941 */ /* 0x000fea0003800000 */
.L_x_316:
[----:B-1----:R-:W1:Y:S01]  /*47f0*/  S2R R4, SR_TID.X ;  /* 0x0000000000047919 */ /* 0x002e620000002100 */
[----:B------:R-:W-:Y:S01]  /*4800*/  @!PT LDS RZ, [RZ] ;  /* 0x00000000fffff984 */ /* 0x000fe20000000800 */
[----:B------:R-:W-:Y:S01]  /*4810*/  @!PT LDS RZ, [RZ] ;  /* 0x00000000fffff984 */ /* 0x000fe20000000800 */
[----:B------:R-:W-:Y:S01]  /*4820*/  @!PT LDS RZ, [RZ] ;  /* 0x00000000fffff984 */ /* 0x000fe20000000800 */
[----:B------:R-:W-:Y:S01]  /*4830*/  @!PT LDS RZ, [RZ] ;  /* 0x00000000fffff984 */ /* 0x000fe20000000800 */
[----:B------:R5:W-:Y:S06]  /*4840*/  MEMBAR.ALL.CTA ;  /* 0x0000000000007992 */ /* 0x000bec0000008000 */
[----:B-----5:R-:W5:Y:S01]  /*4850*/  FENCE.VIEW.ASYNC.S ;  /* 0x00000000000073c6 */ /* 0x020f620000000000 */
[----:B------:R-:W-:Y:S05]  /*4860*/  WARPSYNC.ALL ;  /* 0x0000000000007948 */ /* 0x000fea0003800000 */
[----:B------:R-:W-:Y:S01]  /*4870*/  BSSY B0, `(.L_x_339) ;  /* 0x0000009000007945 */ /* 0x000fe20003800000 */
[----:B-1----:R-:W-:Y:S01]  /*4880*/  LOP3.LUT R4, R4, 0x7f, RZ, 0xc0, !PT ;  /* 0x0000007f04047812 */ /* 0x002fe200078ec0ff */
[----:B-----5:R1:W-:Y:S03]  /*4890*/  BAR.SYNC.DEFER_BLOCKING R53, 0x80 ;  /* 0x000200350000751d */ /* 0x0203e60000010000 */
[----:B------:R-:W-:-:S13]  /*48a0*/  ISETP.NE.AND P5, PT, R4, RZ, PT ;  /* 0x000000ff0400720c */ /* 0x000fda0003fa5270 */
[----:B------:R-:W-:-:S04]  /*48b0*/  @!P5 IADD3 R4, R74, 0x132a0, RZ ;  /* 0x000132a04a04d810 */ /* 0x000fc80007ffe0ff */
[----:B------:R-:W-:-:S04]  /*48c0*/  @!P5 PRMT R4, RZ, 0x654, R4 ;  /* 0x00000654ff04d816 */ /* 0x000fc80000000004 */
[----:B------:R1:W-:Y:S01]  /*48d0*/  @!P5 SYNCS.ARRIVE.TRANS64.RED.A1T0 RZ, [R4+URZ], RZ ;  /* 0x000000ff04ffd9a7 */ /* 0x0003e2000810043f */
[----:B------:R-:W-:Y:S05]  /*48e0*/  @!P0 BRA `(.L_x_340) ;  /* 0x0000000000048947 */ /* 0x000fea0003800000 */
[----:B------:R-:W-:Y:S01]  /*48f0*/  BPT.TRAP 0x1 ;  /* 0x000000040000795c */ /* 0x000fe20000300000 */
.L_x_340:
[----:B------:R-:W-:Y:S05]  /*4900*/  BSYNC B0 ;  /* 0x0000000000007941 */ /* 0x000fea0003800000 */
.L_x_339:
[----:B------:R-:W5:Y:S01]  /*4910*/  SYNCS.PHASECHK.TRANS64.TRYWAIT P0, [R74+URZ+0x132b0], R75 ;  /* 0x0132b04b4a0075a7 */ /* 0x000f62000800017f */
[----:B------:R-:W-:Y:S04]  /*4920*/  BSSY B0, `(.L_x_341) ;  /* 0x0000002000007945 */ /* 0x000fe80003800000 */
[----:B-----5:R-:W-:Y:S05]  /*4930*/  @!P0 BRA `(.L_x_342) ;  /* 0x0000010000fc8947 */ /* 0x020fea0003800000 */
.L_x_534:
[----:B------:R-:W-:Y:S05]  /*4940*/  BSYNC B0 ;  /* 0x0000000000007941 */ /* 0x000fea0003800000 */
.L_x_341:
[----:B------:R-:W-:Y:S04]  /*4950*/  BSSY B0, `(.L_x_343) ;  /* 0x0000013000007945 */ /* 0x000fe80003800000 */
[----:B------:R-:W-:Y:S05]  /*4960*/  @P1 BRA `(.L_x_344) ;  /* 0x0000000000441947 */ /* 0x000fea0003800000 */
[----:B-1----:R-:W-:Y:S01]  /*4970*/  IMAD.WIDE R4, R2, 0xa0, R50 ;  /* 0x000000a002047825 */ /* 0x002fe200078e0232 */
[----:B------:R-:W-:Y:S01]  /*4980*/  ULDC.64 UR4, c[0x0][0x328] ;  /* 0x0000ca0000047ab9 */ /* 0x000fe20000000a00 */
[----:B------:R-:W-:Y:S02]  /*4990*/  ULDC.64 UR6, c[0x0][0x318] ;  /* 0x0000c60000067ab9 */ /* 0x000fe40000000a00 */
[----:B------:R-:W-:Y:S02]  /*49a0*/  IMAD.MOV.U32 R6, RZ, RZ, R46 ;  /* 0x000000ffff067224 */ /* 0x000fe400078e002e */
[----:B------:R-:W-:Y:S02]  /*49b0*/  IMAD.MOV.U32 R7, RZ, RZ, R71 ;  /* 0x000000ffff077224 */ /* 0x000fe400078e0047 */
[----:B------:R-:W-:Y:S02]  /*49c0*/  IMAD R5, R5, UR4, RZ ;  /* 0x0000000405057c24 */ /* 0x000fe4000f8e02ff */
[----:B------:R-:W-:Y:S01]  /*49d0*/  IMAD.WIDE.U32 R6, R4, UR4, R6 ;  /* 0x0000000404067c25 */ /* 0x000fe2000f8e0006 */
[----:B------:R-:W-:-:S03]  /*49e0*/  ULDC UR4, c[0x0][0x2f4] ;  /* 0x0000bd0000047ab9 */ /* 0x000fc60000000800 */
[----:B------:R-:W-:Y:S01]  /*49f0*/  IMAD R5, R4, UR5, R5 ;  /* 0x0000000504057c24 */ /* 0x000fe2000f8e0205 */
[----:B------:R-:W-:-:S04]  /*4a00*/  IADD3 R8, P0, R6, UR6, RZ ;  /* 0x0000000606087c10 */ /* 0x000fc8000ff1e0ff */
[----:B------:R-:W-:Y:S02]  /*4a10*/  IADD3.X R9, R7, UR7, R5, P0, !PT ;  /* 0x0000000707097c10 */ /* 0x000fe400087fe405 */
[----:B------:R-:W-:-:S13]  /*4a20*/  ISETP.GE.AND P0, PT, R18, UR4, PT ;  /* 0x0000000412007c0c */ /* 0x000fda000bf06270 */
[----:B------:R-:W1:Y:S04]  /*4a30*/  @!P0 LDS.128 R4, [R73+0x6000] ;  /* 0x0060000049048984 */ /* 0x000e680000000c00 */
[----:B-1----:R-:W-:Y:S01]  /*4a40*/  @!P0 STG.E.128 desc[UR40][R8.64], R4 ;  /* 0x0000000408008986 */ /* 0x002fe2000c101d28 */
[----:B------:R-:W-:-:S13]  /*4a50*/  ISETP.GE.AND P0, PT, R52, UR4, PT ;  /* 0x0000000434007c0c */ /* 0x000fda000bf06270 */
[----:B------:R-:W1:Y:S04]  /*4a60*/  @!P0 LDS.128 R4, [R72+0x6000] ;  /* 0x0060000048048984 */ /* 0x000e680000000c00 */
[----:B-1----:R1:W-:Y:S02]  /*4a70*/  @!P0 STG.E.128 desc[UR40][R8.64+0x20], R4 ;  /* 0x0000200408008986 */ /* 0x0023e4000c101d28 */
.L_x_344:
[----:B------:R-:W-:Y:S05]  /*4a80*/  BSYNC B0 ;  /* 0x0000000000007941 */ /* 0x000fea0003800000 */
.L_x_343:
[----:B-1----:R-:W5:Y:S01]  /*4a90*/  LDL R4, [R1] ;  /* 0x0000000001047983 */ /* 0x002f620000100800 */
[----:B------:R-:W-:Y:S01]  /*4aa0*/  VIADD R17, R17, 0x1 ;  /* 0x0000000111117836 */ /* 0x000fe20000000000 */
[----:B------:R-:W-:Y:S01]  /*4ab0*/  PLOP3.LUT P0, PT, PT, PT, PT, 0x8, 0x0 ;  /* 0x000000000000781c */ /* 0x000fe20003f0e170 */
[----:B0-----:R-:W-:Y:S01]  /*4ac0*/  @!P5 VIADD R74, R74, 0x132c0 ;  /* 0x000132c04a4ad836 */ /* 0x001fe20000000000 */
[----:B------:R-:W-:Y:S01]  /*4ad0*/  @!PT LDS RZ, [RZ] ;  /* 0x00000000fffff984 */ /* 0x000fe20000000800 */
[----:B------:R-:W-:Y:S01]  /*4ae0*/  @!PT LDS RZ, [RZ] ;  /* 0x00000000fffff984 */ /* 0x000fe20000000800 */
[----:B------:R-:W-:Y:S01]  /*4af0*/  @!PT LDS RZ, [RZ] ;  /* 0x00000000fffff984 */ /* 0x000fe20000000800 */
[----:B------:R-:W-:Y:S01]  /*4b00*/  @!PT LDS RZ, [RZ] ;  /* 0x00000000fffff984 */ /* 0x000fe20000000800 */
[----:B------:R0:W-:Y:S06]  /*4b10*/  MEMBAR.ALL.CTA ;  /* 0x0000000000007992 */ /* 0x0001ec0000008000 */
[----:B0-----:R-:W0:Y:S02]  /*4b20*/  FENCE.VIEW.ASYNC.S ;  /* 0x00000000000073c6 */ /* 0x001e240000000000 */
[----:B0-----:R0:W-:Y:S01]  /*4b30*/  BAR.SYNC.DEFER_BLOCKING R53, 0x80 ;  /* 0x000200350000751d */ /* 0x0011e20000010000 */
[----:B------:R-:W-:-:S02]  /*4b40*/  ISETP.NE.AND P1, PT, R17, 0x2, PT ;  /* 0x000000021100780c */ /* 0x000fc40003f25270 */
[----:B------:R-:W-:Y:S02]  /*4b50*/  @!P5 PRMT R74, RZ, 0x654, R74 ;  /* 0x00000654ff4ad816 */ /* 0x000fe4000000004a */
[----:B------:R-:W-:Y:S02]  /*4b60*/  SEL R17, R17, RZ, P1 ;  /* 0x000000ff11117207 */ /* 0x000fe40000800000 */
[----:B------:R0:W-:Y:S01]  /*4b70*/  @!P5 SYNCS.ARRIVE.TRANS64.RED.A1T0 RZ, [R74+URZ], RZ ;  /* 0x000000ff4affd9a7 */ /* 0x0001e2000810043f */
[----:B-----5:R-:W-:Y:S02]  /*4b80*/  LOP3.LUT P6, RZ, R4, 0x2, RZ, 0xc0, !PT ;  /* 0x0000000204ff7812 */ /* 0x020fe400078cc0ff */
[----:B------:R-:W-:-:S04]  /*4b90*/  SEL R4, RZ, 0x1, P1 ;  /* 0x00000001ff047807 */ /* 0x000fc80000800000 */
[----:B------:R-:W-:-:S07]  /*4ba0*/  LOP3.LUT R23, R23, R4, RZ, 0x3c, !PT ;  /* 0x0000000417177212 */ /* 0x000fce00078e3cff */
[----:B0-----:R-:W-:Y:S05]  /*4bb0*/  @P6 BRA `(.L_x_345) ;  /* 0xffffffd400786947 */ /* 0x001fea000383ffff */
.L_x_311:
[----:B------:R-:W-:Y:S04]  /*4bc0*/  BSSY B0, `(.L_x_346) ;  /* 0x0000004000007945 */ /* 0x000fe80003800000 */
[----:B------:R-:W-:Y:S05]  /*4bd0*/  @P0 BRA `(.L_x_347) ;  /* 0x0000000000080947 */ /* 0x000fea0003800000 */
[----:B------:R-:W0:Y:S02]  /*4be0*/  FENCE.VIEW.ASYNC.G ;  /* 0x00000000000073c6 */ /* 0x000e240000000100 */
[----:B0-----:R-:W-:Y:S06]  /*4bf0*/  BAR.ARV 0xc, 0x200 ;  /* 0x0308000000007b1d */ /* 0x001fec0000002000 */
.L_x_347:
[----:B------:R-:W-:Y:S05]  /*4c00*/  BSYNC B0 ;  /* 0x0000000000007941 */ /* 0x000fea0003800000 */
.L_x_346:
[----:B------:R-:W2:Y:S01]  /*4c10*/  LDL R2, [R1+0x54] ;  /* 0x0000540001027983 */ /* 0x000ea20000100800 */
[----:B------:R-:W-:Y:S01]  /*4c20*/  ULDC.64 UR4, c[0x0][0x990] ;  /* 0x0002640000047ab9 */ /* 0x000fe20000000a00 */
[----:B------:R-:W-:Y:S02]  /*4c30*/  ULDC.64 UR6, c[0x0][0x998] ;  /* 0x0002660000067ab9 */ /* 0x000fe40000000a00 */
[----:B------:R-:W4:Y:S04]  /*4c40*/  LDL R5, [R1+0x3c] ;  /* 0x00003c0001057983 */ /* 0x000f280000100800 */
[----:B---3--:R-:W3:Y:S01]  /*4c50*/  LDL R14, [R1+0x28] ;  /* 0x00002800010e7983 */ /* 0x008ee20000100800 */
[----:B------:R-:W-:Y:S02]  /*4c60*/  ISETP.NE.U32.AND P0, PT, RZ, UR4, PT ;  /* 0x00000004ff007c0c */ /* 0x000fe4000bf05070 */
[----:B------:R-:W-:-:S02]  /*4c70*/  ISETP.NE.U32.AND P1, PT, RZ, UR6, PT ;  /* 0x00000006ff007c0c */ /* 0x000fc4000bf25070 */
[----:B------:R-:W-:Y:S02]  /*4c80*/  ISETP.NE.AND.EX P0, PT, RZ, UR5, PT, P0 ;  /* 0x00000005ff007c0c */ /* 0x000fe4000bf05300 */
[----:B------:R-:W-:-:S11]  /*4c90*/  ISETP.NE.AND.EX P1, PT, RZ, UR7, PT, P1 ;  /* 0x00000007ff007c0c */ /* 0x000fd6000bf25310 */
[----:B------:R-:W2:Y:S08]  /*4ca0*/  @P0 LDC.64 R6, c[0x0][0x9a8] ;  /* 0x00026a00ff060b82 */ /* 0x000eb00000000a00 */
[----:B------:R-:W0:Y:S08]  /*4cb0*/  @P1 LDC.64 R8, c[0x0][0x9b8] ;  /* 0x00026e00ff081b82 */ /* 0x000e300000000a00 */
[----:B------:R-:W1:Y:S08]  /*4cc0*/  @P0 LDC.64 R10, c[0x0][0x9b0] ;  /* 0x00026c00ff0a0b82 */ /* 0x000e700000000a00 */
[----:B------:R-:W1:Y:S01]  /*4cd0*/  @P1 LDC.64 R12, c[0x0][0x9c0] ;  /* 0x00027000ff0c1b82 */ /* 0x000e620000000a00 */
[----:B--2---:R-:W-:-:S02]  /*4ce0*/  @P0 IMAD R0, R2, R6, RZ ;  /* 0x0000000602000224 */ /* 0x004fc400078e02ff */
[----:B0-----:R-:W-:Y:S02]  /*4cf0*/  @P1 IMAD R4, R2, R8, RZ ;  /* 0x0000000802041224 */ /* 0x001fe400078e02ff */
[C---:B----4-:R-:W-:Y:S02]  /*4d00*/  @P0 IMAD R7, R5.reuse, R7, R0 ;  /* 0x0000000705070224 */ /* 0x050fe400078e0200 */
[----:B------:R-:W-:Y:S01]  /*4d10*/  @P0 IMAD.WIDE.U32 R2, R5, R6, RZ ;  /* 0x0000000605020225 */ /* 0x000fe200078e00ff */
[----:B---3--:R-:W-:-:S03]  /*4d20*/  @P0 SHF.R.S32.HI R15, RZ, 0x1f, R14 ;  /* 0x0000001fff0f0819 */ /* 0x008fc6000001140e */
[----:B------:R-:W-:Y:S01]  /*4d30*/  @P0 IMAD.IADD R3, R3, 0x1, R7 ;  /* 0x0000000103030824 */ /* 0x000fe200078e0207 */
[----:B------:R-:W-:Y:S01]  /*4d40*/  @P1 SHF.R.S32.HI R7, RZ, 0x1f, R14 ;  /* 0x0000001fff071819 */ /* 0x000fe2000001140e */
[C---:B------:R-:W-:Y:S02]  /*4d50*/  @P1 IMAD R9, R5.reuse, R9, R4 ;  /* 0x0000000905091224 */ /* 0x040fe400078e0204 */
[----:B------:R-:W-:-:S04]  /*4d60*/  @P1 IMAD.WIDE.U32 R4, R5, R8, RZ ;  /* 0x0000000805041225 */ /* 0x000fc800078e00ff */
[----:B-1----:R-:W-:Y:S02]  /*4d70*/  @P0 IMAD R0, R15, R10, RZ ;  /* 0x0000000a0f000224 */ /* 0x002fe400078e02ff */
[----:B------:R-:W-:Y:S02]  /*4d80*/  @P1 IMAD R6, R7, R12, RZ ;  /* 0x0000000c07061224 */ /* 0x000fe400078e02ff */
[----:B------:R-:W-:Y:S02]  /*4d90*/  @P1 IMAD.IADD R5, R5, 0x1, R9 ;  /* 0x0000000105051824 */ /* 0x000fe400078e0209 */
[C---:B------:R-:W-:Y:S02]  /*4da0*/  @P0 IMAD R9, R14.reuse, R11, R0 ;  /* 0x0000000b0e090224 */ /* 0x040fe400078e0200 */
[----:B------:R-:W-:-:S04]  /*4db0*/  @P0 IMAD.WIDE.U32 R2, R14, R10, R2 ;  /* 0x0000000a0e020225 */ /* 0x000fc800078e0002 */
[C---:B------:R-:W-:Y:S02]  /*4dc0*/  @P1 IMAD R11, R14.reuse, R13, R6 ;  /* 0x0000000d0e0b1224 */ /* 0x040fe400078e0206 */
[----:B------:R-:W-:Y:S01]  /*4dd0*/  @P1 IMAD.WIDE.U32 R6, R14, R12, R4 ;  /* 0x0000000c0e061225 */ /* 0x000fe200078e0004 */
[----:B------:R-:W-:Y:S01]  /*4de0*/  @P0 LEA R4, P2, R2, UR4, 0x2 ;  /* 0x0000000402040c11 */ /* 0x000fe2000f8410ff */
[----:B------:R-:W-:Y:S02]  /*4df0*/  ULDC UR4, c[0x0][0x988] ;  /* 0x0002620000047ab9 */ /* 0x000fe40000000800 */
[----:B------:R-:W-:Y:S01]  /*4e00*/  @P0 IMAD.IADD R5, R3, 0x1, R9 ;  /* 0x0000000103050824 */ /* 0x000fe200078e0209 */
[----:B------:R-:W-:Y:S01]  /*4e10*/  @P1 LEA R8, P3, R6, UR6, 0x2 ;  /* 0x0000000606081c11 */ /* 0x000fe2000f8610ff */
[----:B------:R-:W-:Y:S02]  /*4e20*/  @P1 IMAD.IADD R3, R7, 0x1, R11 ;  /* 0x0000000107031824 */ /* 0x000fe400078e020b */
[----:B------:R-:W-:Y:S01]  /*4e30*/  IMAD.MOV.U32 R0, RZ, RZ, 0x3f800000 ;  /* 0x3f800000ff007424 */ /* 0x000fe200078e00ff */
[----:B------:R-:W-:-:S02]  /*4e40*/  @P0 LEA.HI.X R5, R2, UR5, R5, 0x2, P2 ;  /* 0x0000000502050c11 */ /* 0x000fc400090f1405 */
[----:B------:R-:W-:Y:S01]  /*4e50*/  @P1 LEA.HI.X R9, R6, UR7, R3, 0x2, P3 ;  /* 0x0000000706091c11 */ /* 0x000fe200098f1403 */
[----:B------:R-:W-:-:S04]  /*4e60*/  IMAD.MOV.U32 R3, RZ, RZ, 0x3f800000 ;  /* 0x3f800000ff037424 */ /* 0x000fc800078e00ff */
[----:B------:R0:W2:Y:S04]  /*4e70*/  @P1 LDG.E R0, desc[UR40][R8.64] ;  /* 0x0000002808001981 */ /* 0x0000a8000c1e1900 */
[----:B------:R-:W2:Y:S01]  /*4e80*/  @P0 LDG.E R3, desc[UR40][R4.64] ;  /* 0x0000002804030981 */ /* 0x000ea2000c1e1900 */
[----:B------:R-:W-:Y:S02]  /*4e90*/  ISETP.GE.AND P1, PT, R105, 0x1, PT ;  /* 0x000000016900780c */ /* 0x000fe40003f26270 */
[----:B------:R-:W-:Y:S02]  /*4ea0*/  CS2R R20, SRZ ;  /* 0x0000000000147805 */ /* 0x000fe4000001ff00 */
[----:B------:R-:W-:Y:S01]  /*4eb0*/  PLOP3.LUT P0, PT, PT, PT, PT, 0x80, 0x0 ;  /* 0x000000000000781c */ /* 0x000fe20003f0f070 */
[----:B------:R-:W-:Y:S01]  /*4ec0*/  IMAD.MOV.U32 R55, RZ, RZ, RZ ;  /* 0x000000ffff377224 */ /* 0x000fe200078e00ff */
[----:B------:R-:W-:-:S02]  /*4ed0*/  CS2R R6, SRZ ;  /* 0x0000000000067805 */ /* 0x000fc4000001ff00 */
[----:B------:R-:W-:Y:S02]  /*4ee0*/  CS2R R10, SRZ ;  /* 0x00000000000a7805 */ /* 0x000fe4000001ff00 */
[----:B0-----:R-:W-:Y:S02]  /*4ef0*/  CS2R R8, SRZ ;  /* 0x0000000000087805 */ /* 0x001fe4000001ff00 */
[----:B------:R-:W-:Y:S02]  /*4f00*/  CS2R R12, SRZ ;  /* 0x00000000000c7805 */ /* 0x000fe4000001ff00 */
[----:B------:R-:W-:Y:S02]  /*4f10*/  CS2R R14, SRZ ;  /* 0x00000000000e7805 */ /* 0x000fe4000001ff00 */
[----:B------:R-:W-:Y:S02]  /*4f20*/  CS2R R24, SRZ ;  /* 0x0000000000187805 */ /* 0x000fe4000001ff00 */
[----:B------:R-:W-:-:S02]  /*4f30*/  CS2R R26, SRZ ;  /* 0x00000000001a7805 */ /* 0x000fc4000001ff00 */
[----:B------:R-:W-:Y:S02]  /*4f40*/  CS2R R32, SRZ ;  /* 0x0000000000207805 */ /* 0x000fe4000001ff00 */
[----:B------:R-:W-:Y:S02]  /*4f50*/  CS2R R30, SRZ ;  /* 0x00000000001e7805 */ /* 0x000fe4000001ff00 */
[----:B------:R-:W-:Y:S01]  /*4f60*/  CS2R R56, SRZ ;  /* 0x0000000000387805 */ /* 0x000fe2000001ff00 */
[----:B------:R-:W-:Y:S01]  /*4f70*/  IMAD.MOV.U32 R34, RZ, RZ, RZ ;  /* 0x000000ffff227224 */ /* 0x000fe200078e00ff */
[----:B------:R-:W-:Y:S02]  /*4f80*/  CS2R R36, SRZ ;  /* 0x0000000000247805 */ /* 0x000fe4000001ff00 */
[----:B------:R-:W-:Y:S02]  /*4f90*/  CS2R R40, SRZ ;  /* 0x0000000000287805 */ /* 0x000fe4000001ff00 */
[----:B------:R-:W-:Y:S01]  /*4fa0*/  CS2R R58, SRZ ;  /* 0x00000000003a7805 */ /* 0x000fe2000001ff00 */
[----:B------:R-:W-:Y:S01]  /*4fb0*/  IMAD.MOV.U32 R44, RZ, RZ, RZ ;  /* 0x000000ffff2c7224 */ /* 0x000fe200078e00ff */
[----:B------:R-:W-:Y:S01]  /*4fc0*/  CS2R R60, SRZ ;  /* 0x00000000003c7805 */ /* 0x000fe2000001ff00 */
[----:B--2---:R-:W-:Y:S01]  /*4fd0*/  FMUL.FTZ R0, R3, R0 ;  /* 0x0000000003007220 */ /* 0x004fe20000410000 */
[----:B------:R-:W-:-:S03]  /*4fe0*/  IMAD.MOV.U32 R3, RZ, RZ, RZ ;  /* 0x000000ffff037224 */ /* 0x000fc600078e00ff */
[----:B------:R-:W-:Y:S01]  /*4ff0*/  FMUL.FTZ R2, R0, UR4 ;  /* 0x0000000400027c20 */ /* 0x000fe20008410000 */
[----:B------:R-:W-:Y:S06]  /*5000*/  @!P1 BRA `(.L_x_348) ;  /* 0x00000084004c9947 */ /* 0x000fec0003800000 */
[----:B------:R-:W0:Y:S01]  /*5010*/  S2R R35, SR_TID.X ;  /* 0x0000000000237919 */ /* 0x000e220000002100 */
[----:B------:R-:W-:Y:S01]  /*5020*/  VIADD R30, R16, 0xb000 ;  /* 0x0000b000101e7836 */ /* 0x000fe20000000000 */
[----:B------:R-:W-:Y:S04]  /*5030*/  BSSY B6, `(.L_x_349) ;  /* 0x000001e000067945 */ /* 0x000fe80003800000 */
[----:B------:R-:W-:Y:S01]  /*5040*/  LOP3.LUT P0, RZ, R30, 0x9f, RZ, 0xc0, !PT ;  /* 0x0000009f1eff7812 */ /* 0x000fe2000780c0ff */
[----:B0-----:R-:W-:-:S05]  /*5050*/  VIADD R38, R35, 0xffffff80 ;  /* 0xffffff8023267836 */ /* 0x001fca0000000000 */
[----:B------:R-:W-:-:S04]  /*5060*/  SHF.R.S32.HI R35, RZ, 0x1f, R38 ;  /* 0x0000001fff237819 */ /* 0x000fc80000011426 */
[----:B------:R-:W-:-:S04]  /*5070*/  LEA.HI R35, R35, R38, RZ, 0x7 ;  /* 0x0000002623237211 */ /* 0x000fc800078f38ff */
[----:B------:R-:W-:-:S05]  /*5080*/  SHF.R.S32.HI R35, RZ, 0x7, R35 ;  /* 0x00000007ff237819 */ /* 0x000fca0000011423 */
[----:B------:R-:W0:Y:S02]  /*5090*/  SHFL.IDX PT, R0, R35, RZ, 0x1f ;  /* 0x00001fff23007589 */ /* 0x000e2400000e0000 */
[----:B0-----:R-:W-:-:S05]  /*50a0*/  IMAD.HI R3, R0, 0x55555556, RZ ;  /* 0x5555555600037827 */ /* 0x001fca00078e02ff */
[----:B------:R-:W-:-:S05]  /*50b0*/  LEA.HI R3, R3, R3, RZ, 0x1 ;  /* 0x0000000303037211 */ /* 0x000fca00078f08ff */
[----:B------:R-:W-:-:S04]  /*50c0*/  IMAD R3, R3, -0x3, R0 ;  /* 0xfffffffd03037824 */ /* 0x000fc800078e0200 */
[----:B------:R-:W-:-:S05]  /*50d0*/  IMAD R3, R3, 0x1000, R30 ;  /* 0x0000100003037824 */ /* 0x000fca00078e021e */
[----:B------:R-:W-:-:S04]  /*50e0*/  SHF.R.U32.HI R3, RZ, 0x4, R3 ;  /* 0x00000004ff037819 */ /* 0x000fc80000011603 */
[----:B------:R-:W-:Y:S01]  /*50f0*/  LOP3.LUT R31, R3, 0x3fff, RZ, 0xc0, !PT ;  /* 0x00003fff031f7812 */ /* 0x000fe200078ec0ff */
[----:B------:R-:W-:Y:S06]  /*5100*/  @!P0 BRA `(.L_x_350) ;  /* 0x0000000000408947 */ /* 0x000fec0003800000 */
        /* <DEDUP_REMOVED lines=16> */
.L_x_350:
[----:B------:R-:W-:Y:S05]  /*5210*/  BSYNC B6 ;  /* 0x0000000000067941 */ /* 0x000fea0003800000 */
.L_x_349:
[----:B------:R-:W-:Y:S02]  /*5220*/  ULDC UR4, c[0x0][0x3f4] ;  /* 0x0000fd0000047ab9 */ /* 0x000fe40000000800 */
[----:B------:R-:W-:-:S13]  /*5230*/  ISETP.LT.AND P0, PT, RZ, UR4, PT ;  /* 0x00000004ff007c0c */ /* 0x000fda000bf01270 */
[----:B------:R-:W-:Y:S05]  /*5240*/  @P0 BRA `(.L_x_351) ;  /* 0x0000000000400947 */ /* 0x000fea0003800000 */
[----:B------:R-:W2:Y:S02]  /*5250*/  LDL R20, [R1+0x4c] ;  /* 0x00004c0001147983 */ /* 0x000ea40000100800 */
[----:B--2---:R-:W-:-:S04]  /*5260*/  LEA.HI R0, R20, R20, RZ, 0x1 ;  /* 0x0000001414007211 */ /* 0x004fc800078f08ff */
[----:B------:R-:W-:-:S05]  /*5270*/  LOP3.LUT R0, R0, 0xfffffffe, RZ, 0xc0, !PT ;  /* 0xfffffffe00007812 */ /* 0x000fca00078ec0ff */
[----:B------:R-:W-:-:S05]  /*5280*/  IMAD.IADD R0, R20, 0x1, -R0 ;  /* 0x0000000114007824 */ /* 0x000fca00078e0a00 */
[----:B------:R-:W-:-:S04]  /*5290*/  SHF.L.U32 R3, R0, 0x1f, RZ ;  /* 0x0000001f00037819 */ /* 0x000fc800000006ff */
[----:B------:R0:W1:Y:S03]  /*52a0*/  SYNCS.PHASECHK.TRANS64.TRYWAIT P0, [R16+URZ+0x13200], R3 ;  /* 0x01320003100075a7 */ /* 0x000066000800017f */
[----:B-1----:R-:W-:Y:S05]  /*52b0*/  @!P0 NANOSLEEP.SYNCS 0x989680 ;  /* 0x009896800000895d */ /* 0x002fea0003900000 */
[----:B------:R-:W1:Y:S01]  /*52c0*/  @!P0 SYNCS.PHASECHK.TRANS64 P0, [R16+URZ+0x13200], R3 ;  /* 0x01320003100085a7 */ /* 0x000e62000800007f */
[----:B------:R-:W-:Y:S04]  /*52d0*/  BSSY B0, `(.L_x_352) ;  /* 0x0000006000007945 */ /* 0x000fe80003800000 */
[----:B-1----:R-:W-:Y:S05]  /*52e0*/  @P0 BRA `(.L_x_353) ;  /* 0x0000000000100947 */ /* 0x002fea0003800000 */
.L_x_354:
[----:B-1----:R1:W2:Y:S02]  /*52f0*/  SYNCS.PHASECHK.TRANS64.TRYWAIT P0, [R16+URZ+0x13200], R3 ;  /* 0x01320003100075a7 */ /* 0x0022a4000800017f */
[----:B--2---:R-:W-:Y:S05]  /*5300*/  @!P0 NANOSLEEP.SYNCS 0x989680 ;  /* 0x009896800000895d */ /* 0x004fea0003900000 */
[----:B------:R-:W2:Y:S02]  /*5310*/  @!P0 SYNCS.PHASECHK.TRANS64 P0, [R16+URZ+0x13200], R3 ;  /* 0x01320003100085a7 */ /* 0x000ea4000800007f */
[----:B--2---:R-:W-:Y:S05]  /*5320*/  @!P0 BRA `(.L_x_354) ;  /* 0xfffffffc00f08947 */ /* 0x004fea000383ffff */
.L_x_353:
[----:B------:R-:W-:Y:S05]  /*5330*/  BSYNC B0 ;  /* 0x0000000000007941 */ /* 0x000fea0003800000 */
.L_x_352:
[----:B------:R-:W-:Y:S05]  /*5340*/  BRA `(.L_x_355) ;  /* 0x0000002800287947 */ /* 0x000fea0003800000 */
.L_x_351:
[----:B------:R-:W0:Y:S01]  /*5350*/  LDC.64 R26, c[0x0][0x3e8] ;  /* 0x0000fa00ff1a7b82 */ /* 0x000e220000000a00 */
[----:B------:R-:W-:Y:S01]  /*5360*/  LOP3.LUT P0, RZ, R30, 0x1bf, RZ, 0xc0, !PT ;  /* 0x000001bf1eff7812 */ /* 0x000fe2000780c0ff */
[----:B------:R-:W-:Y:S01]  /*5370*/  ULDC.64 UR4, c[0x0][0x3f8] ;  /* 0x0000fe0000047ab9 */ /* 0x000fe20000000a00 */
[----:B-----5:R-:W-:Y:S01]  /*5380*/  SHF.R.S32.HI R0, RZ, 0x1f, R28 ;  /* 0x0000001fff007819 */ /* 0x020fe2000001141c */
[----:B------:R-:W-:Y:S01]  /*5390*/  ULDC.64 UR6, c[0x0][0x408] ;  /* 0x0001020000067ab9 */ /* 0x000fe20000000a00 */
[----:B------:R-:W-:Y:S03]  /*53a0*/  BSSY B6, `(.L_x_356) ;  /* 0x000001b000067945 */ /* 0x000fe60003800000 */
[----:B------:R-:W1:Y:S01]  /*53b0*/  LDC.64 R24, c[0x0][0x400] ;  /* 0x00010000ff187b82 */ /* 0x000e620000000a00 */
[C---:B------:R-:W-:Y:S02]  /*53c0*/  IMAD R3, R0.reuse, UR4, RZ ;  /* 0x0000000400037c24 */ /* 0x040fe4000f8e02ff */
[----:B------:R-:W-:-:S02]  /*53d0*/  IMAD R5, R0, UR6, RZ ;  /* 0x0000000600057c24 */ /* 0x000fc4000f8e02ff */
[C---:B------:R-:W-:Y:S02]  /*53e0*/  IMAD R3, R28.reuse, UR5, R3 ;  /* 0x000000051c037c24 */ /* 0x040fe4000f8e0203 */
[C---:B------:R-:W-:Y:S02]  /*53f0*/  IMAD R5, R28.reuse, UR7, R5 ;  /* 0x000000071c057c24 */ /* 0x040fe4000f8e0205 */
[----:B0-----:R-:W-:-:S04]  /*5400*/  IMAD.WIDE.U32 R26, R28, UR4, R26 ;  /* 0x000000041c1a7c25 */ /* 0x001fc8000f8e001a */
[----:B-1----:R-:W-:Y:S01]  /*5410*/  IMAD.WIDE.U32 R24, R28, UR6, R24 ;  /* 0x000000061c187c25 */ /* 0x002fe2000f8e0018 */
[----:B------:R-:W-:-:S03]  /*5420*/  IADD3 R28, R3, R27, RZ ;  /* 0x0000001b031c7210 */ /* 0x000fc60007ffe0ff */
[----:B------:R-:W-:Y:S01]  /*5430*/  IMAD.IADD R30, R5, 0x1, R25 ;  /* 0x00000001051e7824 */ /* 0x000fe200078e0219 */
        /* <DEDUP_REMOVED lines=17> */
.L_x_357:
[----:B------:R-:W-:Y:S05]  /*5550*/  BSYNC B6 ;  /* 0x0000000000067941 */ /* 0x000fea0003800000 */
.L_x_356:
[----:B------:R-:W2:Y:S01]  /*5560*/  LDL R32, [R1+0x24] ;  /* 0x0000240001207983 */ /* 0x000ea20000100800 */
[----:B------:R-:W-:Y:S01]  /*5570*/  ULDC.U8 UR4, c[0x0][0x410] ;  /* 0x0001040000047ab9 */ /* 0x000fe20000000000 */
[----:B------:R-:W-:Y:S01]  /*5580*/  BSSY B0, `(.L_x_358) ;  /* 0x000025e000007945 */ /* 0x000fe20003800000 */
[----:B------:R-:W-:Y:S01]  /*5590*/  ISETP.NE.AND P0, PT, RZ, UR4, PT ;  /* 0x00000004ff007c0c */ /* 0x000fe2000bf05270 */
[----:B--2---:R-:W-:-:S12]  /*55a0*/  IMAD R4, R32, 0xc0, R22 ;  /* 0x000000c020047824 */ /* 0x004fd800078e0216 */
[----:B------:R-:W-:Y:S05]  /*55b0*/  @!P0 BRA `(.L_x_359) ;  /* 0x0000001000cc8947 */ /* 0x000fea0003800000 */
[----:B------:R-:W-:-:S03]  /*55c0*/  UMOV UR4, 0xffffffff ;  /* 0xffffffff00047882 */ /* 0x000fc60000000000 */
[----:B------:R-:W-:Y:S05]  /*55d0*/  BRA.DIV UR4, `(.L_x_360) ;  /* 0x000000f604e87947 */ /* 0x000fea000b800000 */
[----:B------:R0:W1:Y:S04]  /*55e0*/  SHFL.IDX PT, R27, R26, RZ, 0x1e1f ;  /* 0x001e1fff1a1b7589 */ /* 0x00006800000e0000 */
[----:B------:R0:W2:Y:S04]  /*55f0*/  SHFL.IDX PT, R14, R24, RZ, 0x1e1f ;  /* 0x001e1fff180e7589 */ /* 0x0000a800000e0000 */
[----:B------:R0:W3:Y:S04]  /*5600*/  SHFL.IDX PT, R0, R28, RZ, 0x1e1f ;  /* 0x001e1fff1c007589 */ /* 0x0000e800000e0000 */
[----:B------:R0:W4:Y:S02]  /*5610*/  SHFL.IDX PT, R3, R30, RZ, 0x1e1f ;  /* 0x001e1fff1e037589 */ /* 0x00012400000e0000 */
.L_x_540:
[----:B------:R-:W5:Y:S01]  /*5620*/  LDL R6, [R1+0x4c] ;  /* 0x00004c0001067983 */ /* 0x000f620000100800 */
[----:B------:R-:W-:Y:S01]  /*5630*/  ULDC UR4, c[0x0][0x448] ;  /* 0x0001120000047ab9 */ /* 0x000fe20000000800 */
[----:B------:R-:W-:Y:S01]  /*5640*/  BSSY B1, `(.L_x_361) ;  /* 0x0000022000017945 */ /* 0x000fe20003800000 */
[----:B------:R-:W-:Y:S01]  /*5650*/  IMAD R29, R29, UR4, RZ ;  /* 0x000000041d1d7c24 */ /* 0x000fe2000f8e02ff */
[----:B------:R-:W-:Y:S02]  /*5660*/  CS2R R12, SRZ ;  /* 0x00000000000c7805 */ /* 0x000fe4000001ff00 */
[----:B------:R-:W-:Y:S02]  /*5670*/  CS2R R8, SRZ ;  /* 0x0000000000087805 */ /* 0x000fe4000001ff00 */
[----:B------:R-:W-:Y:S02]  /*5680*/  CS2R R20, SRZ ;  /* 0x0000000000147805 */ /* 0x000fe4000001ff00 */
[----:B------:R-:W-:-:S02]  /*5690*/  CS2R R10, SRZ ;  /* 0x00000000000a7805 */ /* 0x000fc4000001ff00 */
[----:B------:R-:W-:Y:S02]  /*56a0*/  ISETP.GE.AND P0, PT, R4, R29, PT ;  /* 0x0000001d0400720c */ /* 0x000fe40003f06270 */
[----:B-----5:R-:W-:-:S04]  /*56b0*/  LEA.HI R5, R6, R6, RZ, 0x1 ;  /* 0x0000000606057211 */ /* 0x020fc800078f08ff */
[----:B------:R-:W-:-:S05]  /*56c0*/  LOP3.LUT R5, R5, 0xfffffffe, RZ, 0xc0, !PT ;  /* 0xfffffffe05057812 */ /* 0x000fca00078ec0ff */
[----:B------:R-:W-:-:S05]  /*56d0*/  IMAD.IADD R5, R6, 0x1, -R5 ;  /* 0x0000000106057824 */ /* 0x000fca00078e0a05 */
[----:B------:R-:W-:Y:S01]  /*56e0*/  SHF.L.U32 R25, R5, 0x1f, RZ ;  /* 0x0000001f05197819 */ /* 0x000fe200000006ff */
[----:B------:R-:W-:Y:S06]  /*56f0*/  @P0 BRA `(.L_x_362) ;  /* 0x0000000000580947 */ /* 0x000fec0003800000 */
[----:B------:R-:W4:Y:S01]  /*5700*/  LDL R15, [R1+0x10] ;  /* 0x00001000010f7983 */ /* 0x000f220000100800 */
[----:B------:R-:W-:-:S03]  /*5710*/  ULDC UR4, c[0x0][0x3f4] ;  /* 0x0000fd0000047ab9 */ /* 0x000fc60000000800 */
[----:B0-----:R-:W4:Y:S01]  /*5720*/  LDL R24, [R1+0x60] ;  /* 0x0000600001187983 */ /* 0x001f220000100800 */
[----:B------:R-:W-:Y:S02]  /*5730*/  ISETP.GE.AND P4, PT, R156, UR4, PT ;  /* 0x000000049c007c0c */ /* 0x000fe4000bf86270 */
[----:B------:R-:W-:Y:S02]  /*5740*/  CS2R R10, SRZ ;  /* 0x00000000000a7805 */ /* 0x000fe4000001ff00 */
[----:B------:R-:W-:Y:S02]  /*5750*/  CS2R R8, SRZ ;  /* 0x0000000000087805 */ /* 0x000fe4000001ff00 */
[----:B------:R-:W-:-:S07]  /*5760*/  CS2R R20, SRZ ;  /* 0x0000000000147805 */ /* 0x000fce000001ff00 */
[C---:B-1----:R-:W-:Y:S02]  /*5770*/  @!P4 IADD3 R4, P0, R156.reuse, R27, RZ ;  /* 0x0000001b9c04c210 */ /* 0x042fe40007f1e0ff */
[----:B------:R-:W-:Y:S02]  /*5780*/  @!P4 SHF.R.S32.HI R12, RZ, 0x1f, R156 ;  /* 0x0000001fff0cc819 */ /* 0x000fe4000001149c */
[----:B--2---:R-:W-:-:S03]  /*5790*/  @!P4 IADD3 R26, P1, R156, R14, RZ ;  /* 0x0000000e9c1ac210 */ /* 0x004fc60007f3e0ff */
[----:B---3--:R-:W-:-:S05]  /*57a0*/  @!P4 IMAD.X R5, R0, 0x1, R12, P0 ;  /* 0x000000010005c824 */ /* 0x008fca00000e060c */
[----:B------:R0:W5:Y:S01]  /*57b0*/  @!P4 LD.E.64 R20, desc[UR40][R4.64] ;  /* 0x000000280414c980 */ /* 0x000162000c101b00 */
[----:B----4-:R-:W-:-:S13]  /*57c0*/  ISETP.GE.AND P5, PT, R15, UR4, PT ;  /* 0x000000040f007c0c */ /* 0x010fda000bfa6270 */
[----:B------:R-:W-:Y:S01]  /*57d0*/  @!P5 IADD3 R6, P2, R15, R27, RZ ;  /* 0x0000001b0f06d210 */ /* 0x000fe20007f5e0ff */
[----:B------:R-:W-:Y:S01]  /*57e0*/  @!P4 IMAD.X R27, R3, 0x1, R12, P1 ;  /* 0x00000001031bc824 */ /* 0x000fe200008e060c */
[----:B------:R-:W-:Y:S02]  /*57f0*/  @!P5 IADD3 R14, P3, R15, R14, RZ ;  /* 0x0000000e0f0ed210 */ /* 0x000fe40007f7e0ff */
[----:B------:R-:W-:Y:S01]  /*5800*/  CS2R R12, SRZ ;  /* 0x00000000000c7805 */ /* 0x000fe2000001ff00 */
[--C-:B------:R-:W-:Y:S02]  /*5810*/  @!P5 IMAD.X R7, R0, 0x1, R24.reuse, P2 ;  /* 0x000000010007d824 */ /* 0x100fe400010e0618 */
[----:B------:R-:W-:-:S03]  /*5820*/  @!P5 IMAD.X R15, R3, 0x1, R24, P3 ;  /* 0x00000001030fd824 */ /* 0x000fc600018e0618 */
[----:B------:R0:W5:Y:S04]  /*5830*/  @!P4 LD.E.64 R12, desc[UR40][R26.64] ;  /* 0x000000281a0cc980 */ /* 0x000168000c101b00 */
[----:B------:R0:W5:Y:S04]  /*5840*/  @!P5 LD.E.64 R10, desc[UR40][R6.64] ;  /* 0x00000028060ad980 */ /* 0x000168000c101b00 */
[----:B------:R0:W5:Y:S02]  /*5850*/  @!P5 LD.E.64 R8, desc[UR40][R14.64] ;  /* 0x000000280e08d980 */ /* 0x000164000c101b00 */
.L_x_362:
[----:B------:R-:W-:Y:S05]  /*5860*/  BSYNC B1 ;  /* 0x0000000000017941 */ /* 0x000fea0003800000 */
.L_x_361:
[----:B------:R-:W1:Y:S01]  /*5870*/  SYNCS.PHASECHK.TRANS64.TRYWAIT P0, [R16+URZ+0x13200], R25 ;  /* 0x01320019100075a7 */ /* 0x000e62000800017f */
[----:B---3--:R-:W-:Y:S01]  /*5880*/  IMAD R0, R32, -0xc0, R29 ;  /* 0xffffff4020007824 */ /* 0x008fe200078e021d */
[----:B------:R-:W-:Y:S04]  /*5890*/  BSSY B1, `(.L_x_363) ;  /* 0x0000004000017945 */ /* 0x000fe80003800000 */
[----:B----4-:R-:W-:-:S04]  /*58a0*/  VIMNMX R3, R0, 0xc0, PT ;  /* 0x000000c000037848 */ /* 0x010fc80003fe0100 */
[----:B------:R-:W-:Y:S01]  /*58b0*/  ISETP.GE.AND P1, PT, R22, R3, PT ;  /* 0x000000031600720c */ /* 0x000fe20003f26270 */
[----:B-1----:R-:W-:-:S12]  /*58c0*/  @!P0 BRA `(.L_x_364) ;  /* 0x000000f4009c8947 */ /* 0x002fd80003800000 */
.L_x_541:
[----:B------:R-:W-:Y:S05]  /*58d0*/  BSYNC B1 ;  /* 0x0000000000017941 */ /* 0x000fea0003800000 */
.L_x_363:
[----:B------:R-:W-:Y:S05]  /*58e0*/  @P1 BRA `(.L_x_365) ;  /* 0x00000020009c1947 */ /* 0x000fea0003800000 */
[----:B------:R-:W3:Y:S01]  /*58f0*/  LDL R0, [R1+0x10] ;  /* 0x0000100001007983 */ /* 0x000ee20000100800 */
[----:B------:R-:W4:Y:S03]  /*5900*/  LDC R3, c[0x0][0x3f4] ;  /* 0x0000fd00ff037b82 */ /* 0x000f260000000800 */
[----:B------:R0:W5:Y:S01]  /*5910*/  LDL R36, [R1+0x14] ;  /* 0x0000140001247983 */ /* 0x0001620000100800 */
[----:B------:R-:W-:Y:S01]  /*5920*/  BSSY B1, `(.L_x_366) ;  /* 0x000007b000017945 */ /* 0x000fe20003800000 */
[-C--:B----4-:R-:W-:Y:S02]  /*5930*/  ISETP.GE.AND P0, PT, R156, R3.reuse, PT ;  /* 0x000000039c00720c */ /* 0x090fe40003f06270 */
[----:B---3--:R-:W-:-:S11]  /*5940*/  ISETP.GE.AND P1, PT, R0, R3, PT ;  /* 0x000000030000720c */ /* 0x008fd60003f26270 */
[----:B0-----:R-:W-:Y:S05]  /*5950*/  @P0 BRA `(.L_x_367) ;  /* 0x0000000400dc0947 */ /* 0x001fea0003800000 */
[----:B-----5:R-:W-:Y:S01]  /*5960*/  IMAD.IADD R0, R16, 0x1, R36 ;  /* 0x0000000110007824 */ /* 0x020fe200078e0224 */
[----:B--2---:R-:W-:Y:S02]  /*5970*/  SHF.R.U32.HI R14, RZ, 0x8, R20 ;  /* 0x00000008ff0e7819 */ /* 0x004fe40000011614 */
[----:B------:R-:W-:Y:S02]  /*5980*/  LOP3.LUT R3, R20, 0xff, RZ, 0xc0, !PT ;  /* 0x000000ff14037812 */ /* 0x000fe400078ec0ff */
[----:B------:R-:W0:Y:S01]  /*5990*/  LDS.128 R4, [R0+0xb000] ;  /* 0x00b0000000047984 */ /* 0x000e220000000c00 */
[----:B------:R-:W-:Y:S02]  /*59a0*/  LOP3.LUT R14, R14, 0xff, RZ, 0xc0, !PT ;  /* 0x000000ff0e0e7812 */ /* 0x000fe400078ec0ff */
[----:B------:R-:W-:Y:S02]  /*59b0*/  SHF.R.U32.HI R24, RZ, 0x8, R21 ;  /* 0x00000008ff187819 */ /* 0x000fe40000011615 */
[----:B------:R-:W-:-:S02]  /*59c0*/  SHF.R.U32.HI R27, RZ, 0x8, R13 ;  /* 0x00000008ff1b7819 */ /* 0x000fc4000001160d */
[----:B------:R-:W-:Y:S02]  /*59d0*/  PRMT R3, R14, 0x7604, R3 ;  /* 0x000076040e037816 */ /* 0x000fe40000000003 */
[----:B------:R-:W-:Y:S02]  /*59e0*/  LOP3.LUT R15, R21, 0xff, RZ, 0xc0, !PT ;  /* 0x000000ff150f7812 */ /* 0x000fe400078ec0ff */
[----:B------:R-:W-:Y:S02]  /*59f0*/  LOP3.LUT R24, R24, 0xff, RZ, 0xc0, !PT ;  /* 0x000000ff18187812 */ /* 0x000fe400078ec0ff */
[----:B------:R-:W-:Y:S02]  /*5a00*/  SHF.R.U32.HI R28, RZ, 0x10, R21 ;  /* 0x00000010ff1c7819 */ /* 0x000fe40000011615 */
[----:B------:R-:W-:Y:S02]  /*5a10*/  SHF.R.U32.HI R14, RZ, 0x8, R12 ;  /* 0x00000008ff0e7819 */ /* 0x000fe4000001160c */
[----:B------:R-:W-:-:S02]  /*5a20*/  SHF.R.U32.HI R29, RZ, 0x10, R13 ;  /* 0x00000010ff1d7819 */ /* 0x000fc4000001160d */
[----:B------:R-:W-:Y:S02]  /*5a30*/  LOP3.LUT R26, R13, 0xff, RZ, 0xc0, !PT ;  /* 0x000000ff0d1a7812 */ /* 0x000fe400078ec0ff */
[----:B------:R-:W-:Y:S01]  /*5a40*/  LOP3.LUT R27, R27, 0xff, RZ, 0xc0, !PT ;  /* 0x000000ff1b1b7812 */ /* 0x000fe200078ec0ff */
[----:B------:R-:W-:Y:S01]  /*5a50*/  IMAD.U32 R29, R29, 0x10000, RZ ;  /* 0x000100001d1d7824 */ /* 0x000fe200078e00ff */
[----:B------:R-:W-:Y:S02]  /*5a60*/  PRMT R15, R24, 0x7604, R15 ;  /* 0x00007604180f7816 */ /* 0x000fe4000000000f */
[----:B-1----:R-:W-:Y:S01]  /*5a70*/  LOP3.LUT R25, R14, 0xff, RZ, 0xc0, !PT ;  /* 0x000000ff0e197812 */ /* 0x002fe200078ec0ff */
[----:B------:R-:W-:Y:S01]  /*5a80*/  IMAD.U32 R14, R28, 0x10000, RZ ;  /* 0x000100001c0e7824 */ /* 0x000fe200078e00ff */
[----:B------:R-:W-:Y:S02]  /*5a90*/  LOP3.LUT R24, R12, 0xff, RZ, 0xc0, !PT ;  /* 0x000000ff0c187812 */ /* 0x000fe400078ec0ff */
[----:B------:R-:W-:-:S02]  /*5aa0*/  PRMT R26, R27, 0x7604, R26 ;  /* 0x000076041b1a7816 */ /* 0x000fc4000000001a */
[----:B------:R-:W-:Y:S02]  /*5ab0*/  PRMT R27, R25, 0x7604, R24 ;  /* 0x00007604191b7816 */ /* 0x000fe40000000018 */
[----:B------:R-:W-:Y:S02]  /*5ac0*/  LOP3.LUT R25, R15, 0xff0000, R14, 0xf8, !PT ;  /* 0x00ff00000f197812 */ /* 0x000fe400078ef80e */
[----:B------:R-:W-:Y:S02]  /*5ad0*/  LOP3.LUT R29, R26, 0xff0000, R29, 0xf8, !PT ;  /* 0x00ff00001a1d7812 */ /* 0x000fe400078ef81d */
[----:B------:R-:W-:Y:S02]  /*5ae0*/  LOP3.LUT R25, R25, 0xff000000, R21, 0xf8, !PT ;  /* 0xff00000019197812 */ /* 0x000fe400078ef815 */
[----:B------:R-:W-:Y:S02]  /*5af0*/  LOP3.LUT R29, R29, 0xff000000, R13, 0xf8, !PT ;  /* 0xff0000001d1d7812 */ /* 0x000fe400078ef80d */
[----:B------:R-:W-:-:S02]  /*5b00*/  LOP3.LUT R15, R3, 0xff0000, R20, 0xf8, !PT ;  /* 0x00ff0000030f7812 */ /* 0x000fc400078ef814 */
[-C--:B0-----:R-:W-:Y:S02]  /*5b10*/  F2FP.F16.E4M3.UNPACK_B R3, R6.reuse.H1 ;  /* 0x00000006ff03723e */ /* 0x081fe400030006ff */
[--C-:B------:R-:W-:Y:S02]  /*5b20*/  LOP3.LUT R27, R27, 0xff0000, R12.reuse, 0xf8, !PT ;  /* 0x00ff00001b1b7812 */ /* 0x100fe400078ef80c */
[----:B------:R-:W-:Y:S01]  /*5b30*/  F2FP.F16.E4M3.UNPACK_B R26, R29 ;  /* 0x0000001dff1a723e */ /* 0x000fe200020006ff */
[--C-:B------:R-:W-:Y:S01]  /*5b40*/  HADD2.F32 R13, -RZ, R3.reuse.H0_H0 ;  /* 0x20000003ff0d7230 */ /* 0x100fe20000004100 */
[----:B------:R-:W-:Y:S02]  /*5b50*/  F2FP.F16.E4M3.UNPACK_B R21, R25 ;  /* 0x00000019ff15723e */ /* 0x000fe400020006ff */
[----:B------:R-:W-:Y:S01]  /*5b60*/  LOP3.LUT R27, R27, 0xff000000, R12, 0xf8, !PT ;  /* 0xff0000001b1b7812 */ /* 0x000fe200078ef80c */
[----:B------:R-:W-:Y:S01]  /*5b70*/  HADD2.F32 R12, -RZ, R3.H1_H1 ;  /* 0x30000003ff0c7230 */ /* 0x000fe20000004100 */
[----:B------:R-:W-:Y:S01]  /*5b80*/  F2FP.F16.E4M3.UNPACK_B R6, R6 ;  /* 0x00000006ff06723e */ /* 0x000fe200020006ff */
[--C-:B------:R-:W-:Y:S01]  /*5b90*/  HADD2.F32 R28, -RZ, R26.reuse.H1_H1 ;  /* 0x3000001aff1c7230 */ /* 0x100fe20000004100 */
[----:B------:R-:W-:Y:S01]  /*5ba0*/  LOP3.LUT R20, R15, 0xff000000, R20, 0xf8, !PT ;  /* 0xff0000000f147812 */ /* 0x000fe200078ef814 */
[--C-:B------:R-:W-:Y:S01]  /*5bb0*/  HADD2.F32 R24, -RZ, R21.reuse.H1_H1 ;  /* 0x30000015ff187230 */ /* 0x100fe20000004100 */
[-C--:B------:R-:W-:Y:S01]  /*5bc0*/  F2FP.F16.E4M3.UNPACK_B R14, R7.reuse ;  /* 0x00000007ff0e723e */ /* 0x080fe200020006ff */
[----:B------:R-:W-:Y:S01]  /*5bd0*/  HADD2.F32 R26, -RZ, R26.H0_H0 ;  /* 0x2000001aff1a7230 */ /* 0x000fe20000004100 */
[----:B------:R-:W-:Y:S01]  /*5be0*/  F2FP.F16.E4M3.UNPACK_B R15, R7.H1 ;  /* 0x00000007ff0f723e */ /* 0x000fe200030006ff */
[C---:B------:R-:W-:Y:S01]  /*5bf0*/  FMUL.FTZ R30, R12.reuse, R28 ;  /* 0x0000001c0c1e7220 */ /* 0x040fe20000410000 */
[----:B------:R-:W-:Y:S01]  /*5c00*/  FMUL.FTZ R33, R12, R24 ;  /* 0x000000180c217220 */ /* 0x000fe20000410000 */
[-C--:B------:R-:W-:Y:S01]  /*5c10*/  F2FP.F16.E4M3.UNPACK_B R7, R5.reuse ;  /* 0x00000005ff07723e */ /* 0x080fe200020006ff */
[----:B------:R-:W-:Y:S01]  /*5c20*/  HADD2.F32 R21, -RZ, R21.H0_H0 ;  /* 0x20000015ff157230 */ /* 0x000fe20000004100 */
[----:B------:R-:W-:Y:S01]  /*5c30*/  F2FP.F16.E4M3.UNPACK_B R12, R5.H1 ;  /* 0x00000005ff0c723e */ /* 0x000fe200030006ff */
[----:B------:R-:W-:-:S02]  /*5c40*/  HADD2.F32 R5, -RZ, R6.H1_H1 ;  /* 0x30000006ff057230 */ /* 0x000fc40000004100 */
[C---:B------:R-:W-:Y:S01]  /*5c50*/  FFMA.FTZ R30, R13.reuse, R24, -R30 ;  /* 0x000000180d1e7223 */ /* 0x040fe2000001081e */
[----:B------:R-:W-:Y:S01]  /*5c60*/  FFMA.FTZ R35, R13, R28, R33 ;  /* 0x0000001c0d237223 */ /* 0x000fe20000010021 */
[----:B------:R-:W-:Y:S01]  /*5c70*/  HADD2.F32 R6, -RZ, R6.H0_H0 ;  /* 0x20000006ff067230 */ /* 0x000fe20000004100 */
[----:B------:R-:W-:Y:S01]  /*5c80*/  F2FP.F16.E4M3.UNPACK_B R29, R29.H1 ;  /* 0x0000001dff1d723e */ /* 0x000fe200030006ff */
[C---:B------:R-:W-:Y:S01]  /*5c90*/  FMUL.FTZ R13, R5.reuse, R26 ;  /* 0x0000001a050d7220 */ /* 0x040fe20000410000 */
[----:B------:R-:W-:Y:S01]  /*5ca0*/  F2FP.F16.E4M3.UNPACK_B R25, R25.H1 ;  /* 0x00000019ff19723e */ /* 0x000fe200030006ff */
[-C--:B------:R-:W-:Y:S01]  /*5cb0*/  FMUL.FTZ R33, R5, R21.reuse ;  /* 0x0000001505217220 */ /* 0x080fe20000410000 */
[----:B------:R-:W-:Y:S02]  /*5cc0*/  HADD2.F32 R5, -RZ, R14.H1_H1 ;  /* 0x3000000eff057230 */ /* 0x000fe40000004100 */
[----:B------:R-:W-:Y:S01]  /*5cd0*/  FFMA.FTZ R28, R6, R21, -R13 ;  /* 0x00000015061c7223 */ /* 0x000fe2000001080d */
[----:B------:R-:W-:-:S02]  /*5ce0*/  HADD2.F32 R24, -RZ, R29.H0_H0 ;  /* 0x2000001dff187230 */ /* 0x000fc40000004100 */
[----:B------:R-:W-:Y:S01]  /*5cf0*/  FFMA.FTZ R33, R6, R26, R33 ;  /* 0x0000001a06217223 */ /* 0x000fe20000010021 */
[----:B------:R-:W-:Y:S01]  /*5d00*/  HADD2.F32 R13, -RZ, R25.H0_H0 ;  /* 0x20000019ff0d7230 */ /* 0x000fe20000004100 */
[----:B------:R-:W-:Y:S01]  /*5d10*/  F2FP.F16.E4M3.UNPACK_B R3, R4 ;  /* 0x00000004ff03723e */ /* 0x000fe200020006ff */
[----:B------:R-:W-:Y:S02]  /*5d20*/  HADD2.F32 R14, -RZ, R14.H0_H0 ;  /* 0x2000000eff0e7230 */ /* 0x000fe40000004100 */
[C---:B------:R-:W-:Y:S01]  /*5d30*/  FMUL.FTZ R21, R5.reuse, R24 ;  /* 0x0000001805157220 */ /* 0x040fe20000410000 */
[----:B------:R-:W-:Y:S02]  /*5d40*/  HADD2.F32 R29, -RZ, R29.H1_H1 ;  /* 0x3000001dff1d7230 */ /* 0x000fe40000004100 */
[-C--:B------:R-:W-:Y:S01]  /*5d50*/  FMUL.FTZ R5, R5, R13.reuse ;  /* 0x0000000d05057220 */ /* 0x080fe20000410000 */
[----:B------:R-:W-:Y:S02]  /*5d60*/  HADD2.F32 R6, -RZ, R15.H1_H1 ;  /* 0x3000000fff067230 */ /* 0x000fe40000004100 */
[----:B------:R-:W-:Y:S01]  /*5d70*/  FFMA.FTZ R32, R14, R13, -R21 ;  /* 0x0000000d0e207223 */ /* 0x000fe20000010815 */
[----:B------:R-:W-:-:S02]  /*5d80*/  HADD2.F32 R25, -RZ, R25.H1_H1 ;  /* 0x30000019ff197230 */ /* 0x000fc40000004100 */
[----:B------:R-:W-:Y:S01]  /*5d90*/  FFMA.FTZ R37, R14, R24, R5 ;  /* 0x000000180e257223 */ /* 0x000fe20000010005 */
[----:B------:R-:W-:Y:S02]  /*5da0*/  HADD2.F32 R15, -RZ, R15.H0_H0 ;  /* 0x2000000fff0f7230 */ /* 0x000fe40000004100 */
[C---:B------:R-:W-:Y:S01]  /*5db0*/  FMUL.FTZ R26, R6.reuse, R29 ;  /* 0x0000001d061a7220 */ /* 0x040fe20000410000 */
[----:B------:R-:W-:Y:S01]  /*5dc0*/  F2FP.F16.E4M3.UNPACK_B R5, R27 ;  /* 0x0000001bff05723e */ /* 0x000fe200020006ff */
[-C--:B------:R-:W-:Y:S01]  /*5dd0*/  FMUL.FTZ R14, R6, R25.reuse ;  /* 0x00000019060e7220 */ /* 0x080fe20000410000 */
[----:B------:R-:W-:Y:S01]  /*5de0*/  F2FP.F16.E4M3.UNPACK_B R4, R4.H1 ;  /* 0x00000004ff04723e */ /* 0x000fe200030006ff */
[C---:B------:R-:W-:Y:S01]  /*5df0*/  FFMA.FTZ R34, R15.reuse, R25, -R26 ;  /* 0x000000190f227223 */ /* 0x040fe2000001081a */
[-C--:B------:R-:W-:Y:S01]  /*5e00*/  F2FP.F16.E4M3.UNPACK_B R13, R20.reuse ;  /* 0x00000014ff0d723e */ /* 0x080fe200020006ff */
[----:B------:R-:W-:Y:S01]  /*5e10*/  FFMA.FTZ R29, R15, R29, R14 ;  /* 0x0000001d0f1d7223 */ /* 0x000fe2000001000e */
[--C-:B------:R-:W-:Y:S01]  /*5e20*/  HADD2.F32 R21, -RZ, R5.reuse.H1_H1 ;  /* 0x30000005ff157230 */ /* 0x100fe20000004100 */
[----:B------:R-:W-:Y:S01]  /*5e30*/  F2FP.F16.E4M3.UNPACK_B R20, R20.H1 ;  /* 0x00000014ff14723e */ /* 0x000fe200030006ff */
[----:B------:R-:W-:Y:S01]  /*5e40*/  HADD2.F32 R15, -RZ, R5.H0_H0 ;  /* 0x20000005ff0f7230 */ /* 0x000fe20000004100 */
[----:B------:R-:W-:Y:S01]  /*5e50*/  F2FP.F16.E4M3.UNPACK_B R27, R27.H1 ;  /* 0x0000001bff1b723e */ /* 0x000fe200030006ff */
[----:B------:R-:W-:-:S02]  /*5e60*/  HADD2.F32 R6, -RZ, R4.H1_H1 ;  /* 0x30000004ff067230 */ /* 0x000fc40000004100 */
[----:B------:R-:W-:Y:S02]  /*5e70*/  HADD2.F32 R14, -RZ, R13.H1_H1 ;  /* 0x3000000dff0e7230 */ /* 0x000fe40000004100 */
[----:B------:R-:W-:Y:S02]  /*5e80*/  HADD2.F32 R5, -RZ, R4.H0_H0 ;  /* 0x20000004ff057230 */ /* 0x000fe40000004100 */
[C---:B------:R-:W-:Y:S01]  /*5e90*/  FMUL.FTZ R24, R6.reuse, R21 ;  /* 0x0000001506187220 */ /* 0x040fe20000410000 */
[----:B------:R-:W-:Y:S02]  /*5ea0*/  HADD2.F32 R4, -RZ, R3.H1_H1 ;  /* 0x30000003ff047230 */ /* 0x000fe40000004100 */
[-C--:B------:R-:W-:Y:S01]  /*5eb0*/  FMUL.FTZ R26, R6, R14.reuse ;  /* 0x0000000e061a7220 */ /* 0x080fe20000410000 */
[----:B------:R-:W-:Y:S02]  /*5ec0*/  HADD2.F32 R13, -RZ, R13.H0_H0 ;  /* 0x2000000dff0d7230 */ /* 0x000fe40000004100 */
[----:B------:R-:W-:Y:S01]  /*5ed0*/  FFMA.FTZ R24, R5, R14, -R24 ;  /* 0x0000000e05187223 */ /* 0x000fe20000010818 */
[----:B------:R-:W-:-:S02]  /*5ee0*/  HADD2.F32 R3, -RZ, R3.H0_H0 ;  /* 0x20000003ff037230 */ /* 0x000fc40000004100 */
[C---:B------:R-:W-:Y:S01]  /*5ef0*/  FMUL.FTZ R6, R4.reuse, R15 ;  /* 0x0000000f04067220 */ /* 0x040fe20000410000 */
[----:B------:R-:W-:Y:S01]  /*5f00*/  FFMA.FTZ R21, R5, R21, R26 ;  /* 0x0000001505157223 */ /* 0x000fe2000001001a */
[-C--:B------:R-:W-:Y:S01]  /*5f10*/  FMUL.FTZ R4, R4, R13.reuse ;  /* 0x0000000d04047220 */ /* 0x080fe20000410000 */
[----:B------:R-:W-:Y:S02]  /*5f20*/  HADD2.F32 R5, -RZ, R20.H1_H1 ;  /* 0x30000014ff057230 */ /* 0x000fe40000004100 */
[C---:B------:R-:W-:Y:S01]  /*5f30*/  FFMA.FTZ R14, R3.reuse, R13, -R6 ;  /* 0x0000000d030e7223 */ /* 0x040fe20000010806 */
[--C-:B------:R-:W-:Y:S02]  /*5f40*/  HADD2.F32 R13, -RZ, R27.reuse.H1_H1 ;  /* 0x3000001bff0d7230 */ /* 0x100fe40000004100 */
[----:B------:R-:W-:Y:S01]  /*5f50*/  FFMA.FTZ R15, R3, R15, R4 ;  /* 0x0000000f030f7223 */ /* 0x000fe20000010004 */
[----:B------:R-:W-:Y:S02]  /*5f60*/  HADD2.F32 R4, -RZ, R12.H1_H1 ;  /* 0x3000000cff047230 */ /* 0x000fe40000004100 */
[----:B------:R-:W-:-:S02]  /*5f70*/  HADD2.F32 R6, -RZ, R27.H0_H0 ;  /* 0x2000001bff067230 */ /* 0x000fc40000004100 */
[--C-:B------:R-:W-:Y:S02]  /*5f80*/  HADD2.F32 R3, -RZ, R7.reuse.H1_H1 ;  /* 0x30000007ff037230 */ /* 0x100fe40000004100 */
[C---:B------:R-:W-:Y:S01]  /*5f90*/  FMUL.FTZ R25, R4.reuse, R13 ;  /* 0x0000000d04197220 */ /* 0x040fe20000410000 */
[----:B------:R-:W-:Y:S02]  /*5fa0*/  HADD2.F32 R20, -RZ, R20.H0_H0 ;  /* 0x20000014ff147230 */ /* 0x000fe40000004100 */
[-C--:B------:R-:W-:Y:S01]  /*5fb0*/  FMUL.FTZ R26, R4, R5.reuse ;  /* 0x00000005041a7220 */ /* 0x080fe20000410000 */
[----:B------:R-:W-:Y:S02]  /*5fc0*/  HADD2.F32 R12, -RZ, R12.H0_H0 ;  /* 0x2000000cff0c7230 */ /* 0x000fe40000004100 */
[C---:B------:R-:W-:Y:S01]  /*5fd0*/  FMUL.FTZ R4, R3.reuse, R6 ;  /* 0x0000000603047220 */ /* 0x040fe20000410000 */
[----:B------:R-:W-:Y:S02]  /*5fe0*/  HADD2.F32 R7, -RZ, R7.H0_H0 ;  /* 0x20000007ff077230 */ /* 0x000fe40000004100 */
[-C--:B------:R-:W-:Y:S01]  /*5ff0*/  FMUL.FTZ R3, R3, R20.reuse ;  /* 0x0000001403037220 */ /* 0x080fe20000410000 */
[C---:B------:R-:W-:Y:S01]  /*6000*/  FFMA.FTZ R25, R12.reuse, R5, -R25 ;  /* 0x000000050c197223 */ /* 0x040fe20000010819 */
[----:B------:R-:W-:Y:S01]  /*6010*/  FFMA.FTZ R26, R12, R13, R26 ;  /* 0x0000000d0c1a7223 */ /* 0x000fe2000001001a */
[C---:B------:R-:W-:Y:S01]  /*6020*/  FFMA.FTZ R5, R7.reuse, R20, -R4 ;  /* 0x0000001407057223 */ /* 0x040fe20000010804 */
[----:B------:R-:W-:Y:S01]  /*6030*/  FFMA.FTZ R12, R7, R6, R3 ;  /* 0x00000006070c7223 */ /* 0x000fe20000010003 */
[----:B------:R-:W-:-:S02]  /*6040*/  F2FP.SATFINITE.E4M3.F32.PACK_AB_MERGE_C R6, R35, R30, RZ ;  /* 0x0000001e2306723e */ /* 0x000fc400048070ff */
[----:B------:R-:W-:Y:S02]  /*6050*/  F2FP.SATFINITE.E4M3.F32.PACK_AB_MERGE_C R7, R29, R34, RZ ;  /* 0x000000221d07723e */ /* 0x000fe400048070ff */
[----:B------:R-:W-:Y:S02]  /*6060*/  F2FP.SATFINITE.E4M3.F32.PACK_AB_MERGE_C R4, R21, R24, RZ ;  /* 0x000000181504723e */ /* 0x000fe400048070ff */
[----:B------:R-:W-:Y:S02]  /*6070*/  F2FP.SATFINITE.E4M3.F32.PACK_AB_MERGE_C R25, R26, R25, RZ ;  /* 0x000000191a19723e */ /* 0x000fe400048070ff */
[----:B------:R-:W-:Y:S02]  /*6080*/  F2FP.SATFINITE.E4M3.F32.PACK_AB_MERGE_C R6, R33, R28, R6 ;  /* 0x0000001c2106723e */ /* 0x000fe40004807006 */
[----:B------:R-:W-:Y:S02]  /*6090*/  F2FP.SATFINITE.E4M3.F32.PACK_AB_MERGE_C R7, R37, R32, R7 ;  /* 0x000000202507723e */ /* 0x000fe40004807007 */
[----:B------:R-:W-:-:S02]  /*60a0*/  F2FP.SATFINITE.E4M3.F32.PACK_AB_MERGE_C R4, R15, R14, R4 ;  /* 0x0000000e0f04723e */ /* 0x000fc40004807004 */
[----:B------:R-:W-:-:S05]  /*60b0*/  F2FP.SATFINITE.E4M3.F32.PACK_AB_MERGE_C R5, R12, R5, R25 ;  /* 0x000000050c05723e */ /* 0x000fca0004807019 */
[----:B------:R0:W-:Y:S02]  /*60c0*/  STS.128 [R0+0xb000], R4 ;  /* 0x00b0000400007388 */ /* 0x0001e40000000c00 */
.L_x_367:
[----:B------:R-:W-:Y:S05]  /*60d0*/  BSYNC B1 ;  /* 0x0000000000017941 */ /* 0x000fea0003800000 */
.L_x_366:
[----:B------:R-:W-:Y:S05]  /*60e0*/  @P1 BRA `(.L_x_365) ;  /* 0x00000018009c1947 */ /* 0x000fea0003800000 */
[----:B0-----:R-:W3:Y:S01]  /*60f0*/  LDL R0, [R1+0x5c] ;  /* 0x00005c0001007983 */ /* 0x001ee20000100800 */
[----:B-----5:R-:W-:Y:S01]  /*6100*/  IMAD.IADD R3, R16, 0x1, R36 ;  /* 0x0000000110037824 */ /* 0x020fe200078e0224 */
[----:B------:R-:W-:Y:S02]  /*6110*/  SHF.R.U32.HI R13, RZ, 0x8, R11 ;  /* 0x00000008ff0d7819 */ /* 0x000fe4000001160b */
[----:B------:R-:W-:Y:S02]  /*6120*/  SHF.R.U32.HI R24, RZ, 0x8, R9 ;  /* 0x00000008ff187819 */ /* 0x000fe40000011609 */
[----:B------:R-:W-:Y:S02]  /*6130*/  SHF.R.U32.HI R15, RZ, 0x8, R8 ;  /* 0x00000008ff0f7819 */ /* 0x000fe40000011608 */
[----:B--2---:R-:W-:Y:S02]  /*6140*/  LOP3.LUT R14, R11, 0xff, RZ, 0xc0, !PT ;  /* 0x000000ff0b0e7812 */ /* 0x004fe400078ec0ff */
[----:B-1----:R-:W-:-:S02]  /*6150*/  LOP3.LUT R25, R9, 0xff, RZ, 0xc0, !PT ;  /* 0x000000ff09197812 */ /* 0x002fc400078ec0ff */
[----:B------:R-:W-:Y:S02]  /*6160*/  LOP3.LUT R13, R13, 0xff, RZ, 0xc0, !PT ;  /* 0x000000ff0d0d7812 */ /* 0x000fe400078ec0ff */
[----:B------:R-:W-:Y:S02]  /*6170*/  LOP3.LUT R24, R24, 0xff, RZ, 0xc0, !PT ;  /* 0x000000ff18187812 */ /* 0x000fe400078ec0ff */
[----:B------:R-:W-:Y:S02]  /*6180*/  LOP3.LUT R20, R15, 0xff, RZ, 0xc0, !PT ;  /* 0x000000ff0f147812 */ /* 0x000fe400078ec0ff */
[----:B------:R-:W-:Y:S02]  /*6190*/  PRMT R15, R13, 0x7604, R14 ;  /* 0x000076040d0f7816 */ /* 0x000fe4000000000e */
[----:B------:R-:W-:Y:S02]  /*61a0*/  PRMT R25, R24, 0x7604, R25 ;  /* 0x0000760418197816 */ /* 0x000fe40000000019 */
[----:B------:R-:W-:-:S02]  /*61b0*/  SHF.R.U32.HI R14, RZ, 0x10, R11 ;  /* 0x00000010ff0e7819 */ /* 0x000fc4000001160b */
[----:B------:R-:W-:Y:S02]  /*61c0*/  SHF.R.U32.HI R24, RZ, 0x10, R9 ;  /* 0x00000010ff187819 */ /* 0x000fe40000011609 */
[----:B------:R-:W-:Y:S02]  /*61d0*/  LOP3.LUT R12, R10, 0xff, RZ, 0xc0, !PT ;  /* 0x000000ff0a0c7812 */ /* 0x000fe400078ec0ff */
[----:B------:R-:W-:Y:S02]  /*61e0*/  LOP3.LUT R14, R14, 0xff, RZ, 0xc0, !PT ;  /* 0x000000ff0e0e7812 */ /* 0x000fe400078ec0ff */
[----:B------:R-:W-:Y:S02]  /*61f0*/  LOP3.LUT R24, R24, 0xff, RZ, 0xc0, !PT ;  /* 0x000000ff18187812 */ /* 0x000fe400078ec0ff */
[----:B------:R-:W-:Y:S02]  /*6200*/  LOP3.LUT R21, R8, 0xff, RZ, 0xc0, !PT ;  /* 0x000000ff08157812 */ /* 0x000fe400078ec0ff */
[----:B------:R-:W-:-:S02]  /*6210*/  SHF.R.U32.HI R13, RZ, 0x10, R8 ;  /* 0x00000010ff0d7819 */ /* 0x000fc40000011608 */
[----:B------:R-:W-:Y:S02]  /*6220*/  PRMT R15, R14, 0x7054, R15 ;  /* 0x000070540e0f7816 */ /* 0x000fe4000000000f */
[----:B------:R-:W-:Y:S02]  /*6230*/  PRMT R25, R24, 0x7054, R25 ;  /* 0x0000705418197816 */ /* 0x000fe40000000019 */
[----:B------:R-:W-:Y:S02]  /*6240*/  PRMT R21, R20, 0x7604, R21 ;  /* 0x0000760414157816 */ /* 0x000fe40000000015 */
[----:B------:R-:W-:Y:S02]  /*6250*/  LOP3.LUT R20, R13, 0xff, RZ, 0xc0, !PT ;  /* 0x000000ff0d147812 */ /* 0x000fe400078ec0ff */
[----:B------:R-:W-:Y:S02]  /*6260*/  LOP3.LUT R25, R25, 0xff000000, R9, 0xf8, !PT ;  /* 0xff00000019197812 */ /* 0x000fe400078ef809 */
[----:B------:R-:W-:-:S02]  /*6270*/  LOP3.LUT R15, R15, 0xff000000, R11, 0xf8, !PT ;  /* 0xff0000000f0f7812 */ /* 0x000fc400078ef80b */
[----:B------:R-:W-:Y:S02]  /*6280*/  PRMT R21, R20, 0x7054, R21 ;  /* 0x0000705414157816 */ /* 0x000fe40000000015 */
[-C--:B------:R-:W-:Y:S02]  /*6290*/  F2FP.F16.E4M3.UNPACK_B R20, R25.reuse ;  /* 0x00000019ff14723e */ /* 0x080fe400020006ff */
[----:B------:R-:W-:Y:S02]  /*62a0*/  LOP3.LUT R21, R21, 0xff000000, R8, 0xf8, !PT ;  /* 0xff00000015157812 */ /* 0x000fe400078ef808 */
[----:B------:R-:W-:Y:S01]  /*62b0*/  F2FP.F16.E4M3.UNPACK_B R25, R25.H1 ;  /* 0x00000019ff19723e */ /* 0x000fe200030006ff */
[--C-:B------:R-:W-:Y:S02]  /*62c0*/  HADD2.F32 R24, -RZ, R20.reuse.H1_H1 ;  /* 0x30000014ff187230 */ /* 0x100fe40000004100 */
[----:B------:R-:W-:Y:S01]  /*62d0*/  HADD2.F32 R20, -RZ, R20.H0_H0 ;  /* 0x20000014ff147230 */ /* 0x000fe20000004100 */
[----:B---3--:R-:W-:Y:S01]  /*62e0*/  LOP3.LUT P0, RZ, R0, 0x2, RZ, 0xc0, !PT ;  /* 0x0000000200ff7812 */ /* 0x008fe2000780c0ff */
[----:B------:R-:W-:-:S12]  /*62f0*/  VIADD R0, R3, 0x20 ;  /* 0x0000002003007836 */ /* 0x000fd80000000000 */
[----:B------:R-:W-:Y:S01]  /*6300*/  @P0 VIADD R0, R3, 0xffffffe0 ;  /* 0xffffffe003000836 */ /* 0x000fe20000000000 */
[----:B------:R-:W-:-:S04]  /*6310*/  SHF.R.U32.HI R3, RZ, 0x8, R10 ;  /* 0x00000008ff037819 */ /* 0x000fc8000001160a */
[----:B------:R-:W0:Y:S01]  /*6320*/  LDS.128 R4, [R0+0xb000] ;  /* 0x00b0000000047984 */ /* 0x000e220000000c00 */
[----:B------:R-:W-:-:S04]  /*6330*/  LOP3.LUT R3, R3, 0xff, RZ, 0xc0, !PT ;  /* 0x000000ff03037812 */ /* 0x000fc800078ec0ff */
[----:B------:R-:W-:Y:S02]  /*6340*/  PRMT R12, R3, 0x7604, R12 ;  /* 0x00007604030c7816 */ /* 0x000fe4000000000c */
[----:B------:R-:W-:-:S04]  /*6350*/  SHF.R.U32.HI R3, RZ, 0x10, R10 ;  /* 0x00000010ff037819 */ /* 0x000fc8000001160a */
[----:B------:R-:W-:-:S04]  /*6360*/  LOP3.LUT R3, R3, 0xff, RZ, 0xc0, !PT ;  /* 0x000000ff03037812 */ /* 0x000fc800078ec0ff */
[----:B------:R-:W-:Y:S02]  /*6370*/  PRMT R13, R3, 0x7054, R12 ;  /* 0x00007054030d7816 */ /* 0x000fe4000000000c */
[-C--:B------:R-:W-:Y:S02]  /*6380*/  F2FP.F16.E4M3.UNPACK_B R12, R15.reuse ;  /* 0x0000000fff0c723e */ /* 0x080fe400020006ff */
[----:B------:R-:W-:Y:S02]  /*6390*/  LOP3.LUT R13, R13, 0xff000000, R10, 0xf8, !PT ;  /* 0xff0000000d0d7812 */ /* 0x000fe400078ef80a */
[----:B------:R-:W-:Y:S01]  /*63a0*/  F2FP.F16.E4M3.UNPACK_B R15, R15.H1 ;  /* 0x0000000fff0f723e */ /* 0x000fe200030006ff */
[--C-:B------:R-:W-:Y:S02]  /*63b0*/  HADD2.F32 R14, -RZ, R12.reuse.H1_H1 ;  /* 0x3000000cff0e7230 */ /* 0x100fe40000004100 */
[----:B------:R-:W-:Y:S01]  /*63c0*/  HADD2.F32 R12, -RZ, R12.H0_H0 ;  /* 0x2000000cff0c7230 */ /* 0x000fe20000004100 */
[----:B0-----:R-:W-:-:S02]  /*63d0*/  F2FP.F16.E4M3.UNPACK_B R3, R6.H1 ;  /* 0x00000006ff03723e */ /* 0x001fc400030006ff */
[----:B------:R-:W-:Y:S02]  /*63e0*/  F2FP.F16.E4M3.UNPACK_B R6, R6 ;  /* 0x00000006ff06723e */ /* 0x000fe400020006ff */
[-C--:B------:R-:W-:Y:S01]  /*63f0*/  F2FP.F16.E4M3.UNPACK_B R10, R7.reuse ;  /* 0x00000007ff0a723e */ /* 0x080fe200020006ff */
[--C-:B------:R-:W-:Y:S01]  /*6400*/  HADD2.F32 R8, -RZ, R3.reuse.H1_H1 ;  /* 0x30000003ff087230 */ /* 0x100fe20000004100 */
[----:B------:R-:W-:Y:S01]  /*6410*/  F2FP.F16.E4M3.UNPACK_B R11, R7.H1 ;  /* 0x00000007ff0b723e */ /* 0x000fe200030006ff */
[----:B------:R-:W-:Y:S01]  /*6420*/  HADD2.F32 R9, -RZ, R3.H0_H0 ;  /* 0x20000003ff097230 */ /* 0x000fe20000004100 */
[-C--:B------:R-:W-:Y:S02]  /*6430*/  F2FP.F16.E4M3.UNPACK_B R7, R5.reuse ;  /* 0x00000005ff07723e */ /* 0x080fe400020006ff */
[C---:B------:R-:W-:Y:S01]  /*6440*/  FMUL.FTZ R26, R8.reuse, R24 ;  /* 0x00000018081a7220 */ /* 0x040fe20000410000 */
[----:B------:R-:W-:Y:S01]  /*6450*/  FMUL.FTZ R27, R8, R14 ;  /* 0x0000000e081b7220 */ /* 0x000fe20000410000 */
[----:B------:R-:W-:Y:S01]  /*6460*/  F2FP.F16.E4M3.UNPACK_B R8, R5.H1 ;  /* 0x00000005ff08723e */ /* 0x000fe200030006ff */
[----:B------:R-:W-:-:S02]  /*6470*/  HADD2.F32 R5, -RZ, R6.H1_H1 ;  /* 0x30000006ff057230 */ /* 0x000fc40000004100 */
[C---:B------:R-:W-:Y:S01]  /*6480*/  FFMA.FTZ R26, R9.reuse, R14, -R26 ;  /* 0x0000000e091a7223 */ /* 0x040fe2000001081a */
[----:B------:R-:W-:Y:S01]  /*6490*/  FFMA.FTZ R29, R9, R24, R27 ;  /* 0x00000018091d7223 */ /* 0x000fe2000001001b */
[----:B------:R-:W-:Y:S01]  /*64a0*/  HADD2.F32 R6, -RZ, R6.H0_H0 ;  /* 0x20000006ff067230 */ /* 0x000fe20000004100 */
[----:B------:R-:W-:Y:S01]  /*64b0*/  F2FP.F16.E4M3.UNPACK_B R3, R4 ;  /* 0x00000004ff03723e */ /* 0x000fe200020006ff */
[C---:B------:R-:W-:Y:S01]  /*64c0*/  FMUL.FTZ R9, R5.reuse, R20 ;  /* 0x0000001405097220 */ /* 0x040fe20000410000 */
[----:B------:R-:W-:Y:S01]  /*64d0*/  FMUL.FTZ R27, R5, R12 ;  /* 0x0000000c051b7220 */ /* 0x000fe20000410000 */
[----:B------:R-:W-:Y:S01]  /*64e0*/  HADD2.F32 R5, -RZ, R10.H1_H1 ;  /* 0x3000000aff057230 */ /* 0x000fe20000004100 */
[----:B------:R-:W-:Y:S01]  /*64f0*/  F2FP.F16.E4M3.UNPACK_B R4, R4.H1 ;  /* 0x00000004ff04723e */ /* 0x000fe200030006ff */
[----:B------:R-:W-:Y:S02]  /*6500*/  HADD2.F32 R14, -RZ, R25.H0_H0 ;  /* 0x20000019ff0e7230 */ /* 0x000fe40000004100 */
[----:B------:R-:W-:Y:S01]  /*6510*/  FFMA.FTZ R24, R6, R12, -R9 ;  /* 0x0000000c06187223 */ /* 0x000fe20000010809 */
[----:B------:R-:W-:-:S02]  /*6520*/  HADD2.F32 R9, -RZ, R15.H0_H0 ;  /* 0x2000000fff097230 */ /* 0x000fc40000004100 */
[----:B------:R-:W-:Y:S01]  /*6530*/  FFMA.FTZ R27, R6, R20, R27 ;  /* 0x00000014061b7223 */ /* 0x000fe2000001001b */
        /* <DEDUP_REMOVED lines=11> */
[----:B------:R-:W-:Y:S01]  /*65f0*/  FMUL.FTZ R10, R6, R15 ;  /* 0x0000000f060a7220 */ /* 0x000fe20000410000 */
[----:B------:R-:W-:Y:S01]  /*6600*/  F2FP.F16.E4M3.UNPACK_B R9, R13 ;  /* 0x0000000dff09723e */ /* 0x000fe200020006ff */
[C---:B------:R-:W-:Y:S01]  /*6610*/  FFMA.FTZ R30, R11.reuse, R15, -R12 ;  /* 0x0000000f0b1e7223 */ /* 0x040fe2000001080c */
[----:B------:R-:W-:Y:S02]  /*6620*/  HADD2.F32 R6, -RZ, R4.H1_H1 ;  /* 0x30000004ff067230 */ /* 0x000fe40000004100 */
[----:B------:R-:W-:Y:S01]  /*6630*/  FFMA.FTZ R25, R11, R25, R10 ;  /* 0x000000190b197223 */ /* 0x000fe2000001000a */
[--C-:B------:R-:W-:Y:S01]  /*6640*/  HADD2.F32 R12, -RZ, R5.reuse.H1_H1 ;  /* 0x30000005ff0c7230 */ /* 0x100fe20000004100 */
[----:B------:R-:W-:Y:S01]  /*6650*/  F2FP.F16.E4M3.UNPACK_B R13, R13.H1 ;  /* 0x0000000dff0d723e */ /* 0x000fe200030006ff */
[----:B------:R-:W-:Y:S01]  /*6660*/  HADD2.F32 R11, -RZ, R5.H0_H0 ;  /* 0x20000005ff0b7230 */ /* 0x000fe20000004100 */
[----:B------:R-:W-:Y:S01]  /*6670*/  F2FP.F16.E4M3.UNPACK_B R21, R21.H1 ;  /* 0x00000015ff15723e */ /* 0x000fe200030006ff */
[----:B------:R-:W-:-:S02]  /*6680*/  HADD2.F32 R10, -RZ, R9.H1_H1 ;  /* 0x30000009ff0a7230 */ /* 0x000fc40000004100 */
[C---:B------:R-:W-:Y:S01]  /*6690*/  FMUL.FTZ R14, R6.reuse, R12 ;  /* 0x0000000c060e7220 */ /* 0x040fe20000410000 */
[----:B------:R-:W-:Y:S02]  /*66a0*/  HADD2.F32 R5, -RZ, R4.H0_H0 ;  /* 0x20000004ff057230 */ /* 0x000fe40000004100 */
[----:B------:R-:W-:Y:S02]  /*66b0*/  HADD2.F32 R4, -RZ, R3.H1_H1 ;  /* 0x30000003ff047230 */ /* 0x000fe40000004100 */
[-C--:B------:R-:W-:Y:S01]  /*66c0*/  FMUL.FTZ R20, R6, R10.reuse ;  /* 0x0000000a06147220 */ /* 0x080fe20000410000 */
[----:B------:R-:W-:Y:S02]  /*66d0*/  HADD2.F32 R9, -RZ, R9.H0_H0 ;  /* 0x20000009ff097230 */ /* 0x000fe40000004100 */
[C---:B------:R-:W-:Y:S01]  /*66e0*/  FFMA.FTZ R14, R5.reuse, R10, -R14 ;  /* 0x0000000a050e7223 */ /* 0x040fe2000001080e */
[----:B------:R-:W-:Y:S02]  /*66f0*/  HADD2.F32 R3, -RZ, R3.H0_H0 ;  /* 0x20000003ff037230 */ /* 0x000fe40000004100 */
[C---:B------:R-:W-:Y:S01]  /*6700*/  FMUL.FTZ R6, R4.reuse, R11 ;  /* 0x0000000b04067220 */ /* 0x040fe20000410000 */
[----:B------:R-:W-:Y:S01]  /*6710*/  FFMA.FTZ R15, R5, R12, R20 ;  /* 0x0000000c050f7223 */ /* 0x000fe20000010014 */
[----:B------:R-:W-:Y:S01]  /*6720*/  FMUL.FTZ R4, R4, R9 ;  /* 0x0000000904047220 */ /* 0x000fe20000410000 */
[----:B------:R-:W-:-:S02]  /*6730*/  HADD2.F32 R5, -RZ, R13.H1_H1 ;  /* 0x3000000dff057230 */ /* 0x000fc40000004100 */
[C---:B------:R-:W-:Y:S01]  /*6740*/  FFMA.FTZ R12, R3.reuse, R9, -R6 ;  /* 0x00000009030c7223 */ /* 0x040fe20000010806 */
[--C-:B------:R-:W-:Y:S02]  /*6750*/  HADD2.F32 R9, -RZ, R21.reuse.H1_H1 ;  /* 0x30000015ff097230 */ /* 0x100fe40000004100 */
[----:B------:R-:W-:Y:S01]  /*6760*/  FFMA.FTZ R11, R3, R11, R4 ;  /* 0x0000000b030b7223 */ /* 0x000fe20000010004 */
[----:B------:R-:W-:Y:S02]  /*6770*/  HADD2.F32 R4, -RZ, R8.H1_H1 ;  /* 0x30000008ff047230 */ /* 0x000fe40000004100 */
[----:B------:R-:W-:Y:S02]  /*6780*/  HADD2.F32 R10, -RZ, R21.H0_H0 ;  /* 0x20000015ff0a7230 */ /* 0x000fe40000004100 */
[----:B------:R-:W-:Y:S02]  /*6790*/  HADD2.F32 R3, -RZ, R7.H1_H1 ;  /* 0x30000007ff037230 */ /* 0x000fe40000004100 */
[----:B------:R-:W-:Y:S01]  /*67a0*/  FMUL.FTZ R20, R4, R5 ;  /* 0x0000000504147220 */ /* 0x000fe20000410000 */
[----:B------:R-:W-:-:S02]  /*67b0*/  HADD2.F32 R6, -RZ, R13.H0_H0 ;  /* 0x2000000dff067230 */ /* 0x000fc40000004100 */
[----:B------:R-:W-:Y:S01]  /*67c0*/  FMUL.FTZ R13, R4, R9 ;  /* 0x00000009040d7220 */ /* 0x000fe20000410000 */
        /* <DEDUP_REMOVED lines=16> */
[----:B------:R3:W-:Y:S01]  /*68d0*/  STS.128 [R0+0xb000], R4 ;  /* 0x00b0000400007388 */ /* 0x0007e20000000c00 */
[----:B------:R-:W-:Y:S05]  /*68e0*/  BRA `(.L_x_365) ;  /* 0x00000010009c7947 */ /* 0x000fea0003800000 */
.L_x_359:
[----:B------:R-:W-:-:S03]  /*68f0*/  UMOV UR4, 0xffffffff ;  /* 0xffffffff00047882 */ /* 0x000fc60000000000 */
[----:B------:R-:W-:Y:S05]  /*6900*/  BRA.DIV UR4, `(.L_x_368) ;  /* 0x000000e604a07947 */ /* 0x000fea000b800000 */
[----:B------:R0:W1:Y:S04]  /*6910*/  SHFL.IDX PT, R27, R26, RZ, 0x1e1f ;  /* 0x001e1fff1a1b7589 */ /* 0x00006800000e0000 */
[----:B------:R0:W2:Y:S04]  /*6920*/  SHFL.IDX PT, R14, R24, RZ, 0x1e1f ;  /* 0x001e1fff180e7589 */ /* 0x0000a800000e0000 */
[----:B------:R0:W3:Y:S04]  /*6930*/  SHFL.IDX PT, R0, R28, RZ, 0x1e1f ;  /* 0x001e1fff1c007589 */ /* 0x0000e800000e0000 */
[----:B------:R0:W4:Y:S02]  /*6940*/  SHFL.IDX PT, R3, R30, RZ, 0x1e1f ;  /* 0x001e1fff1e037589 */ /* 0x00012400000e0000 */
.L_x_547:
[----:B------:R-:W5:Y:S01]  /*6950*/  LDL R6, [R1+0x4c] ;  /* 0x00004c0001067983 */ /* 0x000f620000100800 */
[----:B------:R-:W-:Y:S01]  /*6960*/  ULDC UR4, c[0x0][0x448] ;  /* 0x0001120000047ab9 */ /* 0x000fe20000000800 */
[----:B------:R-:W0:Y:S01]  /*6970*/  LDC R37, c[0x0][0x3f4] ;  /* 0x0000fd00ff257b82 */ /* 0x000e220000000800 */
[----:B------:R-:W-:Y:S01]  /*6980*/  IMAD R29, R29, UR4, RZ ;  /* 0x000000041d1d7c24 */ /* 0x000fe2000f8e02ff */
[----:B------:R-:W-:Y:S01]  /*6990*/  BSSY B1, `(.L_x_369) ;  /* 0x0000016000017945 */ /* 0x000fe20003800000 */
[----:B------:R-:W-:Y:S02]  /*69a0*/  CS2R R8, SRZ ;  /* 0x0000000000087805 */ /* 0x000fe4000001ff00 */
[----:B------:R-:W-:Y:S02]  /*69b0*/  CS2R R10, SRZ ;  /* 0x00000000000a7805 */ /* 0x000fe4000001ff00 */
[----:B------:R-:W-:Y:S02]  /*69c0*/  ISETP.GE.AND P0, PT, R4, R29, PT ;  /* 0x0000001d0400720c */ /* 0x000fe40003f06270 */
[----:B-----5:R-:W-:-:S04]  /*69d0*/  LEA.HI R5, R6, R6, RZ, 0x1 ;  /* 0x0000000606057211 */ /* 0x020fc800078f08ff */
[----:B------:R-:W-:-:S05]  /*69e0*/  LOP3.LUT R5, R5, 0xfffffffe, RZ, 0xc0, !PT ;  /* 0xfffffffe05057812 */ /* 0x000fca00078ec0ff */
[----:B------:R-:W-:Y:S01]  /*69f0*/  IMAD.IADD R21, R6, 0x1, -R5 ;  /* 0x0000000106157824 */ /* 0x000fe200078e0a05 */
[----:B------:R-:W-:Y:S02]  /*6a00*/  CS2R R4, SRZ ;  /* 0x0000000000047805 */ /* 0x000fe4000001ff00 */
[----:B------:R-:W-:Y:S02]  /*6a10*/  CS2R R6, SRZ ;  /* 0x0000000000067805 */ /* 0x000fe4000001ff00 */
[----:B------:R-:W-:Y:S01]  /*6a20*/  SHF.L.U32 R21, R21, 0x1f, RZ ;  /* 0x0000001f15157819 */ /* 0x000fe200000006ff */
[----:B0-----:R-:W-:Y:S06]  /*6a30*/  @P0 BRA `(.L_x_370) ;  /* 0x00000000002c0947 */ /* 0x001fec0003800000 */
[----:B------:R-:W-:Y:S01]  /*6a40*/  ULDC UR4, c[0x0][0x3f4] ;  /* 0x0000fd0000047ab9 */ /* 0x000fe20000000800 */
[C---:B-1----:R-:W-:Y:S02]  /*6a50*/  IADD3 R12, P0, R18.reuse, R27, RZ ;  /* 0x0000001b120c7210 */ /* 0x042fe40007f1e0ff */
[C---:B------:R-:W-:Y:S02]  /*6a60*/  ISETP.GE.AND P2, PT, R18.reuse, UR4, PT ;  /* 0x0000000412007c0c */ /* 0x040fe4000bf46270 */
[----:B------:R-:W-:Y:S02]  /*6a70*/  SHF.R.S32.HI R4, RZ, 0x1f, R18 ;  /* 0x0000001fff047819 */ /* 0x000fe40000011412 */
[----:B--2---:R-:W-:-:S03]  /*6a80*/  IADD3 R14, P1, R18, R14, RZ ;  /* 0x0000000e120e7210 */ /* 0x004fc60007f3e0ff */
[--C-:B---3--:R-:W-:Y:S02]  /*6a90*/  IMAD.X R13, R0, 0x1, R4.reuse, P0 ;  /* 0x00000001000d7824 */ /* 0x108fe400000e0604 */
[----:B----4-:R-:W-:Y:S01]  /*6aa0*/  IMAD.X R15, R3, 0x1, R4, P1 ;  /* 0x00000001030f7824 */ /* 0x010fe200008e0604 */
[----:B------:R-:W-:-:S03]  /*6ab0*/  CS2R R4, SRZ ;  /* 0x0000000000047805 */ /* 0x000fc6000001ff00 */
[----:B------:R-:W-:Y:S05]  /*6ac0*/  @P2 BRA `(.L_x_370) ;  /* 0x0000000000082947 */ /* 0x000fea0003800000 */
[----:B------:R0:W5:Y:S04]  /*6ad0*/  LD.E.128 R4, desc[UR40][R12.64] ;  /* 0x000000280c047980 */ /* 0x000168000c101d00 */
[----:B------:R0:W5:Y:S02]  /*6ae0*/  LD.E.128 R8, desc[UR40][R14.64] ;  /* 0x000000280e087980 */ /* 0x000164000c101d00 */
.L_x_370:
[----:B------:R-:W-:Y:S05]  /*6af0*/  BSYNC B1 ;  /* 0x0000000000017941 */ /* 0x000fea0003800000 */
.L_x_369:
[----:B---3--:R-:W3:Y:S01]  /*6b00*/  LDL.LU R0, [R1+0x24] ;  /* 0x0000240001007983 */ /* 0x008ee20000300800 */
[----:B------:R-:W1:Y:S01]  /*6b10*/  SYNCS.PHASECHK.TRANS64.TRYWAIT P1, [R16+URZ+0x13200], R21 ;  /* 0x01320015100075a7 */ /* 0x000e62000802017f */
[----:B------:R-:W-:Y:S01]  /*6b20*/  ISETP.GE.AND P0, PT, R18, R37, PT ;  /* 0x000000251200720c */ /* 0x000fe20003f06270 */
[----:B------:R-:W-:Y:S01]  /*6b30*/  BSSY B1, `(.L_x_371) ;  /* 0x0000005000017945 */ /* 0x000fe20003800000 */
[----:B---3--:R-:W-:-:S05]  /*6b40*/  IMAD R0, R0, -0xc0, R29 ;  /* 0xffffff4000007824 */ /* 0x008fca00078e021d */
[----:B----4-:R-:W-:-:S04]  /*6b50*/  VIMNMX R3, R0, 0xc0, PT ;  /* 0x000000c000037848 */ /* 0x010fc80003fe0100 */
[----:B------:R-:W-:Y:S01]  /*6b60*/  ISETP.GE.OR P0, PT, R22, R3, P0 ;  /* 0x000000031600720c */ /* 0x000fe20000706670 */
[----:B-1----:R-:W-:-:S12]  /*6b70*/  @!P1 BRA `(.L_x_372) ;  /* 0x000000e400749947 */ /* 0x002fd80003800000 */
.L_x_548:
[----:B------:R-:W-:Y:S05]  /*6b80*/  BSYNC B1 ;  /* 0x0000000000017941 */ /* 0x000fea0003800000 */
.L_x_371:
[----:B------:R-:W-:Y:S05]  /*6b90*/  @P0 BRA `(.L_x_365) ;  /* 0x0000000c00f00947 */ /* 0x000fea0003800000 */
[----:B------:R-:W3:Y:S04]  /*6ba0*/  LDL R36, [R1+0x30] ;  /* 0x0000300001247983 */ /* 0x000ee80000100800 */
[----:B------:R-:W4:Y:S04]  /*6bb0*/  LDL R34, [R1+0x34] ;  /* 0x0000340001227983 */ /* 0x000f280000100800 */
[----:B------:R-:W4:Y:S04]  /*6bc0*/  LDL R29, [R1+0x38] ;  /* 0x00003800011d7983 */ /* 0x000f280000100800 */
[----:B------:R-:W4:Y:S01]  /*6bd0*/  LDL R50, [R1+0x64] ;  /* 0x0000640001327983 */ /* 0x000f220000100800 */
[----:B-----5:R-:W-:-:S02]  /*6be0*/  SHF.R.U32.HI R0, RZ, 0x8, R4 ;  /* 0x00000008ff007819 */ /* 0x020fc40000011604 */
[----:B------:R-:W-:Y:S02]  /*6bf0*/  LOP3.LUT R3, R4, 0xff, RZ, 0xc0, !PT ;  /* 0x000000ff04037812 */ /* 0x000fe400078ec0ff */
[----:B------:R-:W-:Y:S02]  /*6c00*/  LOP3.LUT R0, R0, 0xff, RZ, 0xc0, !PT ;  /* 0x000000ff00007812 */ /* 0x000fe400078ec0ff */
[----:B------:R-:W-:Y:S02]  /*6c10*/  SHF.R.U32.HI R25, RZ, 0x8, R5 ;  /* 0x00000008ff197819 */ /* 0x000fe40000011605 */
[----:B------:R-:W-:Y:S02]  /*6c20*/  PRMT R20, R0, 0x7604, R3 ;  /* 0x0000760400147816 */ /* 0x000fe40000000003 */
[----:B0-----:R-:W-:Y:S02]  /*6c30*/  LOP3.LUT R13, R5, 0xff, RZ, 0xc0, !PT ;  /* 0x000000ff050d7812 */ /* 0x001fe400078ec0ff */
[----:B------:R-:W-:-:S02]  /*6c40*/  SHF.R.U32.HI R3, RZ, 0x8, R6 ;  /* 0x00000008ff037819 */ /* 0x000fc40000011606 */
[----:B------:R-:W-:Y:S02]  /*6c50*/  LOP3.LUT R0, R25, 0xff, RZ, 0xc0, !PT ;  /* 0x000000ff19007812 */ /* 0x000fe400078ec0ff */
[----:B------:R-:W-:Y:S02]  /*6c60*/  LOP3.LUT R12, R6, 0xff, RZ, 0xc0, !PT ;  /* 0x000000ff060c7812 */ /* 0x000fe400078ec0ff */
[----:B------:R-:W-:Y:S02]  /*6c70*/  LOP3.LUT R3, R3, 0xff, RZ, 0xc0, !PT ;  /* 0x000000ff03037812 */ /* 0x000fe400078ec0ff */
[----:B------:R-:W-:Y:S01]  /*6c80*/  PRMT R28, R0, 0x7604, R13 ;  /* 0x00007604001c7816 */ /* 0x000fe2000000000d */
[----:B------:R-:W-:Y:S01]  /*6c90*/  IMAD.IADD R0, R18, 0x1, R37 ;  /* 0x0000000112007824 */ /* 0x000fe200078e0225 */
[----:B-1----:R-:W-:Y:S02]  /*6ca0*/  SHF.R.U32.HI R21, RZ, 0x8, R8 ;  /* 0x00000008ff157819 */ /* 0x002fe40000011608 */
[----:B------:R-:W-:-:S02]  /*6cb0*/  PRMT R30, R3, 0x7604, R12 ;  /* 0x00007604031e7816 */ /* 0x000fc4000000000c */
[----:B------:R-:W-:Y:S02]  /*6cc0*/  LOP3.LUT R24, R8, 0xff, RZ, 0xc0, !PT ;  /* 0x000000ff08187812 */ /* 0x000fe400078ec0ff */
[----:B------:R-:W-:Y:S02]  /*6cd0*/  LOP3.LUT R21, R21, 0xff, RZ, 0xc0, !PT ;  /* 0x000000ff15157812 */ /* 0x000fe400078ec0ff */
[----:B------:R-:W-:Y:S02]  /*6ce0*/  SHF.R.U32.HI R3, RZ, 0x8, R10 ;  /* 0x00000008ff037819 */ /* 0x000fe4000001160a */
[----:B------:R-:W-:Y:S02]  /*6cf0*/  PRMT R35, R21, 0x7604, R24 ;  /* 0x0000760415237816 */ /* 0x000fe40000000018 */
[----:B------:R-:W-:Y:S02]  /*6d00*/  SHF.R.U32.HI R27, RZ, 0x8, R11 ;  /* 0x00000008ff1b7819 */ /* 0x000fe4000001160b */
[----:B------:R-:W-:-:S02]  /*6d10*/  LOP3.LUT R25, R3, 0xff, RZ, 0xc0, !PT ;  /* 0x000000ff03197812 */ /* 0x000fc400078ec0ff */
[----:B------:R-:W-:Y:S02]  /*6d20*/  SHF.R.U32.HI R21, RZ, 0x8, R9 ;  /* 0x00000008ff157819 */ /* 0x000fe40000011609 */
[----:B--2---:R-:W-:Y:S02]  /*6d30*/  SHF.R.U32.HI R14, RZ, 0x8, R7 ;  /* 0x00000008ff0e7819 */ /* 0x004fe40000011607 */
[----:B------:R-:W-:Y:S02]  /*6d40*/  LOP3.LUT R24, R9, 0xff, RZ, 0xc0, !PT ;  /* 0x000000ff09187812 */ /* 0x000fe400078ec0ff */
[----:B------:R-:W-:Y:S02]  /*6d50*/  LOP3.LUT R26, R10, 0xff, RZ, 0xc0, !PT ;  /* 0x000000ff0a1a7812 */ /* 0x000fe400078ec0ff */
[----:B------:R-:W-:Y:S02]  /*6d60*/  LOP3.LUT R27, R27, 0xff, RZ, 0xc0, !PT ;  /* 0x000000ff1b1b7812 */ /* 0x000fe400078ec0ff */
[----:B------:R-:W-:-:S02]  /*6d70*/  LOP3.LUT R32, R11, 0xff, RZ, 0xc0, !PT ;  /* 0x000000ff0b207812 */ /* 0x000fc400078ec0ff */
[----:B------:R-:W-:Y:S02]  /*6d80*/  LOP3.LUT R21, R21, 0xff, RZ, 0xc0, !PT ;  /* 0x000000ff15157812 */ /* 0x000fe400078ec0ff */
[----:B------:R-:W-:Y:S02]  /*6d90*/  LOP3.LUT R15, R7, 0xff, RZ, 0xc0, !PT ;  /* 0x000000ff070f7812 */ /* 0x000fe400078ec0ff */
[----:B------:R-:W-:Y:S02]  /*6da0*/  LOP3.LUT R14, R14, 0xff, RZ, 0xc0, !PT ;  /* 0x000000ff0e0e7812 */ /* 0x000fe400078ec0ff */
[----:B------:R-:W-:Y:S02]  /*6db0*/  PRMT R37, R21, 0x7604, R24 ;  /* 0x0000760415257816 */ /* 0x000fe40000000018 */
[----:B------:R-:W-:Y:S02]  /*6dc0*/  PRMT R39, R25, 0x7604, R26 ;  /* 0x0000760419277816 */ /* 0x000fe4000000001a */
[----:B------:R-:W-:-:S02]  /*6dd0*/  PRMT R43, R27, 0x7604, R32 ;  /* 0x000076041b2b7816 */ /* 0x000fc40000000020 */
[----:B------:R-:W-:Y:S02]  /*6de0*/  PRMT R33, R14, 0x7604, R15 ;  /* 0x000076040e217816 */ /* 0x000fe4000000000f */
[----:B------:R-:W-:Y:S02]  /*6df0*/  SHF.R.U32.HI R21, RZ, 0x10, R5 ;  /* 0x00000010ff157819 */ /* 0x000fe40000011605 */
[----:B------:R-:W-:Y:S02]  /*6e00*/  SHF.R.U32.HI R32, RZ, 0x10, R7 ;  /* 0x00000010ff207819 */ /* 0x000fe40000011607 */
[----:B------:R-:W-:Y:S02]  /*6e10*/  LOP3.LUT R21, R21, 0xff, RZ, 0xc0, !PT ;  /* 0x000000ff15157812 */ /* 0x000fe400078ec0ff */
[----:B------:R-:W-:Y:S02]  /*6e20*/  LOP3.LUT R32, R32, 0xff, RZ, 0xc0, !PT ;  /* 0x000000ff20207812 */ /* 0x000fe400078ec0ff */
[----:B------:R-:W-:-:S02]  /*6e30*/  PRMT R21, R21, 0x7054, R28 ;  /* 0x0000705415157816 */ /* 0x000fc4000000001c */
[----:B------:R-:W-:Y:S02]  /*6e40*/  SHF.R.U32.HI R28, RZ, 0x10, R9 ;  /* 0x00000010ff1c7819 */ /* 0x000fe40000011609 */
[----:B------:R-:W-:Y:S02]  /*6e50*/  PRMT R33, R32, 0x7054, R33 ;  /* 0x0000705420217816 */ /* 0x000fe40000000021 */
[----:B------:R-:W-:Y:S02]  /*6e60*/  SHF.R.U32.HI R32, RZ, 0x10, R11 ;  /* 0x00000010ff207819 */ /* 0x000fe4000001160b */
[----:B------:R-:W-:Y:S02]  /*6e70*/  LOP3.LUT R28, R28, 0xff, RZ, 0xc0, !PT ;  /* 0x000000ff1c1c7812 */ /* 0x000fe400078ec0ff */
[----:B------:R-:W-:Y:S02]  /*6e80*/  LOP3.LUT R32, R32, 0xff, RZ, 0xc0, !PT ;  /* 0x000000ff20207812 */ /* 0x000fe400078ec0ff */
[----:B------:R-:W-:-:S02]  /*6e90*/  PRMT R37, R28, 0x7054, R37 ;  /* 0x000070541c257816 */ /* 0x000fc40000000025 */
[----:B------:R-:W-:-:S04]  /*6ea0*/  PRMT R43, R32, 0x7054, R43 ;  /* 0x00007054202b7816 */ /* 0x000fc8000000002b */
[----:B------:R-:W-:Y:S02]  /*6eb0*/  LOP3.LUT R43, R43, 0xff000000, R11, 0xf8, !PT ;  /* 0xff0000002b2b7812 */ /* 0x000fe400078ef80b */
[----:B---3--:R-:W-:Y:S02]  /*6ec0*/  LOP3.LUT R0, R36, 0x30, R0, 0xf8, !PT ;  /* 0x0000003024007812 */ /* 0x008fe400078ef800 */
[----:B------:R-:W-:Y:S02]  /*6ed0*/  LOP3.LUT R36, R33, 0xff000000, R7, 0xf8, !PT ;  /* 0xff00000021247812 */ /* 0x000fe400078ef807 */
[----:B----4-:R-:W-:Y:S02]  /*6ee0*/  LOP3.LUT R3, R0, R34, RZ, 0x3c, !PT ;  /* 0x0000002200037212 */ /* 0x010fe400078e3cff */
[----:B------:R-:W-:Y:S02]  /*6ef0*/  LOP3.LUT R34, R21, 0xff000000, R5, 0xf8, !PT ;  /* 0xff00000015227812 */ /* 0x000fe400078ef805 */
[----:B------:R-:W-:-:S02]  /*6f00*/  IADD3 R0, R16, R29, R3 ;  /* 0x0000001d10007210 */ /* 0x000fc40007ffe003 */
[----:B------:R-:W-:Y:S01]  /*6f10*/  SHF.R.U32.HI R29, RZ, 0x10, R6 ;  /* 0x00000010ff1d7819 */ /* 0x000fe20000011606 */
[----:B------:R-:W0:Y:S01]  /*6f20*/  LDS.128 R12, [R50+0xb000] ;  /* 0x00b00000320c7984 */ /* 0x000e220000000c00 */
[----:B------:R-:W-:Y:S02]  /*6f30*/  SHF.R.U32.HI R3, RZ, 0x10, R4 ;  /* 0x00000010ff037819 */ /* 0x000fe40000011604 */
[----:B------:R-:W-:Y:S01]  /*6f40*/  LOP3.LUT R29, R29, 0xff, RZ, 0xc0, !PT ;  /* 0x000000ff1d1d7812 */ /* 0x000fe200078ec0ff */
[----:B------:R-:W1:Y:S01]  /*6f50*/  LDS.128 R24, [R0+0xb000] ;  /* 0x00b0000000187984 */ /* 0x000e620000000c00 */
[----:B------:R-:W-:Y:S02]  /*6f60*/  LOP3.LUT R3, R3, 0xff, RZ, 0xc0, !PT ;  /* 0x000000ff03037812 */ /* 0x000fe400078ec0ff */
[----:B------:R-:W-:Y:S02]  /*6f70*/  PRMT R29, R29, 0x7054, R30 ;  /* 0x000070541d1d7816 */ /* 0x000fe4000000001e */
[----:B------:R-:W-:-:S02]  /*6f80*/  SHF.R.U32.HI R30, RZ, 0x10, R10 ;  /* 0x00000010ff1e7819 */ /* 0x000fc4000001160a */
[----:B------:R-:W-:Y:S02]  /*6f90*/  PRMT R3, R3, 0x7054, R20 ;  /* 0x0000705403037816 */ /* 0x000fe40000000014 */
[----:B------:R-:W-:Y:S02]  /*6fa0*/  SHF.R.U32.HI R20, RZ, 0x10, R8 ;  /* 0x00000010ff147819 */ /* 0x000fe40000011608 */
[----:B------:R-:W-:Y:S02]  /*6fb0*/  LOP3.LUT R30, R30, 0xff, RZ, 0xc0, !PT ;  /* 0x000000ff1e1e7812 */ /* 0x000fe400078ec0ff */
[----:B------:R-:W-:Y:S02]  /*6fc0*/  LOP3.LUT R20, R20, 0xff, RZ, 0xc0, !PT ;  /* 0x000000ff14147812 */ /* 0x000fe400078ec0ff */
[----:B------:R-:W-:Y:S02]  /*6fd0*/  PRMT R41, R30, 0x7054, R39 ;  /* 0x000070541e297816 */ /* 0x000fe40000000027 */
[----:B------:R-:W-:-:S02]  /*6fe0*/  LOP3.LUT R39, R37, 0xff000000, R9, 0xf8, !PT ;  /* 0xff00000025277812 */ /* 0x000fc400078ef809 */
[----:B------:R-:W-:Y:S02]  /*6ff0*/  PRMT R35, R20, 0x7054, R35 ;  /* 0x0000705414237816 */ /* 0x000fe40000000023 */
[----:B------:R-:W-:Y:S02]  /*7000*/  LOP3.LUT R20, R3, 0xff000000, R4, 0xf8, !PT ;  /* 0xff00000003147812 */ /* 0x000fe400078ef804 */
[----:B------:R-:W-:Y:S02]  /*7010*/  LOP3.LUT R4, R41, 0xff000000, R10, 0xf8, !PT ;  /* 0xff00000029047812 */ /* 0x000fe400078ef80a */
[----:B------:R-:W-:Y:S02]  /*7020*/  F2FP.F16.E4M3.UNPACK_B R40, R39 ;  /* 0x00000027ff28723e */ /* 0x000fe400020006ff */
[----:B------:R-:W-:Y:S02]  /*7030*/  F2FP.F16.E4M3.UNPACK_B R11, R34 ;  /* 0x00000022ff0b723e */ /* 0x000fe400020006ff */
[----:B------:R-:W-:-:S02]  /*7040*/  LOP3.LUT R3, R29, 0xff000000, R6, 0xf8, !PT ;  /* 0xff0000001d037812 */ /* 0x000fc400078ef806 */
[----:B------:R-:W-:Y:S02]  /*7050*/  LOP3.LUT R28, R35, 0xff000000, R8, 0xf8, !PT ;  /* 0xff000000231c7812 */ /* 0x000fe400078ef808 */
[----:B------:R-:W-:Y:S02]  /*7060*/  F2FP.F16.E4M3.UNPACK_B R39, R39.H1 ;  /* 0x00000027ff27723e */ /* 0x000fe400030006ff */
[----:B------:R-:W-:Y:S02]  /*7070*/  F2FP.F16.E4M3.UNPACK_B R34, R34.H1 ;  /* 0x00000022ff22723e */ /* 0x000fe400030006ff */
[-C--:B0-----:R-:W-:Y:S02]  /*7080*/  F2FP.F16.E4M3.UNPACK_B R8, R13.reuse ;  /* 0x0000000dff08723e */ /* 0x081fe400020006ff */
[----:B------:R-:W-:Y:S02]  /*7090*/  F2FP.F16.E4M3.UNPACK_B R29, R13.H1 ;  /* 0x0000000dff1d723e */ /* 0x000fe400030006ff */
[----:B-1----:R-:W-:Y:S01]  /*70a0*/  F2FP.F16.E4M3.UNPACK_B R10, R25 ;  /* 0x00000019ff0a723e */ /* 0x002fe200020006ff */
[--C-:B------:R-:W-:Y:S01]  /*70b0*/  HADD2.F32 R9, -RZ, R8.reuse.H0_H0 ;  /* 0x20000008ff097230 */ /* 0x100fe20000004100 */
[-C--:B------:R-:W-:Y:S01]  /*70c0*/  F2FP.F16.E4M3.UNPACK_B R30, R15.reuse ;  /* 0x0000000fff1e723e */ /* 0x080fe200020006ff */
[----:B------:R-:W-:Y:S01]  /*70d0*/  HADD2.F32 R8, -RZ, R8.H1_H1 ;  /* 0x30000008ff087230 */ /* 0x000fe20000004100 */
[----:B------:R-:W-:Y:S01]  /*70e0*/  F2FP.F16.E4M3.UNPACK_B R35, R15.H1 ;  /* 0x0000000fff23723e */ /* 0x000fe200030006ff */
[----:B------:R-:W-:Y:S01]  /*70f0*/  HADD2.F32 R15, -RZ, R40.H0_H0 ;  /* 0x20000028ff0f7230 */ /* 0x000fe20000004100 */
[-C--:B------:R-:W-:Y:S01]  /*7100*/  F2FP.F16.E4M3.UNPACK_B R13, R12.reuse ;  /* 0x0000000cff0d723e */ /* 0x080fe200020006ff */
[--C-:B------:R-:W-:Y:S01]  /*7110*/  HADD2.F32 R6, -RZ, R10.reuse.H0_H0 ;  /* 0x2000000aff067230 */ /* 0x100fe20000004100 */
[----:B------:R-:W-:Y:S01]  /*7120*/  F2FP.F16.E4M3.UNPACK_B R32, R12.H1 ;  /* 0x0000000cff20723e */ /* 0x000fe200030006ff */
[----:B------:R-:W-:Y:S01]  /*7130*/  HADD2.F32 R12, -RZ, R11.H0_H0 ;  /* 0x2000000bff0c7230 */ /* 0x000fe20000004100 */
[-C--:B------:R-:W-:Y:S01]  /*7140*/  F2FP.F16.E4M3.UNPACK_B R21, R24.reuse ;  /* 0x00000018ff15723e */ /* 0x080fe200020006ff */
[----:B------:R-:W-:Y:S01]  /*7150*/  HADD2.F32 R10, -RZ, R10.H1_H1 ;  /* 0x3000000aff0a7230 */ /* 0x000fe20000004100 */
[----:B------:R-:W-:Y:S01]  /*7160*/  F2FP.F16.E4M3.UNPACK_B R37, R24.H1 ;  /* 0x00000018ff25723e */ /* 0x000fe200030006ff */
[C---:B------:R-:W-:Y:S01]  /*7170*/  FMUL.FTZ R24, R6.reuse, R15 ;  /* 0x0000000f06187220 */ /* 0x040fe20000410000 */
[----:B------:R-:W-:Y:S01]  /*7180*/  FMUL.FTZ R42, R6, R12 ;  /* 0x0000000c062a7220 */ /* 0x000fe20000410000 */
[----:B------:R-:W-:-:S02]  /*7190*/  F2FP.F16.E4M3.UNPACK_B R25, R25.H1 ;  /* 0x00000019ff19723e */ /* 0x000fc400030006ff */
[-C--:B------:R-:W-:Y:S01]  /*71a0*/  F2FP.F16.E4M3.UNPACK_B R33, R27.reuse ;  /* 0x0000001bff21723e */ /* 0x080fe200020006ff */
[C---:B------:R-:W-:Y:S01]  /*71b0*/  FFMA.FTZ R6, R9.reuse, R12, -R24 ;  /* 0x0000000c09067223 */ /* 0x040fe20000010818 */
[----:B------:R-:W-:Y:S01]  /*71c0*/  F2FP.F16.E4M3.UNPACK_B R38, R27.H1 ;  /* 0x0000001bff26723e */ /* 0x000fe200030006ff */
[----:B------:R-:W-:Y:S02]  /*71d0*/  HADD2.F32 R27, -RZ, R40.H1_H1 ;  /* 0x30000028ff1b7230 */ /* 0x000fe40000004100 */
[----:B------:R-:W-:Y:S01]  /*71e0*/  FFMA.FTZ R9, R9, R15, R42 ;  /* 0x0000000f09097223 */ /* 0x000fe2000001002a */
[----:B------:R-:W-:Y:S01]  /*71f0*/  HADD2.F32 R15, -RZ, R11.H1_H1 ;  /* 0x3000000bff0f7230 */ /* 0x000fe20000004100 */
[----:B------:R-:W-:Y:S01]  /*7200*/  F2FP.F16.E4M3.UNPACK_B R7, R26 ;  /* 0x0000001aff07723e */ /* 0x000fe200020006ff */
[----:B------:R-:W-:Y:S02]  /*7210*/  HADD2.F32 R40, -RZ, R39.H0_H0 ;  /* 0x20000027ff287230 */ /* 0x000fe40000004100 */
[----:B------:R-:W-:Y:S01]  /*7220*/  FMUL.FTZ R41, R10, R27 ;  /* 0x0000001b0a297220 */ /* 0x000fe20000410000 */
[----:B------:R-:W-:-:S02]  /*7230*/  HADD2.F32 R11, -RZ, R25.H0_H0 ;  /* 0x20000019ff0b7230 */ /* 0x000fc40000004100 */
[-C--:B------:R-:W-:Y:S01]  /*7240*/  FMUL.FTZ R10, R10, R15.reuse ;  /* 0x0000000f0a0a7220 */ /* 0x080fe20000410000 */
[--C-:B------:R-:W-:Y:S01]  /*7250*/  HADD2.F32 R24, -RZ, R34.reuse.H0_H0 ;  /* 0x20000022ff187230 */ /* 0x100fe20000004100 */
[----:B------:R-:W-:Y:S01]  /*7260*/  F2FP.F16.E4M3.UNPACK_B R26, R26.H1 ;  /* 0x0000001aff1a723e */ /* 0x000fe200030006ff */
[----:B------:R-:W-:Y:S02]  /*7270*/  HADD2.F32 R12, -RZ, R29.H0_H0 ;  /* 0x2000001dff0c7230 */ /* 0x000fe40000004100 */
[C---:B------:R-:W-:Y:S01]  /*7280*/  FMUL.FTZ R45, R11.reuse, R40 ;  /* 0x000000280b2d7220 */ /* 0x040fe20000410000 */
[----:B------:R-:W-:Y:S02]  /*7290*/  HADD2.F32 R42, -RZ, R39.H1_H1 ;  /* 0x30000027ff2a7230 */ /* 0x000fe40000004100 */
[----:B------:R-:W-:Y:S01]  /*72a0*/  FMUL.FTZ R47, R11, R24 ;  /* 0x000000180b2f7220 */ /* 0x000fe20000410000 */
[C---:B------:R-:W-:Y:S01]  /*72b0*/  FFMA.FTZ R11, R8.reuse, R15, -R41 ;  /* 0x0000000f080b7223 */ /* 0x040fe20000010829 */
[----:B------:R-:W-:Y:S01]  /*72c0*/  F2FP.F16.E4M3.UNPACK_B R41, R43 ;  /* 0x0000002bff29723e */ /* 0x000fe200020006ff */
[----:B------:R-:W-:Y:S01]  /*72d0*/  FFMA.FTZ R8, R8, R27, R10 ;  /* 0x0000001b08087223 */ /* 0x000fe2000001000a */
[----:B------:R-:W-:Y:S01]  /*72e0*/  F2FP.F16.E4M3.UNPACK_B R39, R36 ;  /* 0x00000024ff27723e */ /* 0x000fe200020006ff */
[----:B------:R-:W-:Y:S01]  /*72f0*/  FFMA.FTZ R10, R12, R24, -R45 ;  /* 0x000000180c0a7223 */ /* 0x000fe2000001082d */
[----:B------:R-:W-:-:S02]  /*7300*/  HADD2.F32 R34, -RZ, R34.H1_H1 ;  /* 0x30000022ff227230 */ /* 0x000fc40000004100 */
[----:B------:R-:W-:Y:S01]  /*7310*/  FFMA.FTZ R12, R12, R40, R47 ;  /* 0x000000280c0c7223 */ /* 0x000fe2000001002f */
[----:B------:R-:W-:Y:S01]  /*7320*/  HADD2.F32 R25, -RZ, R25.H1_H1 ;  /* 0x30000019ff197230 */ /* 0x000fe20000004100 */
[----:B------:R-:W-:Y:S01]  /*7330*/  F2FP.F16.E4M3.UNPACK_B R36, R36.H1 ;  /* 0x00000024ff24723e */ /* 0x000fe200030006ff */
[----:B------:R-:W-:Y:S01]  /*7340*/  HADD2.F32 R44, -RZ, R41.H0_H0 ;  /* 0x20000029ff2c7230 */ /* 0x000fe20000004100 */
[----:B------:R-:W-:Y:S01]  /*7350*/  F2FP.F16.E4M3.UNPACK_B R5, R14 ;  /* 0x0000000eff05723e */ /* 0x000fe200020006ff */
[----:B------:R-:W-:Y:S02]  /*7360*/  HADD2.F32 R15, -RZ, R33.H0_H0 ;  /* 0x20000021ff0f7230 */ /* 0x000fe40000004100 */
[C---:B------:R-:W-:Y:S01]  /*7370*/  FMUL.FTZ R46, R25.reuse, R42 ;  /* 0x0000002a192e7220 */ /* 0x040fe20000410000 */
[----:B------:R-:W-:Y:S02]  /*7380*/  HADD2.F32 R40, -RZ, R39.H0_H0 ;  /* 0x20000027ff287230 */ /* 0x000fe40000004100 */
[----:B------:R-:W-:Y:S01]  /*7390*/  FMUL.FTZ R27, R25, R34 ;  /* 0x00000022191b7220 */ /* 0x000fe20000410000 */
[----:B------:R-:W-:-:S02]  /*73a0*/  HADD2.F32 R24, -RZ, R30.H0_H0 ;  /* 0x2000001eff187230 */ /* 0x000fc40000004100 */
[C---:B------:R-:W-:Y:S01]  /*73b0*/  FMUL.FTZ R25, R15.reuse, R44 ;  /* 0x0000002c0f197220 */ /* 0x040fe20000410000 */
[----:B------:R-:W-:Y:S02]  /*73c0*/  HADD2.F32 R29, -RZ, R29.H1_H1 ;  /* 0x3000001dff1d7230 */ /* 0x000fe40000004100 */
[-C--:B------:R-:W-:Y:S01]  /*73d0*/  FMUL.FTZ R45, R15, R40.reuse ;  /* 0x000000280f2d7220 */ /* 0x080fe20000410000 */
[----:B------:R-:W-:Y:S02]  /*73e0*/  HADD2.F32 R33, -RZ, R33.H1_H1 ;  /* 0x30000021ff217230 */ /* 0x000fe40000004100 */
[C---:B------:R-:W-:Y:S01]  /*73f0*/  FFMA.FTZ R25, R24.reuse, R40, -R25 ;  /* 0x0000002818197223 */ /* 0x040fe20000010819 */
[----:B------:R-:W-:Y:S02]  /*7400*/  HADD2.F32 R40, -RZ, R39.H1_H1 ;  /* 0x30000027ff287230 */ /* 0x000fe40000004100 */
[----:B------:R-:W-:Y:S01]  /*7410*/  FFMA.FTZ R24, R24, R44, R45 ;  /* 0x0000002c18187223 */ /* 0x000fe2000001002d */
[----:B------:R-:W-:Y:S01]  /*7420*/  F2FP.F16.E4M3.UNPACK_B R44, R43.H1 ;  /* 0x0000002bff2c723e */ /* 0x000fe200030006ff */
[C---:B------:R-:W-:Y:S01]  /*7430*/  FFMA.FTZ R27, R29.reuse, R42, R27 ;  /* 0x0000002a1d1b7223 */ /* 0x040fe2000001001b */
[----:B------:R-:W-:Y:S01]  /*7440*/  FFMA.FTZ R15, R29, R34, -R46 ;  /* 0x000000221d0f7223 */ /* 0x000fe2000001082e */
[----:B------:R-:W-:Y:S01]  /*7450*/  HADD2.F32 R42, -RZ, R41.H1_H1 ;  /* 0x30000029ff2a7230 */ /* 0x000fe20000004100 */
[----:B------:R-:W-:Y:S01]  /*7460*/  F2FP.F16.E4M3.UNPACK_B R14, R14.H1 ;  /* 0x0000000eff0e723e */ /* 0x000fe200030006ff */
[----:B------:R-:W-:Y:S01]  /*7470*/  HADD2.F32 R29, -RZ, R30.H1_H1 ;  /* 0x3000001eff1d7230 */ /* 0x000fe20000004100 */
[----:B------:R-:W-:Y:S01]  /*7480*/  F2FP.SATFINITE.E4M3.F32.PACK_AB_MERGE_C R12, R27, R12, RZ ;  /* 0x0000000c1b0c723e */ /* 0x000fe200048070ff */
[----:B------:R-:W-:-:S02]  /*7490*/  HADD2.F32 R41, -RZ, R44.H0_H0 ;  /* 0x2000002cff297230 */ /* 0x000fc40000004100 */
[C---:B------:R-:W-:Y:S01]  /*74a0*/  FMUL.FTZ R46, R33.reuse, R42 ;  /* 0x0000002a212e7220 */ /* 0x040fe20000410000 */
[----:B------:R-:W-:Y:S02]  /*74b0*/  HADD2.F32 R30, -RZ, R38.H0_H0 ;  /* 0x20000026ff1e7230 */ /* 0x000fe40000004100 */
[-C--:B------:R-:W-:Y:S01]  /*74c0*/  FMUL.FTZ R33, R33, R40.reuse ;  /* 0x0000002821217220 */ /* 0x080fe20000410000 */
[----:B------:R-:W-:Y:S01]  /*74d0*/  HADD2.F32 R39, -RZ, R36.H0_H0 ;  /* 0x20000024ff277230 */ /* 0x000fe20000004100 */
[----:B------:R-:W-:Y:S01]  /*74e0*/  F2FP.SATFINITE.E4M3.F32.PACK_AB_MERGE_C R9, R8, R9, R12 ;  /* 0x000000090809723e */ /* 0x000fe2000480700c */
[----:B------:R-:W-:Y:S02]  /*74f0*/  HADD2.F32 R34, -RZ, R35.H0_H0 ;  /* 0x20000023ff227230 */ /* 0x000fe40000004100 */
[C---:B------:R-:W-:Y:S01]  /*7500*/  FMUL.FTZ R43, R30.reuse, R41 ;  /* 0x000000291e2b7220 */ /* 0x040fe20000410000 */
[----:B------:R-:W-:Y:S02]  /*7510*/  HADD2.F32 R45, -RZ, R44.H1_H1 ;  /* 0x3000002cff2d7230 */ /* 0x000fe40000004100 */
[-C--:B------:R-:W-:Y:S01]  /*7520*/  FMUL.FTZ R48, R30, R39.reuse ;  /* 0x000000271e307220 */ /* 0x080fe20000410000 */
[C---:B------:R-:W-:Y:S01]  /*7530*/  FFMA.FTZ R30, R29.reuse, R40, -R46 ;  /* 0x000000281d1e7223 */ /* 0x040fe2000001082e */
[----:B------:R-:W-:Y:S01]  /*7540*/  FFMA.FTZ R29, R29, R42, R33 ;  /* 0x0000002a1d1d7223 */ /* 0x000fe20000010021 */
[C---:B------:R-:W-:Y:S01]  /*7550*/  FFMA.FTZ R33, R34.reuse, R39, -R43 ;  /* 0x0000002722217223 */ /* 0x040fe2000001082b */
[----:B------:R-:W-:Y:S01]  /*7560*/  F2FP.F16.E4M3.UNPACK_B R43, R28.H1 ;  /* 0x0000001cff2b723e */ /* 0x000fe200030006ff */
[----:B------:R-:W-:Y:S01]  /*7570*/  FFMA.FTZ R34, R34, R41, R48 ;  /* 0x0000002922227223 */ /* 0x000fe20000010030 */
[----:B------:R-:W-:Y:S01]  /*7580*/  F2FP.F16.E4M3.UNPACK_B R40, R20.H1 ;  /* 0x00000014ff28723e */ /* 0x000fe200030006ff */
[----:B------:R-:W-:-:S02]  /*7590*/  HADD2.F32 R42, -RZ, R36.H1_H1 ;  /* 0x30000024ff2a7230 */ /* 0x000fc40000004100 */
[----:B------:R-:W-:Y:S02]  /*75a0*/  HADD2.F32 R39, -RZ, R38.H1_H1 ;  /* 0x30000026ff277230 */ /* 0x000fe40000004100 */
[----:B------:R-:W-:Y:S02]  /*75b0*/  HADD2.F32 R44, -RZ, R43.H0_H0 ;  /* 0x2000002bff2c7230 */ /* 0x000fe40000004100 */
[----:B------:R-:W-:Y:S02]  /*75c0*/  HADD2.F32 R38, -RZ, R37.H0_H0 ;  /* 0x20000025ff267230 */ /* 0x000fe40000004100 */
[C---:B------:R-:W-:Y:S01]  /*75d0*/  FMUL.FTZ R47, R39.reuse, R45 ;  /* 0x0000002d272f7220 */ /* 0x040fe20000410000 */
[----:B------:R-:W-:Y:S02]  /*75e0*/  HADD2.F32 R41, -RZ, R40.H0_H0 ;  /* 0x20000028ff297230 */ /* 0x000fe40000004100 */
[----:B------:R-:W-:Y:S01]  /*75f0*/  FMUL.FTZ R48, R39, R42 ;  /* 0x0000002a27307220 */ /* 0x000fe20000410000 */
[----:B------:R-:W-:-:S02]  /*7600*/  HADD2.F32 R36, -RZ, R35.H1_H1 ;  /* 0x30000023ff247230 */ /* 0x000fc40000004100 */
[C---:B------:R-:W-:Y:S01]  /*7610*/  FMUL.FTZ R46, R38.reuse, R44 ;  /* 0x0000002c262e7220 */ /* 0x040fe20000410000 */
[----:B------:R-:W-:Y:S02]  /*7620*/  HADD2.F32 R35, -RZ, R32.H0_H0 ;  /* 0x20000020ff237230 */ /* 0x000fe40000004100 */
[----:B------:R-:W-:Y:S01]  /*7630*/  FMUL.FTZ R39, R38, R41 ;  /* 0x0000002926277220 */ /* 0x000fe20000410000 */
[----:B------:R-:W-:Y:S02]  /*7640*/  HADD2.F32 R43, -RZ, R43.H1_H1 ;  /* 0x3000002bff2b7230 */ /* 0x000fe40000004100 */
[C---:B------:R-:W-:Y:S01]  /*7650*/  FFMA.FTZ R42, R36.reuse, R42, -R47 ;  /* 0x0000002a242a7223 */ /* 0x040fe2000001082f */
[----:B------:R-:W-:Y:S01]  /*7660*/  FFMA.FTZ R49, R36, R45, R48 ;  /* 0x0000002d24317223 */ /* 0x000fe20000010030 */
[C---:B------:R-:W-:Y:S01]  /*7670*/  FFMA.FTZ R46, R35.reuse, R41, -R46 ;  /* 0x00000029232e7223 */ /* 0x040fe2000001082e */
[----:B------:R-:W-:Y:S01]  /*7680*/  FFMA.FTZ R44, R35, R44, R39 ;  /* 0x0000002c232c7223 */ /* 0x000fe20000010027 */
[----:B------:R-:W-:Y:S01]  /*7690*/  HADD2.F32 R37, -RZ, R37.H1_H1 ;  /* 0x30000025ff257230 */ /* 0x000fe20000004100 */
[----:B------:R-:W-:Y:S01]  /*76a0*/  F2FP.F16.E4M3.UNPACK_B R36, R28 ;  /* 0x0000001cff24723e */ /* 0x000fe200020006ff */
[----:B------:R-:W-:Y:S01]  /*76b0*/  HADD2.F32 R40, -RZ, R40.H1_H1 ;  /* 0x30000028ff287230 */ /* 0x000fe20000004100 */
[----:B------:R-:W-:Y:S01]  /*76c0*/  F2FP.F16.E4M3.UNPACK_B R35, R20 ;  /* 0x00000014ff23723e */ /* 0x000fe200020006ff */
[----:B------:R-:W-:-:S02]  /*76d0*/  HADD2.F32 R32, -RZ, R32.H1_H1 ;  /* 0x30000020ff207230 */ /* 0x000fc40000004100 */
[CC--:B------:R-:W-:Y:S01]  /*76e0*/  FMUL.FTZ R41, R37.reuse, R43.reuse ;  /* 0x0000002b25297220 */ /* 0x0c0fe20000410000 */
[----:B------:R-:W-:Y:S02]  /*76f0*/  HADD2.F32 R39, -RZ, R36.H0_H0 ;  /* 0x20000024ff277230 */ /* 0x000fe40000004100 */
[-C--:B------:R-:W-:Y:S01]  /*7700*/  FMUL.FTZ R20, R37, R40.reuse ;  /* 0x0000002825147220 */ /* 0x080fe20000410000 */
[----:B------:R-:W-:Y:S02]  /*7710*/  HADD2.F32 R28, -RZ, R21.H0_H0 ;  /* 0x20000015ff1c7230 */ /* 0x000fe40000004100 */
[C---:B------:R-:W-:Y:S01]  /*7720*/  FFMA.FTZ R45, R32.reuse, R40, -R41 ;  /* 0x00000028202d7223 */ /* 0x040fe20000010829 */
[----:B------:R-:W-:Y:S02]  /*7730*/  HADD2.F32 R37, -RZ, R35.H0_H0 ;  /* 0x20000023ff257230 */ /* 0x000fe40000004100 */
[----:B------:R-:W-:Y:S01]  /*7740*/  FFMA.FTZ R47, R32, R43, R20 ;  /* 0x0000002b202f7223 */ /* 0x000fe20000010014 */
[----:B------:R-:W-:-:S02]  /*7750*/  HADD2.F32 R20, -RZ, R13.H0_H0 ;  /* 0x2000000dff147230 */ /* 0x000fc40000004100 */
[C---:B------:R-:W-:Y:S01]  /*7760*/  FMUL.FTZ R41, R28.reuse, R39 ;  /* 0x000000271c297220 */ /* 0x040fe20000410000 */
[----:B------:R-:W-:Y:S02]  /*7770*/  HADD2.F32 R36, -RZ, R36.H1_H1 ;  /* 0x30000024ff247230 */ /* 0x000fe40000004100 */
[-C--:B------:R-:W-:Y:S01]  /*7780*/  FMUL.FTZ R43, R28, R37.reuse ;  /* 0x000000251c2b7220 */ /* 0x080fe20000410000 */
[----:B------:R-:W-:Y:S02]  /*7790*/  HADD2.F32 R21, -RZ, R21.H1_H1 ;  /* 0x30000015ff157230 */ /* 0x000fe40000004100 */
[C---:B------:R-:W-:Y:S01]  /*77a0*/  FFMA.FTZ R41, R20.reuse, R37, -R41 ;  /* 0x0000002514297223 */ /* 0x040fe20000010829 */
[----:B------:R-:W-:Y:S01]  /*77b0*/  HADD2.F32 R28, -RZ, R35.H1_H1 ;  /* 0x30000023ff1c7230 */ /* 0x000fe20000004100 */
[----:B------:R-:W-:Y:S01]  /*77c0*/  F2FP.F16.E4M3.UNPACK_B R37, R4.H1 ;  /* 0x00000004ff25723e */ /* 0x000fe200030006ff */
[----:B------:R-:W-:Y:S02]  /*77d0*/  HADD2.F32 R13, -RZ, R13.H1_H1 ;  /* 0x3000000dff0d7230 */ /* 0x000fe40000004100 */
[C---:B------:R-:W-:Y:S01]  /*77e0*/  FMUL.FTZ R38, R21.reuse, R36 ;  /* 0x0000002415267220 */ /* 0x040fe20000410000 */
[----:B------:R-:W-:Y:S01]  /*77f0*/  F2FP.F16.E4M3.UNPACK_B R32, R3.H1 ;  /* 0x00000003ff20723e */ /* 0x000fe200030006ff */
[-C--:B------:R-:W-:Y:S01]  /*7800*/  FMUL.FTZ R21, R21, R28.reuse ;  /* 0x0000001c15157220 */ /* 0x080fe20000410000 */
[----:B------:R-:W-:Y:S01]  /*7810*/  FFMA.FTZ R43, R20, R39, R43 ;  /* 0x00000027142b7223 */ /* 0x000fe2000001002b */
[----:B------:R-:W-:Y:S01]  /*7820*/  FFMA.FTZ R38, R13, R28, -R38 ;  /* 0x0000001c0d267223 */ /* 0x000fe20000010826 */
[----:B------:R-:W-:-:S02]  /*7830*/  HADD2.F32 R28, -RZ, R37.H0_H0 ;  /* 0x20000025ff1c7230 */ /* 0x000fc40000004100 */
[----:B------:R-:W-:Y:S01]  /*7840*/  FFMA.FTZ R36, R13, R36, R21 ;  /* 0x000000240d247223 */ /* 0x000fe20000010015 */
[----:B------:R-:W-:Y:S01]  /*7850*/  HADD2.F32 R20, -RZ, R26.H0_H0 ;  /* 0x2000001aff147230 */ /* 0x000fe20000004100 */
[----:B------:R-:W-:Y:S01]  /*7860*/  F2FP.F16.E4M3.UNPACK_B R3, R3 ;  /* 0x00000003ff03723e */ /* 0x000fe200020006ff */
[--C-:B------:R-:W-:Y:S01]  /*7870*/  HADD2.F32 R21, -RZ, R32.reuse.H0_H0 ;  /* 0x20000020ff157230 */ /* 0x100fe20000004100 */
[----:B------:R-:W-:Y:S01]  /*7880*/  F2FP.SATFINITE.E4M3.F32.PACK_AB_MERGE_C R34, R49, R34, RZ ;  /* 0x000000223122723e */ /* 0x000fe200048070ff */
[----:B------:R-:W-:Y:S02]  /*7890*/  HADD2.F32 R35, -RZ, R32.H1_H1 ;  /* 0x30000020ff237230 */ /* 0x000fe40000004100 */
[C---:B------:R-:W-:Y:S01]  /*78a0*/  FMUL.FTZ R32, R20.reuse, R28 ;  /* 0x0000001c14207220 */ /* 0x040fe20000410000 */
[----:B------:R-:W-:Y:S02]  /*78b0*/  HADD2.F32 R13, -RZ, R14.H0_H0 ;  /* 0x2000000eff0d7230 */ /* 0x000fe40000004100 */
[----:B------:R-:W-:Y:S01]  /*78c0*/  FMUL.FTZ R20, R20, R21 ;  /* 0x0000001514147220 */ /* 0x000fe20000410000 */
[----:B------:R-:W-:Y:S01]  /*78d0*/  HADD2.F32 R37, -RZ, R37.H1_H1 ;  /* 0x30000025ff257230 */ /* 0x000fe20000004100 */
[----:B------:R-:W-:Y:S01]  /*78e0*/  F2FP.SATFINITE.E4M3.F32.PACK_AB_MERGE_C R44, R47, R44, RZ ;  /* 0x0000002c2f2c723e */ /* 0x000fe200048070ff */
[----:B------:R-:W-:-:S02]  /*78f0*/  HADD2.F32 R26, -RZ, R26.H1_H1 ;  /* 0x3000001aff1a7230 */ /* 0x000fc40000004100 */
[C---:B------:R-:W-:Y:S01]  /*7900*/  FFMA.FTZ R32, R13.reuse, R21, -R32 ;  /* 0x000000150d207223 */ /* 0x040fe20000010820 */
[----:B------:R-:W-:Y:S02]  /*7910*/  HADD2.F32 R14, -RZ, R14.H1_H1 ;  /* 0x3000000eff0e7230 */ /* 0x000fe40000004100 */
[----:B------:R-:W-:Y:S01]  /*7920*/  FFMA.FTZ R39, R13, R28, R20 ;  /* 0x0000001c0d277223 */ /* 0x000fe20000010014 */
[----:B------:R-:W-:Y:S01]  /*7930*/  F2FP.F16.E4M3.UNPACK_B R20, R4 ;  /* 0x00000004ff14723e */ /* 0x000fe200020006ff */
[C---:B------:R-:W-:Y:S01]  /*7940*/  FMUL.FTZ R21, R26.reuse, R37 ;  /* 0x000000251a157220 */ /* 0x040fe20000410000 */
[----:B------:R-:W-:Y:S01]  /*7950*/  FMUL.FTZ R26, R26, R35 ;  /* 0x000000231a1a7220 */ /* 0x000fe20000410000 */
[----:B------:R-:W-:Y:S01]  /*7960*/  HADD2.F32 R4, -RZ, R7.H0_H0 ;  /* 0x20000007ff047230 */ /* 0x000fe20000004100 */
[----:B------:R-:W-:Y:S01]  /*7970*/  F2FP.SATFINITE.E4M3.F32.PACK_AB_MERGE_C R8, R36, R43, R44 ;  /* 0x0000002b2408723e */ /* 0x000fe2000480702c */
[----:B------:R-:W-:Y:S01]  /*7980*/  FFMA.FTZ R35, R14, R35, -R21 ;  /* 0x000000230e237223 */ /* 0x000fe20000010815 */
[----:B------:R-:W-:-:S02]  /*7990*/  HADD2.F32 R21, -RZ, R20.H0_H0 ;  /* 0x20000014ff157230 */ /* 0x000fc40000004100 */
[----:B------:R-:W-:Y:S01]  /*79a0*/  FFMA.FTZ R40, R14, R37, R26 ;  /* 0x000000250e287223 */ /* 0x000fe2000001001a */
[----:B------:R-:W-:Y:S02]  /*79b0*/  HADD2.F32 R20, -RZ, R20.H1_H1 ;  /* 0x30000014ff147230 */ /* 0x000fe40000004100 */
[----:B------:R-:W-:Y:S02]  /*79c0*/  HADD2.F32 R7, -RZ, R7.H1_H1 ;  /* 0x30000007ff077230 */ /* 0x000fe40000004100 */
[----:B------:R-:W-:Y:S01]  /*79d0*/  FMUL.FTZ R26, R4, R21 ;  /* 0x00000015041a7220 */ /* 0x000fe20000410000 */
[--C-:B------:R-:W-:Y:S01]  /*79e0*/  HADD2.F32 R14, -RZ, R3.reuse.H1_H1 ;  /* 0x30000003ff0e7230 */ /* 0x100fe20000004100 */
[----:B------:R-:W-:Y:S01]  /*79f0*/  F2FP.SATFINITE.E4M3.F32.PACK_AB_MERGE_C R32, R35, R32, RZ ;  /* 0x000000202320723e */ /* 0x000fe200048070ff */
[----:B------:R-:W-:Y:S02]  /*7a00*/  HADD2.F32 R13, -RZ, R3.H0_H0 ;  /* 0x20000003ff0d7230 */ /* 0x000fe40000004100 */
[----:B------:R-:W-:Y:S01]  /*7a10*/  FMUL.FTZ R28, R7, R20 ;  /* 0x00000014071c7220 */ /* 0x000fe20000410000 */
[----:B------:R-:W-:-:S02]  /*7a20*/  HADD2.F32 R3, -RZ, R5.H0_H0 ;  /* 0x20000005ff037230 */ /* 0x000fc40000004100 */
[-C--:B------:R-:W-:Y:S01]  /*7a30*/  FMUL.FTZ R7, R7, R14.reuse ;  /* 0x0000000e07077220 */ /* 0x080fe20000410000 */
[----:B------:R-:W-:Y:S02]  /*7a40*/  HADD2.F32 R5, -RZ, R5.H1_H1 ;  /* 0x30000005ff057230 */ /* 0x000fe40000004100 */
[-C--:B------:R-:W-:Y:S01]  /*7a50*/  FMUL.FTZ R4, R4, R13.reuse ;  /* 0x0000000d04047220 */ /* 0x080fe20000410000 */
[----:B------:R-:W-:Y:S02]  /*7a60*/  FFMA.FTZ R26, R3, R13, -R26 ;  /* 0x0000000d031a7223 */ /* 0x000fe4000001081a */
[C---:B------:R-:W-:Y:S01]  /*7a70*/  FFMA.FTZ R13, R5.reuse, R14, -R28 ;  /* 0x0000000e050d7223 */ /* 0x040fe2000001081c */
[----:B------:R-:W-:Y:S01]  /*7a80*/  FFMA.FTZ R20, R5, R20, R7 ;  /* 0x0000001405147223 */ /* 0x000fe20000010007 */
[----:B------:R-:W-:Y:S01]  /*7a90*/  FFMA.FTZ R3, R3, R21, R4 ;  /* 0x0000001503037223 */ /* 0x000fe20000010004 */
[----:B------:R-:W-:Y:S02]  /*7aa0*/  F2FP.SATFINITE.E4M3.F32.PACK_AB_MERGE_C R5, R15, R10, RZ ;  /* 0x0000000a0f05723e */ /* 0x000fe400048070ff */
[----:B------:R-:W-:-:S02]  /*7ab0*/  F2FP.SATFINITE.E4M3.F32.PACK_AB_MERGE_C R7, R42, R33, RZ ;  /* 0x000000212a07723e */ /* 0x000fc400048070ff */
[----:B------:R-:W-:Y:S02]  /*7ac0*/  F2FP.SATFINITE.E4M3.F32.PACK_AB_MERGE_C R4, R45, R46, RZ ;  /* 0x0000002e2d04723e */ /* 0x000fe400048070ff */
[----:B------:R-:W-:Y:S02]  /*7ad0*/  F2FP.SATFINITE.E4M3.F32.PACK_AB_MERGE_C R10, R40, R39, RZ ;  /* 0x00000027280a723e */ /* 0x000fe400048070ff */
[----:B------:R-:W-:Y:S02]  /*7ae0*/  F2FP.SATFINITE.E4M3.F32.PACK_AB_MERGE_C R5, R11, R6, R5 ;  /* 0x000000060b05723e */ /* 0x000fe40004807005 */
[----:B------:R-:W-:Y:S02]  /*7af0*/  F2FP.SATFINITE.E4M3.F32.PACK_AB_MERGE_C R7, R30, R25, R7 ;  /* 0x000000191e07723e */ /* 0x000fe40004807007 */
[----:B------:R-:W-:Y:S02]  /*7b00*/  F2FP.SATFINITE.E4M3.F32.PACK_AB_MERGE_C R4, R38, R41, R4 ;  /* 0x000000292604723e */ /* 0x000fe40004807004 */
[----:B------:R-:W-:-:S02]  /*7b10*/  F2FP.SATFINITE.E4M3.F32.PACK_AB_MERGE_C R6, R13, R26, R32 ;  /* 0x0000001a0d06723e */ /* 0x000fc40004807020 */
[----:B------:R-:W-:Y:S02]  /*7b20*/  F2FP.SATFINITE.E4M3.F32.PACK_AB_MERGE_C R11, R29, R24, R34 ;  /* 0x000000181d0b723e */ /* 0x000fe40004807022 */
[----:B------:R-:W-:Y:S01]  /*7b30*/  F2FP.SATFINITE.E4M3.F32.PACK_AB_MERGE_C R10, R20, R3, R10 ;  /* 0x00000003140a723e */ /* 0x000fe2000480700a */
[----:B------:R4:W-:Y:S04]  /*7b40*/  STS.128 [R50+0xb000], R4 ;  /* 0x00b0000432007388 */ /* 0x0009e80000000c00 */
[----:B------:R4:W-:Y:S02]  /*7b50*/  STS.128 [R0+0xb000], R8 ;  /* 0x00b0000800007388 */ /* 0x0009e40000000c00 */
.L_x_365:
[----:B------:R-:W-:Y:S05]  /*7b60*/  BSYNC B0 ;  /* 0x0000000000007941 */ /* 0x000fea0003800000 */
.L_x_358:
[----:B------:R-:W-:Y:S01]  /*7b70*/  @!PT LDS RZ, [RZ] ;  /* 0x00000000fffff984 */ /* 0x000fe20000000800 */
[----:B------:R-:W-:Y:S01]  /*7b80*/  @!PT LDS RZ, [RZ] ;  /* 0x00000000fffff984 */ /* 0x000fe20000000800 */
[----:B------:R-:W-:Y:S01]  /*7b90*/  @!PT LDS RZ, [RZ] ;  /* 0x00000000fffff984 */ /* 0x000fe20000000800 */
[----:B------:R-:W-:Y:S01]  /*7ba0*/  @!PT LDS RZ, [RZ] ;  /* 0x00000000fffff984 */ /* 0x000fe20000000800 */
[----:B------:R0:W-:Y:S06]  /*7bb0*/  MEMBAR.ALL.CTA ;  /* 0x0000000000007992 */ /* 0x0001ec0000008000 */
[----:B0-----:R-:W0:Y:S01]  /*7bc0*/  FENCE.VIEW.ASYNC.S ;  /* 0x00000000000073c6 */ /* 0x001e220000000000 */
[----:B------:R-:W-:Y:S05]  /*7bd0*/  WARPSYNC.ALL ;  /* 0x0000000000007948 */ /* 0x000fea0003800000 */
[----:B0-----:R-:W-:Y:S06]  /*7be0*/  BAR.SYNC.DEFER_BLOCKING 0xd, 0x180 ;  /* 0x0346000000007b1d */ /* 0x001fec0000010000 */
.L_x_355:
[----:B---34-:R-:W3:Y:S02]  /*7bf0*/  LDL R0, [R1+0x8] ;  /* 0x0000080001007983 */ /* 0x018ee40000100800 */
[----:B---3--:R-:W-:-:S13]  /*7c00*/  ISETP.NE.AND P0, PT, R0, 0x3, PT ;  /* 0x000000030000780c */ /* 0x008fda0003f05270 */
[----:B------:R-:W-:Y:S05]  /*7c10*/  @!P0 BRA `(.L_x_373) ;  /* 0x0000000000048947 */ /* 0x000fea0003800000 */
[----:B------:R-:W-:Y:S01]  /*7c20*/  BPT.TRAP 0x1 ;  /* 0x000000040000795c */ /* 0x000fe20000300000 */
.L_x_373:
[----:B01----:R-:W3:Y:S04]  /*7c30*/  LDL R3, [R1+0x4] ;  /* 0x0000040001037983 */ /* 0x003ee80000100800 */
[----:B------:R-:W4:Y:S01]  /*7c40*/  LDL R0, [R1+0xc] ;  /* 0x00000c0001007983 */ /* 0x000f220000100800 */
[----:B---3--:R-:W-:Y:S01]  /*7c50*/  IMAD R3, R3, 0x8, R16 ;  /* 0x0000000803037824 */ /* 0x008fe200078e0210 */
[----:B----45:R-:W-:-:S04]  /*7c60*/  SHF.L.U32 R6, R0, 0x1f, RZ ;  /* 0x0000001f00067819 */ /* 0x030fc800000006ff */
[----:B------:R0:W1:Y:S01]  /*7c70*/  SYNCS.PHASECHK.TRANS64.TRYWAIT P1, [R3+URZ+0x13230], R6 ;  /* 0x01323006030075a7 */ /* 0x000062000802017f */
[----:B------:R-:W-:Y:S05]  /*7c80*/  @!P0 BRA `(.L_x_374) ;  /* 0x0000000000048947 */ /* 0x000fea0003800000 */
[----:B------:R-:W-:Y:S01]  /*7c90*/  BPT.TRAP 0x1 ;  /* 0x000000040000795c */ /* 0x000fe20000300000 */
.L_x_374:
[----:B------:R-:W-:Y:S01]  /*7ca0*/  VIADD R0, R16, 0xe000 ;  /* 0x0000e00010007836 */ /* 0x000fe20000000000 */
[----:B------:R-:W-:Y:S02]  /*7cb0*/  LOP3.LUT R4, R31, 0x10000, RZ, 0xfc, !PT ;  /* 0x000100001f047812 */ /* 0x000fe400078efcff */
[----:B------:R-:W-:Y:S02]  /*7cc0*/  MOV R5, 0x80000020 ;  /* 0x8000002000057802 */ /* 0x000fe40000000f00 */
[----:B------:R-:W-:-:S04]  /*7cd0*/  SHF.R.U32.HI R0, RZ, 0x4, R0 ;  /* 0x00000004ff007819 */ /* 0x000fc80000011600 */
[----:B------:R-:W-:-:S04]  /*7ce0*/  LOP3.LUT R0, R0, 0x3fff, RZ, 0xc0, !PT ;  /* 0x00003fff00007812 */ /* 0x000fc800078ec0ff */
[----:B------:R-:W-:-:S05]  /*7cf0*/  LOP3.LUT R0, R0, 0x10000, RZ, 0xfc, !PT ;  /* 0x0001000000007812 */ /* 0x000fca00078efcff */
[----:B------:R3:W-:Y:S01]  /*7d00*/  STL [R1+0x18], R0 ;  /* 0x0000180001007387 */ /* 0x0007e20000100800 */
[----:B-1----:R-:W-:Y:S05]  /*7d10*/  @P1 BRA `(.L_x_375) ;  /* 0x0000000000081947 */ /* 0x002fea0003800000 */
[----:B------:R-:W1:Y:S02]  /*7d20*/  SYNCS.PHASECHK.TRANS64.TRYWAIT P1, [R3+URZ+0x13230], R6 ;  /* 0x01323006030075a7 */ /* 0x000e64000802017f */
[----:B-1----:R-:W-:Y:S05]  /*7d30*/  @!P1 BRA `(.L_x_376) ;  /* 0x000000d400189947 */ /* 0x002fea0003800000 */
.L_x_375:
[----:B---3--:R-:W3:Y:S04]  /*7d40*/  LDL R0, [R1+0x18] ;  /* 0x0000180001007983 */ /* 0x008ee80000100800 */
[----:B------:R-:W3:Y:S01]  /*7d50*/  LDL R106, [R1+0x4] ;  /* 0x00000400016a7983 */ /* 0x000ee20000100800 */
[----:B------:R-:W-:Y:S01]  /*7d60*/  IMAD.MOV.U32 R9, RZ, RZ, -0x7fffffe0 ;  /* 0x80000020ff097424 */ /* 0x000fe200078e00ff */
[----:B------:R-:W-:Y:S05]  /*7d70*/  WARPSYNC.ALL ;  /* 0x0000000000007948 */ /* 0x000fea0003800000 */
[----:B------:R-:W-:-:S02]  /*7d80*/  R2UR UR4, R4 ;  /* 0x00000000040472ca */ /* 0x000fc400000e0000 */
[----:B------:R-:W-:Y:S02]  /*7d90*/  R2UR UR5, R5 ;  /* 0x00000000050572ca */ /* 0x000fe400000e0000 */
[----:B------:R-:W-:Y:S01]  /*7da0*/  R2UR UR7, R9 ;  /* 0x00000000090772ca */ /* 0x000fe200000e0000 */
[----:B------:R-:W-:Y:S01]  /*7db0*/  WARPGROUP.ARRIVE ;  /* 0x00000000000079c5 */ /* 0x000fe20000000000 */
[----:B------:R-:W-:Y:S01]  /*7dc0*/  IMAD.MOV.U32 R7, RZ, RZ, -0x7fffffe0 ;  /* 0x80000020ff077424 */ /* 0x000fe200078e00ff */
[----:B--2---:R-:W-:Y:S01]  /*7dd0*/  P2R R14, PR, RZ, 0x1 ;  /* 0x00000001ff0e7803 */ /* 0x004fe20000000000 */
[----:B------:R-:W-:Y:S01]  /*7de0*/  IMAD.MOV.U32 R11, RZ, RZ, -0x7fffffe0 ;  /* 0x80000020ff0b7424 */ /* 0x000fe200078e00ff */
[C---:B------:R-:W-:Y:S02]  /*7df0*/  R2UR UR8, R4.reuse ;  /* 0x00000000040872ca */ /* 0x040fe400000e0000 */
[----:B------:R-:W-:Y:S02]  /*7e00*/  R2UR UR9, R5 ;  /* 0x00000000050972ca */ /* 0x000fe400000e0000 */
[----:B------:R-:W-:Y:S01]  /*7e10*/  R2UR UR11, R11 ;  /* 0x000000000b0b72ca */ /* 0x000fe200000e0000 */
[----:B------:R-:W-:Y:S01]  /*7e20*/  IMAD.MOV.U32 R13, RZ, RZ, -0x7fffffe0 ;  /* 0x80000020ff0d7424 */ /* 0x000fe200078e00ff */
[----:B------:R-:W-:-:S02]  /*7e30*/  R2UR UR12, R4 ;  /* 0x00000000040c72ca */ /* 0x000fc400000e0000 */
[----:B------:R-:W-:Y:S02]  /*7e40*/  R2UR UR13, R5 ;  /* 0x00000000050d72ca */ /* 0x000fe400000e0000 */
[----:B------:R-:W-:Y:S01]  /*7e50*/  R2UR UR15, R13 ;  /* 0x000000000d0f72ca */ /* 0x000fe200000e0000 */
[----:B---3--:R-:W-:Y:S02]  /*7e60*/  IMAD R8, R106, 0x280, R0 ;  /* 0x000002806a087824 */ /* 0x008fe400078e0200 */
[----:B------:R-:W2:Y:S01]  /*7e70*/  LDL R0, [R1+0x70] ;  /* 0x0000700001007983 */ /* 0x000ea20000100800 */
[----:B------:R-:W-:Y:S01]  /*7e80*/  IMAD.MOV.U32 R21, RZ, RZ, -0x7fffffe0 ;  /* 0x80000020ff157424 */ /* 0x000fe200078e00ff */
[----:B------:R-:W-:Y:S01]  /*7e90*/  BSSY B0, `(.L_x_377) ;  /* 0x00004ce000007945 */ /* 0x000fe20003800000 */
[C---:B------:R-:W-:Y:S01]  /*7ea0*/  R2UR UR6, R8.reuse ;  /* 0x00000000080672ca */ /* 0x040fe200000e0000 */
[C---:B01----:R-:W-:Y:S01]  /*7eb0*/  VIADD R6, R8.reuse, 0x80 ;  /* 0x0000008008067836 */ /* 0x043fe20000000000 */
[----:B------:R-:W0:Y:S01]  /*7ec0*/  S2R R108, SR_TID.X ;  /* 0x00000000006c7919 */ /* 0x000e220000002100 */
[C---:B------:R-:W-:Y:S01]  /*7ed0*/  VIADD R10, R8.reuse, 0x180 ;  /* 0x00000180080a7836 */ /* 0x040fe20000000000 */
[----:B------:R-:W-:Y:S01]  /*7ee0*/  R2UR UR19, R21 ;  /* 0x00000000151372ca */ /* 0x000fe200000e0000 */
[----:B------:R-:W-:-:S02]  /*7ef0*/  VIADD R12, R8, 0x200 ;  /* 0x00000200080c7836 */ /* 0x000fc40000000000 */
[----:B------:R-:W-:Y:S01]  /*7f00*/  VIADD R20, R8, 0x2 ;  /* 0x0000000208147836 */ /* 0x000fe20000000000 */
[----:B------:R-:W-:Y:S01]  /*7f10*/  R2UR UR10, R10 ;  /* 0x000000000a0a72ca */ /* 0x000fe200000e0000 */
[----:B------:R-:W-:Y:S01]  /*7f20*/  VIADD R10, R8, 0x82 ;  /* 0x00000082080a7836 */ /* 0x000fe20000000000 */
[----:B------:R-:W-:Y:S01]  /*7f30*/  R2UR UR14, R12 ;  /* 0x000000000c0e72ca */ /* 0x000fe200000e0000 */
[----:B------:R-:W-:Y:S01]  /*7f40*/  IMAD.MOV.U32 R11, RZ, RZ, -0x7fffffe0 ;  /* 0x80000020ff0b7424 */ /* 0x000fe200078e00ff */
[----:B------:R-:W-:Y:S01]  /*7f50*/  R2UR UR18, R20 ;  /* 0x00000000141272ca */ /* 0x000fe200000e0000 */
[----:B------:R-:W-:Y:S01]  /*7f60*/  QGMMA.64x32x32.F32.E4M3.E4M3 R88, gdesc[UR4], RZ, !UPT, gsb0 ;  /* 0x00600000045879f3 */ /* 0x000fe2000c0008ff */
[----:B------:R-:W-:Y:S02]  /*7f70*/  R2UR UR4, R4 ;  /* 0x00000000040472ca */ /* 0x000fe400000e0000 */
[----:B------:R-:W-:Y:S02]  /*7f80*/  R2UR UR5, R5 ;  /* 0x00000000050572ca */ /* 0x000fe400000e0000 */
[----:B------:R-:W-:Y:S01]  /*7f90*/  R2UR UR6, R6 ;  /* 0x00000000060672ca */ /* 0x000fe200000e0000 */
[----:B------:R-:W-:Y:S01]  /*7fa0*/  VIADD R6, R8, 0x100 ;  /* 0x0000010008067836 */ /* 0x000fe20000000000 */
[----:B------:R-:W-:Y:S01]  /*7fb0*/  R2UR UR7, R7 ;  /* 0x00000000070772ca */ /* 0x000fe200000e0000 */
[----:B------:R-:W-:Y:S01]  /*7fc0*/  IMAD.MOV.U32 R7, RZ, RZ, -0x7fffffe0 ;  /* 0x80000020ff077424 */ /* 0x000fe200078e00ff */
[----:B0-----:R-:W-:Y:S01]  /*7fd0*/  LOP3.LUT R108, R108, 0x7f, RZ, 0xc0, !PT ;  /* 0x0000007f6c6c7812 */ /* 0x001fe200078ec0ff */
[----:B------:R-:W-:-:S02]  /*7fe0*/  WARPGROUP.DEPBAR.LE gsb0, 0x0 ;  /* 0x00008000000079c5 */ /* 0x000fc40000010000 */
[----:B------:R-:W-:-:S08]  /*7ff0*/  WARPGROUP.ARRIVE ;  /* 0x00000000000079c5 */ /* 0x000fd00000000000 */
[----:B------:R-:W-:Y:S01]  /*8000*/  QGMMA.64x32x32.F32.E4M3.E4M3 R72, gdesc[UR4], RZ, !UPT, gsb0 ;  /* 0x00600000044879f3 */ /* 0x000fe2000c0008ff */
[----:B------:R-:W-:Y:S01]  /*8010*/  R2UR UR6, R6 ;  /* 0x00000000060672ca */ /* 0x000fe200000e0000 */
[C---:B------:R-:W-:Y:S01]  /*8020*/  VIADD R6, R4.reuse, 0x2 ;  /* 0x0000000204067836 */ /* 0x040fe20000000000 */
[----:B------:R-:W-:Y:S01]  /*8030*/  R2UR UR7, R7 ;  /* 0x00000000070772ca */ /* 0x000fe200000e0000 */
[----:B------:R-:W-:Y:S01]  /*8040*/  IMAD.MOV.U32 R7, RZ, RZ, -0x7fffffe0 ;  /* 0x80000020ff077424 */ /* 0x000fe200078e00ff */
[----:B------:R-:W-:Y:S02]  /*8050*/  R2UR UR4, R4 ;  /* 0x00000000040472ca */ /* 0x000fe400000e0000 */
[----:B------:R-:W-:Y:S02]  /*8060*/  R2UR UR5, R5 ;  /* 0x00000000050572ca */ /* 0x000fe400000e0000 */
[----:B------:R-:W-:Y:S02]  /*8070*/  R2UR UR16, R6 ;  /* 0x00000000061072ca */ /* 0x000fe400000e0000 */
[----:B------:R-:W-:Y:S01]  /*8080*/  R2UR UR17, R7 ;  /* 0x00000000071172ca */ /* 0x000fe200000e0000 */
[----:B------:R-:W-:-:S02]  /*8090*/  WARPGROUP.DEPBAR.LE gsb0, 0x0 ;  /* 0x00008000000079c5 */ /* 0x000fc40000010000 */
[----:B------:R-:W-:-:S06]  /*80a0*/  WARPGROUP.ARRIVE ;  /* 0x00000000000079c5 */ /* 0x000fcc0000000000 */
[----:B------:R-:W-:Y:S01]  /*80b0*/  QGMMA.64x32x32.F32.E4M3.E4M3 R56, gdesc[UR4], RZ, !UPT, gsb0 ;  /* 0x00600000043879f3 */ /* 0x000fe2000c0008ff */
[----:B------:R-:W-:Y:S02]  /*80c0*/  R2UR UR4, R6 ;  /* 0x00000000060472ca */ /* 0x000fe400000e0000 */
[----:B------:R-:W-:Y:S02]  /*80d0*/  R2UR UR5, R7 ;  /* 0x00000000070572ca */ /* 0x000fe400000e0000 */
[----:B------:R-:W-:Y:S01]  /*80e0*/  R2UR UR6, R10 ;  /* 0x000000000a0672ca */ /* 0x000fe200000e0000 */
[----:B------:R-:W-:Y:S01]  /*80f0*/  VIADD R10, R8, 0x102 ;  /* 0x00000102080a7836 */ /* 0x000fe20000000000 */
[----:B------:R-:W-:Y:S01]  /*8100*/  R2UR UR7, R11 ;  /* 0x000000000b0772ca */ /* 0x000fe200000e0000 */
[----:B------:R-:W-:Y:S01]  /*8110*/  IMAD.MOV.U32 R11, RZ, RZ, -0x7fffffe0 ;  /* 0x80000020ff0b7424 */ /* 0x000fe200078e00ff */
[----:B------:R-:W-:Y:S02]  /*8120*/  WARPGROUP.DEPBAR.LE gsb0, 0x0 ;  /* 0x00008000000079c5 */ /* 0x000fe40000010000 */
[----:B------:R-:W-:-:S06]  /*8130*/  WARPGROUP.ARRIVE ;  /* 0x00000000000079c5 */ /* 0x000fcc0000000000 */
[----:B------:R-:W-:Y:S01]  /*8140*/  QGMMA.64x32x32.F32.E4M3.E4M3 R40, gdesc[UR8], RZ, !UPT, gsb0 ;  /* 0x00600000082879f3 */ /* 0x000fe2000c0008ff */
[----:B------:R-:W-:Y:S02]  /*8150*/  R2UR UR8, R6 ;  /* 0x00000000060872ca */ /* 0x000fe400000e0000 */
[----:B------:R-:W-:Y:S01]  /*8160*/  R2UR UR9, R7 ;  /* 0x00000000070972ca */ /* 0x000fe200000e0000 */
[----:B------:R-:W-:Y:S02]  /*8170*/  WARPGROUP.DEPBAR.LE gsb0, 0x0 ;  /* 0x00008000000079c5 */ /* 0x000fe40000010000 */
[----:B------:R-:W-:-:S06]  /*8180*/  WARPGROUP.ARRIVE ;  /* 0x00000000000079c5 */ /* 0x000fcc0000000000 */
[----:B------:R-:W-:Y:S01]  /*8190*/  QGMMA.64x32x32.F32.E4M3.E4M3 R24, gdesc[UR12], RZ, !UPT, gsb0 ;  /* 0x006000000c1879f3 */ /* 0x000fe2000c0008ff */
[----:B--2---:R-:W-:-:S04]  /*81a0*/  IMAD.IADD R9, R0, 0x1, R105 ;  /* 0x0000000100097824 */ /* 0x004fc800078e0269 */
[----:B------:R-:W-:Y:S02]  /*81b0*/  IMAD R12, R104, -0xa0, R9 ;  /* 0xffffff60680c7824 */ /* 0x000fe400078e0209 */
[----:B------:R-:W-:-:S03]  /*81c0*/  IMAD.MOV.U32 R9, RZ, RZ, -0x7fffffe0 ;  /* 0x80000020ff097424 */ /* 0x000fc600078e00ff */
[C---:B------:R-:W-:Y:S02]  /*81d0*/  ISETP.GT.AND P5, PT, R12.reuse, RZ, PT ;  /* 0x000000ff0c00720c */ /* 0x040fe40003fa4270 */
[C---:B------:R-:W-:Y:S02]  /*81e0*/  ISETP.GT.AND P6, PT, R12.reuse, 0x1, PT ;  /* 0x000000010c00780c */ /* 0x040fe40003fc4270 */
[C---:B------:R-:W-:Y:S02]  /*81f0*/  ISETP.GT.AND P1, PT, R12.reuse, 0x8, PT ;  /* 0x000000080c00780c */ /* 0x040fe40003f24270 */
[C---:B------:R-:W-:Y:S02]  /*8200*/  ISETP.GT.AND P4, PT, R12.reuse, 0x9, PT ;  /* 0x000000090c00780c */ /* 0x040fe40003f84270 */
[C---:B------:R-:W-:Y:S02]  /*8210*/  ISETP.GT.AND P3, PT, R12.reuse, 0x10, PT ;  /* 0x000000100c00780c */ /* 0x040fe40003f64270 */
[----:B------:R-:W-:-:S02]  /*8220*/  ISETP.GT.AND P2, PT, R12, 0x11, PT ;  /* 0x000000110c00780c */ /* 0x000fc40003f44270 */
[----:B------:R-:W-:Y:S01]  /*8230*/  ISETP.GT.AND P0, PT, R12, 0x79, PT ;  /* 0x000000790c00780c */ /* 0x000fe20003f04270 */
[----:B------:R-:W-:Y:S02]  /*8240*/  WARPGROUP.DEPBAR.LE gsb0, 0x0 ;  /* 0x00008000000079c5 */ /* 0x000fe40000010000 */
[----:B------:R-:W-:-:S06]  /*8250*/  WARPGROUP.ARRIVE ;  /* 0x00000000000079c5 */ /* 0x000fcc0000000000 */
[----:B------:R-:W-:Y:S03]  /*8260*/  QGMMA.64x32x32.F32.E4M3.E4M3 R88, gdesc[UR16], R88, gsb0 ;  /* 0x00600000105879f3 */ /* 0x000fe60008000858 */
[----:B------:R-:W-:Y:S02]  /*8270*/  WARPGROUP.DEPBAR.LE gsb0, 0x0 ;  /* 0x00008000000079c5 */ /* 0x000fe40000010000 */
[----:B------:R-:W-:Y:S01]  /*8280*/  WARPGROUP.ARRIVE ;  /* 0x00000000000079c5 */ /* 0x000fe20000000000 */
[----:B------:R-:W-:Y:S02]  /*8290*/  FSEL R13, R88, -INF , P5 ;  /* 0xff800000580d7808 */ /* 0x000fe40002800000 */
[----:B------:R-:W-:Y:S02]  /*82a0*/  FSEL R89, R89, -INF , P6 ;  /* 0xff80000059597808 */ /* 0x000fe40003000000 */
[----:B------:R-:W-:Y:S01]  /*82b0*/  FSEL R15, R92, -INF , P1 ;  /* 0xff8000005c0f7808 */ /* 0x000fe20000800000 */
[----:B------:R-:W-:Y:S01]  /*82c0*/  QGMMA.64x32x32.F32.E4M3.E4M3 R72, gdesc[UR4], R72, gsb0 ;  /* 0x00600000044879f3 */ /* 0x000fe20008000848 */
[----:B------:R-:W-:Y:S01]  /*82d0*/  R2UR UR6, R10 ;  /* 0x000000000a0672ca */ /* 0x000fe200000e0000 */
[----:B------:R-:W-:Y:S01]  /*82e0*/  VIADD R10, R8, 0x182 ;  /* 0x00000182080a7836 */ /* 0x000fe20000000000 */
[----:B------:R-:W-:Y:S01]  /*82f0*/  R2UR UR7, R11 ;  /* 0x000000000b0772ca */ /* 0x000fe200000e0000 */
[----:B------:R-:W-:Y:S01]  /*8300*/  IMAD.MOV.U32 R11, RZ, RZ, -0x7fffffe0 ;  /* 0x80000020ff0b7424 */ /* 0x000fe200078e00ff */
[----:B------:R-:W-:Y:S01]  /*8310*/  R2UR UR4, R6 ;  /* 0x00000000060472ca */ /* 0x000fe200000e0000 */
[----:B------:R-:W-:Y:S01]  /*8320*/  VIADD R8, R8, 0x202 ;  /* 0x0000020208087836 */ /* 0x000fe20000000000 */
[----:B------:R-:W-:-:S02]  /*8330*/  R2UR UR5, R7 ;  /* 0x00000000070572ca */ /* 0x000fc400000e0000 */
[----:B------:R-:W-:Y:S02]  /*8340*/  R2UR UR10, R10 ;  /* 0x000000000a0a72ca */ /* 0x000fe400000e0000 */
[----:B------:R-:W-:Y:S02]  /*8350*/  R2UR UR11, R11 ;  /* 0x000000000b0b72ca */ /* 0x000fe400000e0000 */
[----:B------:R-:W-:Y:S02]  /*8360*/  FMNMX.FTZ R0, R13, R89, !PT ;  /* 0x000000590d007209 */ /* 0x000fe40007810000 */
        /* <DEDUP_REMOVED lines=13> */
[----:B------:R-:W-:Y:S02]  /*8440*/  FSEL R101, R101, -INF , P6 ;  /* 0xff80000065657808 */ /* 0x000fe40003000000 */
[----:B------:R-:W-:-:S02]  /*8450*/  ISETP.GT.AND P4, PT, R12, 0x20, PT ;  /* 0x000000200c00780c */ /* 0x000fc40003f84270 */
[----:B------:R-:W-:Y:S02]  /*8460*/  FMNMX.FTZ R0, R113, R0, !PT ;  /* 0x0000000071007209 */ /* 0x000fe40007810000 */
[----:B------:R-:W-:Y:S02]  /*8470*/  FSEL R107, R98, -INF , P3 ;  /* 0xff800000626b7808 */ /* 0x000fe40001800000 */
[----:B------:R-:W-:Y:S02]  /*8480*/  ISETP.GT.AND P3, PT, R12, 0x21, PT ;  /* 0x000000210c00780c */ /* 0x000fe40003f64270 */
[----:B------:R-:W-:Y:S02]  /*8490*/  FMNMX.FTZ R0, R101, R0, !PT ;  /* 0x0000000065007209 */ /* 0x000fe40007810000 */
[----:B------:R-:W-:Y:S02]  /*84a0*/  FSEL R21, R94, -INF , P1 ;  /* 0xff8000005e157808 */ /* 0x000fe40000800000 */
[----:B------:R-:W-:-:S02]  /*84b0*/  ISETP.GT.AND P1, PT, R12, 0x28, PT ;  /* 0x000000280c00780c */ /* 0x000fc40003f24270 */
[----:B------:R-:W-:Y:S02]  /*84c0*/  FSEL R99, R99, -INF , P2 ;  /* 0xff80000063637808 */ /* 0x000fe40001000000 */
[----:B------:R-:W-:Y:S01]  /*84d0*/  ISETP.GT.AND P2, PT, R12, 0x29, PT ;  /* 0x000000290c00780c */ /* 0x000fe20003f44270 */
[----:B------:R-:W-:Y:S02]  /*84e0*/  WARPGROUP.DEPBAR.LE gsb0, 0x0 ;  /* 0x00008000000079c5 */ /* 0x000fe40000010000 */
[----:B------:R-:W-:Y:S01]  /*84f0*/  WARPGROUP.ARRIVE ;  /* 0x00000000000079c5 */ /* 0x000fe20000000000 */
[----:B------:R-:W-:Y:S02]  /*8500*/  FSEL R115, R72, -INF , P4 ;  /* 0xff80000048737808 */ /* 0x000fe40002000000 */
[----:B------:R-:W-:Y:S02]  /*8510*/  FSEL R73, R73, -INF , P3 ;  /* 0xff80000049497808 */ /* 0x000fe40001800000 */
[----:B------:R-:W-:Y:S01]  /*8520*/  FMNMX.FTZ R0, R115, R0, !PT ;  /* 0x0000000073007209 */ /* 0x000fe20007810000 */
[----:B------:R-:W-:Y:S01]  /*8530*/  QGMMA.64x32x32.F32.E4M3.E4M3 R56, gdesc[UR4], R56, gsb0 ;  /* 0x00600000043879f3 */ /* 0x000fe20008000838 */
[----:B------:R-:W-:-:S02]  /*8540*/  R2UR UR7, R9 ;  /* 0x00000000090772ca */ /* 0x000fc400000e0000 */
[----:B------:R-:W-:Y:S02]  /*8550*/  FSEL R9, R76, -INF , P1 ;  /* 0xff8000004c097808 */ /* 0x000fe40000800000 */
[----:B------:R-:W-:Y:S02]  /*8560*/  FMNMX.FTZ R0, R73, R0, !PT ;  /* 0x0000000049007209 */ /* 0x000fe40007810000 */
[----:B------:R-:W-:Y:S02]  /*8570*/  FSEL R103, R103, -INF , P6 ;  /* 0xff80000067677808 */ /* 0x000fe40003000000 */
[----:B------:R-:W-:Y:S02]  /*8580*/  ISETP.GT.AND P6, PT, R12, 0x30, PT ;  /* 0x000000300c00780c */ /* 0x000fe40003fc4270 */
        /* <DEDUP_REMOVED lines=10> */
[----:B------:R-:W-:Y:S02]  /*8630*/  R2UR UR6, R8 ;  /* 0x00000000080672ca */ /* 0x000fe400000e0000 */
[----:B------:R-:W-:Y:S02]  /*8640*/  R2UR UR4, R6 ;  /* 0x00000000060472ca */ /* 0x000fe400000e0000 */
[----:B------:R-:W-:Y:S02]  /*8650*/  R2UR UR5, R7 ;  /* 0x00000000070572ca */ /* 0x000fe400000e0000 */
        /* <DEDUP_REMOVED lines=11> */
[----:B------:R-:W-:Y:S01]  /*8710*/  FSEL R85, R82, -INF , P6 ;  /* 0xff80000052557808 */ /* 0x000fe20003000000 */
[----:B------:R-:W-:Y:S02]  /*8720*/  WARPGROUP.DEPBAR.LE gsb0, 0x0 ;  /* 0x00008000000079c5 */ /* 0x000fe40000010000 */
[----:B------:R-:W-:Y:S01]  /*8730*/  WARPGROUP.ARRIVE ;  /* 0x00000000000079c5 */ /* 0x000fe20000000000 */
[----:B------:R-:W-:-:S02]  /*8740*/  FSEL R127, R56, -INF , P1 ;  /* 0xff800000387f7808 */ /* 0x000fc40000800000 */
[C---:B------:R-:W-:Y:S02]  /*8750*/  ISETP.GT.AND P6, PT, R12.reuse, 0x48, PT ;  /* 0x000000480c00780c */ /* 0x040fe40003fc4270 */
[----:B------:R-:W-:Y:S01]  /*8760*/  FSEL R57, R57, -INF , P2 ;  /* 0xff80000039397808 */ /* 0x000fe20001000000 */
[----:B------:R-:W-:Y:S01]  /*8770*/  QGMMA.64x32x32.F32.E4M3.E4M3 R40, gdesc[UR8], R40, gsb0 ;  /* 0x00600000082879f3 */ /* 0x000fe20008000828 */
        /* <DEDUP_REMOVED lines=23> */
[----:B------:R-:W-:Y:S02]  /*88f0*/  FSEL R69, R69, -INF , P2 ;  /* 0xff80000045457808 */ /* 0x000fe40001000000 */
[----:B------:R-:W-:Y:S02]  /*8900*/  FMNMX.FTZ R0, R137, R0, !PT ;  /* 0x0000000089007209 */ /* 0x000fe40007810000 */
[----:B------:R-:W-:Y:S02]  /*8910*/  FSEL R63, R63, -INF , P5 ;  /* 0xff8000003f3f7808 */ /* 0x000fe40002800000 */
[----:B------:R-:W-:Y:S02]  /*8920*/  ISETP.GT.AND P5, PT, R12, 0x61, PT ;  /* 0x000000610c00780c */ /* 0x000fe40003fa4270 */
[----:B------:R-:W-:-:S02]  /*8930*/  FMNMX.FTZ R0, R69, R0, !PT ;  /* 0x0000000045007209 */ /* 0x000fc40007810000 */
        /* <DEDUP_REMOVED lines=25> */
[----:B------:R-:W-:Y:S02]  /*8ad0*/  FMNMX.FTZ R0, R49, R0, !PT ;  /* 0x0000000031007209 */ /* 0x000fe40007810000 */
[----:B------:R-:W-:-:S02]  /*8ae0*/  FSEL R43, R43, -INF , P5 ;  /* 0xff8000002b2b7808 */ /* 0x000fc40002800000 */
[C---:B------:R-:W-:Y:S02]  /*8af0*/  ISETP.GT.AND P5, PT, R12.reuse, 0x80, PT ;  /* 0x000000800c00780c */ /* 0x040fe40003fa4270 */
[----:B------:R-:W-:Y:S02]  /*8b00*/  FSEL R53, R53, -INF , P0 ;  /* 0xff80000035357808 */ /* 0x000fe40000000000 */
[----:B------:R-:W-:Y:S02]  /*8b10*/  FMNMX.FTZ R0, R155, R0, !PT ;  /* 0x000000009b007209 */ /* 0x000fe40007810000 */
[----:B------:R-:W-:Y:S02]  /*8b20*/  ISETP.GT.AND P0, PT, R12, 0x81, PT ;  /* 0x000000810c00780c */ /* 0x000fe40003f04270 */
[----:B------:R-:W-:Y:S02]  /*8b30*/  FMNMX.FTZ R0, R53, R0, !PT ;  /* 0x0000000035007209 */ /* 0x000fe40007810000 */
[----:B------:R-:W-:-:S02]  /*8b40*/  FSEL R50, R50, -INF , P1 ;  /* 0xff80000032327808 */ /* 0x000fc40000800000 */
[C---:B------:R-:W-:Y:S02]  /*8b50*/  ISETP.GT.AND P1, PT, R12.reuse, 0x88, PT ;  /* 0x000000880c00780c */ /* 0x040fe40003f24270 */
[----:B------:R-:W-:Y:S02]  /*8b60*/  FSEL R51, R51, -INF , P2 ;  /* 0xff80000033337808 */ /* 0x000fe40001000000 */
[C---:B------:R-:W-:Y:S02]  /*8b70*/  ISETP.GT.AND P2, PT, R12.reuse, 0x89, PT ;  /* 0x000000890c00780c */ /* 0x040fe40003f44270 */
[----:B------:R-:W-:Y:S02]  /*8b80*/  FSEL R47, R47, -INF , P3 ;  /* 0xff8000002f2f7808 */ /* 0x000fe40001800000 */
[----:B------:R-:W-:Y:S01]  /*8b90*/  ISETP.GT.AND P3, PT, R12, 0x90, PT ;  /* 0x000000900c00780c */ /* 0x000fe20003f64270 */
[----:B------:R-:W-:Y:S02]  /*8ba0*/  WARPGROUP.DEPBAR.LE gsb0, 0x0 ;  /* 0x00008000000079c5 */ /* 0x000fe40000010000 */
[----:B------:R-:W-:-:S02]  /*8bb0*/  FSEL R24, R24, -INF , P5 ;  /* 0xff80000018187808 */ /* 0x000fc40002800000 */
[----:B------:R-:W-:Y:S02]  /*8bc0*/  FSEL R25, R25, -INF , P0 ;  /* 0xff80000019197808 */ /* 0x000fe40000000000 */
[----:B------:R-:W-:Y:S02]  /*8bd0*/  FMNMX.FTZ R0, R24, R0, !PT ;  /* 0x0000000018007209 */ /* 0x000fe40007810000 */
[----:B------:R-:W-:Y:S02]  /*8be0*/  FSEL R28, R28, -INF , P1 ;  /* 0xff8000001c1c7808 */ /* 0x000fe40000800000 */
[----:B------:R-:W-:Y:S02]  /*8bf0*/  FMNMX.FTZ R0, R25, R0, !PT ;  /* 0x0000000019007209 */ /* 0x000fe40007810000 */
[----:B------:R-:W-:Y:S02]  /*8c00*/  FSEL R29, R29, -INF , P2 ;  /* 0xff8000001d1d7808 */ /* 0x000fe40001000000 */
[----:B------:R-:W-:-:S02]  /*8c10*/  FMNMX.FTZ R0, R28, R0, !PT ;  /* 0x000000001c007209 */ /* 0x000fc40007810000 */
[----:B------:R-:W-:Y:S02]  /*8c20*/  FSEL R153, R46, -INF , P4 ;  /* 0xff8000002e997808 */ /* 0x000fe40002000000 */
[----:B------:R-:W-:Y:S02]  /*8c30*/  FSEL R32, R32, -INF , P3 ;  /* 0xff80000020207808 */ /* 0x000fe40001800000 */
[----:B------:R-:W-:Y:S02]  /*8c40*/  FMNMX.FTZ R0, R29, R0, !PT ;  /* 0x000000001d007209 */ /* 0x000fe40007810000 */
[----:B------:R-:W-:Y:S02]  /*8c50*/  ISETP.GT.AND P4, PT, R12, 0x91, PT ;  /* 0x000000910c00780c */ /* 0x000fe40003f84270 */
[----:B------:R-:W-:Y:S02]  /*8c60*/  FMNMX.FTZ R0, R32, R0, !PT ;  /* 0x0000000020007209 */ /* 0x000fe40007810000 */
[----:B------:R-:W-:-:S02]  /*8c70*/  FSEL R8, R33, -INF , P4 ;  /* 0xff80000021087808 */ /* 0x000fc40002000000 */
[----:B------:R-:W-:Y:S02]  /*8c80*/  ISETP.GT.AND P5, PT, R12, 0x98, PT ;  /* 0x000000980c00780c */ /* 0x000fe40003fa4270 */
[----:B------:R-:W-:Y:S02]  /*8c90*/  FMNMX.FTZ R0, R8, R0, !PT ;  /* 0x0000000008007209 */ /* 0x000fe40007810000 */
[----:B------:R-:W-:Y:S02]  /*8ca0*/  FSEL R33, R36, -INF , P5 ;  /* 0xff80000024217808 */ /* 0x000fe40002800000 */
[----:B------:R-:W-:Y:S02]  /*8cb0*/  ISETP.GT.AND P6, PT, R12, 0x99, PT ;  /* 0x000000990c00780c */ /* 0x000fe40003fc4270 */
[----:B------:R-:W-:Y:S02]  /*8cc0*/  FMNMX.FTZ R0, R33, R0, !PT ;  /* 0x0000000021007209 */ /* 0x000fe40007810000 */
[----:B------:R-:W-:-:S02]  /*8cd0*/  FSEL R37, R37, -INF , P6 ;  /* 0xff80000025257808 */ /* 0x000fc40003000000 */
[----:B------:R-:W-:Y:S02]  /*8ce0*/  P2R R40, PR, RZ, 0x1 ;  /* 0x00000001ff287803 */ /* 0x000fe40000000000 */
[----:B------:R-:W-:Y:S02]  /*8cf0*/  FMNMX.FTZ R20, R37, R0, !PT ;  /* 0x0000000025147209 */ /* 0x000fe40007810000 */
[----:B------:R-:W-:Y:S02]  /*8d00*/  ISETP.GT.AND P0, PT, R12, 0x80, PT ;  /* 0x000000800c00780c */ /* 0x000fe40003f04270 */
[----:B------:R-:W-:Y:S01]  /*8d10*/  P2R R42, PR, RZ, 0x2 ;  /* 0x00000002ff2a7803 */ /* 0x000fe20000000000 */
[----:B------:R-:W0:Y:S01]  /*8d20*/  SHFL.BFLY PT, R0, R20, 0x2, 0x1f ;  /* 0x0c401f0014007f89 */ /* 0x000e2200000e0000 */
[----:B------:R-:W-:Y:S02]  /*8d30*/  FSEL R26, R26, -INF , P0 ;  /* 0xff8000001a1a7808 */ /* 0x000fe40000000000 */
[----:B------:R-:W-:-:S02]  /*8d40*/  ISETP.NE.AND P0, PT, R40, RZ, PT ;  /* 0x000000ff2800720c */ /* 0x000fc40003f05270 */
[----:B------:R-:W-:Y:S02]  /*8d50*/  FMNMX.FTZ R40, R11, R91, !PT ;  /* 0x0000005b0b287209 */ /* 0x000fe40007810000 */
[----:B------:R-:W-:Y:S02]  /*8d60*/  ISETP.GT.AND P1, PT, R12, 0x79, PT ;  /* 0x000000790c00780c */ /* 0x000fe40003f24270 */
[----:B------:R-:W-:Y:S02]  /*8d70*/  FMNMX.FTZ R40, R21, R40, !PT ;  /* 0x0000002815287209 */ /* 0x000fe40007810000 */
[----:B------:R-:W-:Y:S02]  /*8d80*/  FSEL R55, R55, -INF , P1 ;  /* 0xff80000037377808 */ /* 0x000fe40000800000 */
[----:B------:R-:W-:Y:S02]  /*8d90*/  ISETP.NE.AND P1, PT, R42, RZ, PT ;  /* 0x000000ff2a00720c */ /* 0x000fe40003f25270 */
[----:B------:R-:W-:-:S02]  /*8da0*/  FMNMX.FTZ R42, R95, R40, !PT ;  /* 0x000000285f2a7209 */ /* 0x000fc40007810000 */
[----:B------:R-:W-:Y:S02]  /*8db0*/  P2R R44, PR, RZ, 0x8 ;  /* 0x00000008ff2c7803 */ /* 0x000fe40000000000 */
[----:B------:R-:W-:Y:S02]  /*8dc0*/  FMNMX.FTZ R42, R107, R42, !PT ;  /* 0x0000002a6b2a7209 */ /* 0x000fe40007810000 */
[----:B------:R-:W-:Y:S02]  /*8dd0*/  P2R R46, PR, RZ, 0x4 ;  /* 0x00000004ff2e7803 */ /* 0x000fe40000000000 */
[----:B------:R-:W-:Y:S02]  /*8de0*/  FMNMX.FTZ R42, R99, R42, !PT ;  /* 0x0000002a632a7209 */ /* 0x000fe40007810000 */
[----:B0-----:R-:W-:Y:S02]  /*8df0*/  FMNMX.FTZ R36, R20, R0, !PT ;  /* 0x0000000014247209 */ /* 0x001fe40007810000 */
[----:B------:R-:W-:-:S02]  /*8e00*/  FMNMX.FTZ R42, R111, R42, !PT ;  /* 0x0000002a6f2a7209 */ /* 0x000fc40007810000 */
[----:B------:R-:W-:Y:S01]  /*8e10*/  ISETP.GT.AND P2, PT, R12, 0x78, PT ;  /* 0x000000780c00780c */ /* 0x000fe20003f44270 */
[----:B------:R-:W0:Y:S01]  /*8e20*/  SHFL.BFLY PT, R0, R36, 0x1, 0x1f ;  /* 0x0c201f0024007f89 */ /* 0x000e2200000e0000 */
[----:B------:R-:W-:Y:S02]  /*8e30*/  FSEL R27, R27, -INF , P0 ;  /* 0xff8000001b1b7808 */ /* 0x000fe40000000000 */
[----:B------:R-:W-:Y:S02]  /*8e40*/  FSEL R54, R54, -INF , P2 ;  /* 0xff80000036367808 */ /* 0x000fe40001000000 */
[----:B------:R-:W-:Y:S02]  /*8e50*/  ISETP.NE.AND P2, PT, R46, RZ, PT ;  /* 0x000000ff2e00720c */ /* 0x000fe40003f45270 */
[----:B------:R-:W-:Y:S02]  /*8e60*/  FSEL R35, R35, -INF , P4 ;  /* 0xff80000023237808 */ /* 0x000fe40002000000 */
[----:B------:R-:W-:-:S02]  /*8e70*/  FSEL R31, R31, -INF , P2 ;  /* 0xff8000001f1f7808 */ /* 0x000fc40001000000 */
[----:B------:R-:W-:Y:S02]  /*8e80*/  ISETP.NE.AND P0, PT, R14, RZ, PT ;  /* 0x000000ff0e00720c */ /* 0x000fe40003f05270 */
[----:B------:R-:W-:Y:S02]  /*8e90*/  ISETP.NE.AND P2, PT, R108, RZ, PT ;  /* 0x000000ff6c00720c */ /* 0x000fe40003f45270 */
[----:B0-----:R-:W-:-:S11]  /*8ea0*/  FMNMX.FTZ R0, R36, R0, !PT ;  /* 0x0000000024007209 */ /* 0x001fd60007810000 */
[----:B------:R-:W-:Y:S01]  /*8eb0*/  @!P2 VIADD R3, R3, 0x13240 ;  /* 0x000132400303a836 */ /* 0x000fe20000000000 */
[----:B------:R-:W-:Y:S01]  /*8ec0*/  FSETP.NEU.FTZ.AND P3, PT, R0, -INF , PT ;  /* 0xff8000000000780b */ /* 0x000fe20003f7d000 */
[----:B------:R-:W-:-:S05]  /*8ed0*/  FFMA.FTZ R10, R2, R0, -8 ;  /* 0xc1000000020a7423 */ /* 0x000fca0000010000 */
[----:B------:R-:W-:Y:S02]  /*8ee0*/  FSEL R10, R10, RZ, P3 ;  /* 0x000000ff0a0a7208 */ /* 0x000fe40001800000 */
[----:B------:R-:W-:Y:S02]  /*8ef0*/  ISETP.NE.AND P3, PT, R44, RZ, PT ;  /* 0x000000ff2c00720c */ /* 0x000fe40003f65270 */
[----:B------:R-:W-:Y:S01]  /*8f00*/  FMNMX.FTZ R44, R103, R42, !PT ;  /* 0x0000002a672c7209 */ /* 0x000fe20007810000 */
[----:B------:R-:W-:-:S01]  /*8f10*/  FFMA.FTZ R9, R2, R9, -R10 ;  /* 0x0000000902097223 */ /* 0x000fc2000001080a */
[--C-:B------:R-:W-:Y:S01]  /*8f20*/  FFMA.FTZ R36, R2, R113, -R10.reuse ;  /* 0x0000007102247223 */ /* 0x100fe2000001080a */
[----:B------:R-:W-:Y:S01]  /*8f30*/  FSEL R113, R30, -INF , P1 ;  /* 0xff8000001e717808 */ /* 0x000fe20000800000 */
[C-C-:B------:R-:W-:Y:S01]  /*8f40*/  FFMA.FTZ R115, R2.reuse, R115, -R10.reuse ;  /* 0x0000007302737223 */ /* 0x140fe2000001080a */
[----:B------:R-:W-:Y:S01]  /*8f50*/  FMNMX.FTZ R44, R77, R44, !PT ;  /* 0x0000002c4d2c7209 */ /* 0x000fe20007810000 */
[----:B------:R-:W-:Y:S01]  /*8f60*/  MUFU.EX2 R42, R9 ;  /* 0x00000009002a7308 */ /* 0x000fe20000000800 */
[----:B------:R-:W-:-:S01]  /*8f70*/  FFMA.FTZ R12, R2, R13, -R10 ;  /* 0x0000000d020c7223 */ /* 0x000fc2000001080a */
[C-C-:B------:R-:W-:Y:S01]  /*8f80*/  FFMA.FTZ R13, R2.reuse, R89, -R10.reuse ;  /* 0x00000059020d7223 */ /* 0x140fe2000001080a */
[----:B------:R-:W-:Y:S01]  /*8f90*/  FMNMX.FTZ R44, R75, R44, !PT ;  /* 0x0000002c4b2c7209 */ /* 0x000fe20007810000 */
[C-C-:B------:R-:W-:Y:S01]  /*8fa0*/  FFMA.FTZ R89, R2.reuse, R97, -R10.reuse ;  /* 0x0000006102597223 */ /* 0x140fe2000001080a */
[----:B------:R-:W-:-:S01]  /*8fb0*/  FFMA.FTZ R97, R2, R117, -R10 ;  /* 0x0000007502617223 */ /* 0x000fc2000001080a */
[----:B------:R-:W-:Y:S01]  /*8fc0*/  FSEL R117, R38, -INF , P5 ;  /* 0xff80000026757808 */ /* 0x000fe20002800000 */
[----:B------:R-:W-:-:S01]  /*8fd0*/  FFMA.FTZ R64, R2, R41, -R10 ;  /* 0x0000002902407223 */ /* 0x000fc2000001080a */
[----:B------:R-:W-:Y:S01]  /*8fe0*/  FMNMX.FTZ R44, R81, R44, !PT ;  /* 0x0000002c512c7209 */ /* 0x000fe20007810000 */
[----:B------:R0:W-:Y:S01]  /*8ff0*/  MUFU.EX2 R40, R115 ;  /* 0x0000007300287308 */ /* 0x0001e20000000800 */
[----:B------:R-:W-:Y:S01]  /*9000*/  FSEL R41, R39, -INF , P6 ;  /* 0xff80000027297808 */ /* 0x000fe20003000000 */
[C-C-:B------:R-:W-:Y:S01]  /*9010*/  FFMA.FTZ R119, R2.reuse, R119, -R10.reuse ;  /* 0x0000007702777223 */ /* 0x140fe2000001080a */
[----:B------:R-:W-:Y:S01]  /*9020*/  FMNMX.FTZ R46, R79, R44, !PT ;  /* 0x0000002c4f2e7209 */ /* 0x000fe20007810000 */
[C-C-:B------:R-:W-:Y:S01]  /*9030*/  FFMA.FTZ R14, R2.reuse, R15, -R10.reuse ;  /* 0x0000000f020e7223 */ /* 0x140fe2000001080a */
[----:B------:R-:W-:-:S01]  /*9040*/  FFMA.FTZ R15, R2, R93, -R10 ;  /* 0x0000005d020f7223 */ /* 0x000fc2000001080a */
[--C-:B------:R-:W-:Y:S01]  /*9050*/  FFMA.FTZ R20, R2, R109, -R10.reuse ;  /* 0x0000006d02147223 */ /* 0x100fe2000001080a */
[----:B------:R-:W-:Y:S01]  /*9060*/  FMNMX.FTZ R46, R85, R46, !PT ;  /* 0x0000002e552e7209 */ /* 0x000fe20007810000 */
[----:B------:R1:W-:Y:S01]  /*9070*/  MUFU.EX2 R44, R119 ;  /* 0x00000077002c7308 */ /* 0x0003e20000000800 */
[----:B0-----:R-:W-:Y:S01]  /*9080*/  FSEL R115, R34, -INF , P3 ;  /* 0xff80000022737808 */ /* 0x001fe20001800000 */
[C-C-:B------:R-:W-:Y:S01]  /*9090*/  FFMA.FTZ R93, R2.reuse, R101, -R10.reuse ;  /* 0x00000065025d7223 */ /* 0x140fe2000001080a */
[----:B------:R-:W-:Y:S01]  /*90a0*/  FMNMX.FTZ R46, R83, R46, !PT ;  /* 0x0000002e532e7209 */ /* 0x000fe20007810000 */
[C-C-:B------:R-:W-:Y:S01]  /*90b0*/  FFMA.FTZ R73, R2.reuse, R73, -R10.reuse ;  /* 0x0000004902497223 */ /* 0x140fe2000001080a */
[----:B------:R-:W-:-:S01]  /*90c0*/  FFMA.FTZ R101, R2, R121, -R10 ;  /* 0x0000007902657223 */ /* 0x000fc2000001080a */
[C-C-:B------:R-:W-:Y:S01]  /*90d0*/  FFMA.FTZ R123, R2.reuse, R123, -R10.reuse ;  /* 0x0000007b027b7223 */ /* 0x140fe2000001080a */
[----:B------:R-:W-:Y:S01]  /*90e0*/  FMNMX.FTZ R46, R131, R46, !PT ;  /* 0x0000002e832e7209 */ /* 0x000fe20007810000 */
[C-C-:B------:R-:W-:Y:S01]  /*90f0*/  FFMA.FTZ R109, R2.reuse, R125, -R10.reuse ;  /* 0x0000007d026d7223 */ /* 0x140fe2000001080a */
[----:B-1----:R-:W-:-:S01]  /*9100*/  FFMA.FTZ R119, R2, R8, -R10 ;  /* 0x0000000802777223 */ /* 0x002fc2000001080a */
[C-C-:B------:R-:W-:Y:S01]  /*9110*/  FFMA.FTZ R8, R2.reuse, R33, -R10.reuse ;  /* 0x0000002102087223 */ /* 0x140fe2000001080a */
[----:B------:R-:W-:Y:S01]  /*9120*/  FMNMX.FTZ R48, R87, R46, !PT ;  /* 0x0000002e57307209 */ /* 0x000fe20007810000 */
[C-C-:B------:R-:W-:Y:S01]  /*9130*/  FFMA.FTZ R127, R2.reuse, R127, -R10.reuse ;  /* 0x0000007f027f7223 */ /* 0x140fe2000001080a */
[----:B------:R-:W-:-:S01]  /*9140*/  FFMA.FTZ R57, R2, R57, -R10 ;  /* 0x0000003902397223 */ /* 0x000fc2000001080a */
        /* <DEDUP_REMOVED lines=24> */
[----:B------:R-:W-:Y:S01]  /*92d0*/  MUFU.EX2 R12, R12 ;  /* 0x0000000c000c7308 */ /* 0x000fe20000000800 */
[----:B------:R-:W-:-:S04]  /*92e0*/  FMNMX.FTZ R52, R145, R52, !PT ;  /* 0x0000003491347209 */ /* 0x000fc80007810000 */
[----:B------:R-:W-:-:S03]  /*92f0*/  FMNMX.FTZ R56, R71, R52, !PT ;  /* 0x0000003447387209 */ /* 0x000fc60007810000 */
        /* <DEDUP_REMOVED lines=9> */
[----:B------:R-:W0:Y:S01]  /*9390*/  MUFU.EX2 R15, R15 ;  /* 0x0000000f000f7308 */ /* 0x000e220000000800 */
[----:B------:R-:W-:-:S04]  /*93a0*/  FMNMX.FTZ R58, R54, R9, !PT ;  /* 0x00000009363a7209 */ /* 0x000fc80007810000 */
[----:B------:R-:W-:-:S03]  /*93b0*/  FMNMX.FTZ R9, R55, R58, !PT ;  /* 0x0000003a37097209 */ /* 0x000fc60007810000 */
[----:B------:R-:W-:Y:S01]  /*93c0*/  MUFU.EX2 R20, R20 ;  /* 0x0000001400147308 */ /* 0x000fe20000000800 */
[----:B------:R-:W-:-:S04]  /*93d0*/  FMNMX.FTZ R60, R26, R9, !PT ;  /* 0x000000091a3c7209 */ /* 0x000fc80007810000 */
[----:B------:R-:W-:-:S03]  /*93e0*/  FMNMX.FTZ R60, R27, R60, !PT ;  /* 0x0000003c1b3c7209 */ /* 0x000fc60007810000 */
[----:B------:R-:W-:Y:S01]  /*93f0*/  MUFU.EX2 R89, R89 ;  /* 0x0000005900597308 */ /* 0x000fe20000000800 */
[----:B------:R-:W-:Y:S02]  /*9400*/  FMNMX.FTZ R60, R113, R60, !PT ;  /* 0x0000003c713c7209 */ /* 0x000fe40007810000 */
[----:B0-----:R-:W-:Y:S02]  /*9410*/  F2FP.SATFINITE.E4M3.F32.PACK_AB_MERGE_C R152, R15, R14, RZ ;  /* 0x0000000e0f98723e */ /* 0x001fe400048070ff */
[----:B------:R-:W-:Y:S02]  /*9420*/  FMNMX.FTZ R60, R31, R60, !PT ;  /* 0x0000003c1f3c7209 */ /* 0x000fe40007810000 */
[----:B------:R-:W-:Y:S01]  /*9430*/  F2FP.SATFINITE.E4M3.F32.PACK_AB_MERGE_C R152, R13, R12, R152 ;  /* 0x0000000c0d98723e */ /* 0x000fe20004807098 */
[----:B------:R-:W-:Y:S01]  /*9440*/  MUFU.EX2 R36, R36 ;  /* 0x0000002400247308 */ /* 0x000fe20000000800 */
[----:B------:R-:W-:-:S04]  /*9450*/  FMNMX.FTZ R60, R115, R60, !PT ;  /* 0x0000003c733c7209 */ /* 0x000fc80007810000 */
[----:B------:R-:W-:-:S03]  /*9460*/  FMNMX.FTZ R60, R35, R60, !PT ;  /* 0x0000003c233c7209 */ /* 0x000fc60007810000 */
[----:B------:R-:W0:Y:S01]  /*9470*/  MUFU.EX2 R93, R93 ;  /* 0x0000005d005d7308 */ /* 0x000e220000000800 */
[----:B------:R-:W-:-:S04]  /*9480*/  FMNMX.FTZ R60, R117, R60, !PT ;  /* 0x0000003c753c7209 */ /* 0x000fc80007810000 */
[----:B------:R-:W-:Y:S01]  /*9490*/  FMNMX.FTZ R9, R41, R60, !PT ;  /* 0x0000003c29097209 */ /* 0x000fe20007810000 */
[----:B------:R-:W-:-:S02]  /*94a0*/  FFMA.FTZ R60, R2, R155, -R10 ;  /* 0x0000009b023c7223 */ /* 0x000fc4000001080a */
[----:B------:R-:W-:Y:S02]  /*94b0*/  MUFU.EX2 R73, R73 ;  /* 0x0000004900497308 */ /* 0x000fe40000000800 */
[----:B------:R-:W1:Y:S06]  /*94c0*/  SHFL.BFLY PT, R62, R9, 0x2, 0x1f ;  /* 0x0c401f00093e7f89 */ /* 0x000e6c00000e0000 */
[----:B------:R-:W2:Y:S01]  /*94d0*/  MUFU.EX2 R97, R97 ;  /* 0x0000006100617308 */ /* 0x000ea20000000800 */
[----:B0-----:R-:W-:-:S04]  /*94e0*/  F2FP.SATFINITE.E4M3.F32.PACK_AB_MERGE_C R154, R93, R36, RZ ;  /* 0x000000245d9a723e */ /* 0x001fc800048070ff */
[----:B------:R-:W-:-:S03]  /*94f0*/  F2FP.SATFINITE.E4M3.F32.PACK_AB_MERGE_C R154, R89, R20, R154 ;  /* 0x00000014599a723e */ /* 0x000fc6000480709a */
[----:B------:R-:W-:Y:S08]  /*9500*/  MUFU.EX2 R101, R101 ;  /* 0x0000006500657308 */ /* 0x000ff00000000800 */
[----:B------:R-:W-:Y:S01]  /*9510*/  MUFU.EX2 R46, R123 ;  /* 0x0000007b002e7308 */ /* 0x000fe20000000800 */
[----:B--2---:R-:W-:Y:S02]  /*9520*/  F2FP.SATFINITE.E4M3.F32.PACK_AB_MERGE_C R148, R97, R42, RZ ;  /* 0x0000002a6194723e */ /* 0x004fe400048070ff */
[----:B-1----:R-:W-:-:S02]  /*9530*/  FMNMX.FTZ R62, R9, R62, !PT ;  /* 0x0000003e093e7209 */ /* 0x002fc40007810000 */
[----:B------:R-:W-:-:S03]  /*9540*/  F2FP.SATFINITE.E4M3.F32.PACK_AB_MERGE_C R148, R73, R40, R148 ;  /* 0x000000284994723e */ /* 0x000fc60004807094 */
[----:B------:R-:W0:Y:S01]  /*9550*/  SHFL.BFLY PT, R9, R62, 0x1, 0x1f ;  /* 0x0c201f003e097f89 */ /* 0x000e2200000e0000 */
[----:B------:R-:W1:Y:S08]  /*9560*/  MUFU.EX2 R109, R109 ;  /* 0x0000006d006d7308 */ /* 0x000e700000000800 */
[----:B------:R-:W-:Y:S08]  /*9570*/  MUFU.EX2 R48, R127 ;  /* 0x0000007f00307308 */ /* 0x000ff00000000800 */
[----:B------:R-:W-:Y:S01]  /*9580*/  MUFU.EX2 R57, R57 ;  /* 0x0000003900397308 */ /* 0x000fe20000000800 */
[----:B-1----:R-:W-:-:S04]  /*9590*/  F2FP.SATFINITE.E4M3.F32.PACK_AB_MERGE_C R150, R109, R46, RZ ;  /* 0x0000002e6d96723e */ /* 0x002fc800048070ff */
[----:B------:R-:W-:Y:S02]  /*95a0*/  F2FP.SATFINITE.E4M3.F32.PACK_AB_MERGE_C R150, R101, R44, R150 ;  /* 0x0000002c6596723e */ /* 0x000fe40004807096 */
[----:B0-----:R-:W-:Y:S01]  /*95b0*/  FMNMX.FTZ R9, R62, R9, !PT ;  /* 0x000000093e097209 */ /* 0x001fe20007810000 */
[----:B------:R-:W-:Y:S03]  /*95c0*/  MUFU.EX2 R52, R129 ;  /* 0x0000008100347308 */ /* 0x000fe60000000800 */
[----:B------:R-:W-:Y:S01]  /*95d0*/  FSETP.NEU.FTZ.AND P1, PT, R9, -INF , PT ;  /* 0xff8000000900780b */ /* 0x000fe20003f3d000 */
[----:B------:R-:W-:-:S04]  /*95e0*/  FFMA.FTZ R62, R2, R9, -8 ;  /* 0xc1000000023e7423 */ /* 0x000fc80000010009 */
[----:B------:R-:W-:Y:S01]  /*95f0*/  MUFU.EX2 R61, R61 ;  /* 0x0000003d003d7308 */ /* 0x000fe20000000800 */
[----:B------:R-:W-:Y:S02]  /*9600*/  FSEL R10, R62, RZ, P1 ;  /* 0x000000ff3e0a7208 */ /* 0x000fe40000800000 */
[----:B------:R-:W-:-:S03]  /*9610*/  ISETP.GE.AND P1, PT, R105, 0xa1, PT ;  /* 0x000000a16900780c */ /* 0x000fc60003f26270 */
[C-C-:B------:R-:W-:Y:S01]  /*9620*/  FFMA.FTZ R11, R2.reuse, R11, -R10.reuse ;  /* 0x0000000b020b7223 */ /* 0x140fe2000001080a */
[----:B------:R-:W-:-:S01]  /*9630*/  FFMA.FTZ R62, R2, R91, -R10 ;  /* 0x0000005b023e7223 */ /* 0x000fc2000001080a */
[C-C-:B------:R-:W-:Y:S01]  /*9640*/  FFMA.FTZ R21, R2.reuse, R21, -R10.reuse ;  /* 0x0000001502157223 */ /* 0x140fe2000001080a */
[----:B------:R-:W-:-:S01]  /*9650*/  FFMA.FTZ R64, R2, R95, -R10 ;  /* 0x0000005f02407223 */ /* 0x000fc2000001080a */
[C-C-:B------:R-:W-:Y:S01]  /*9660*/  FFMA.FTZ R37, R2.reuse, R107, -R10.reuse ;  /* 0x0000006b02257223 */ /* 0x140fe2000001080a */
[----:B------:R-:W-:-:S01]  /*9670*/  FFMA.FTZ R66, R2, R99, -R10 ;  /* 0x0000006302427223 */ /* 0x000fc2000001080a */
[----:B------:R-:W-:Y:S01]  /*9680*/  MUFU.EX2 R11, R11 ;  /* 0x0000000b000b7308 */ /* 0x000fe20000000800 */
[----:B------:R-:W-:-:S01]  /*9690*/  FFMA.FTZ R68, R2, R111, -R10 ;  /* 0x0000006f02447223 */ /* 0x000fc2000001080a */
[----:B------:R-:W-:Y:S01]  /*96a0*/  FFMA.FTZ R86, R2, R71, -R10 ;  /* 0x0000004702567223 */ /* 0x000fe2000001080a */
[----:B------:R-:W-:-:S01]  /*96b0*/  FADD.FTZ R71, R12, R13 ;  /* 0x0000000d0c477221 */ /* 0x000fc20000010000 */
[C-C-:B------:R-:W-:Y:S01]  /*96c0*/  FFMA.FTZ R91, R2.reuse, R103, -R10.reuse ;  /* 0x00000067025b7223 */ /* 0x140fe2000001080a */
[----:B------:R-:W-:-:S01]  /*96d0*/  FFMA.FTZ R74, R2, R85, -R10 ;  /* 0x00000055024a7223 */ /* 0x000fc2000001080a */
[----:B------:R-:W-:Y:S01]  /*96e0*/  FFMA.FTZ R70, R2, R77, -R10 ;  /* 0x0000004d02467223 */ /* 0x000fe2000001080a */
[----:B------:R-:W-:-:S01]  /*96f0*/  FADD.FTZ R88, R14, R71 ;  /* 0x000000470e587221 */ /* 0x000fc20000010000 */
[----:B------:R-:W0:Y:S01]  /*9700*/  MUFU.EX2 R62, R62 ;  /* 0x0000003e003e7308 */ /* 0x000e220000000800 */
[----:B------:R-:W-:-:S01]  /*9710*/  FFMA.FTZ R72, R2, R81, -R10 ;  /* 0x0000005102487223 */ /* 0x000fc2000001080a */
[----:B------:R-:W-:Y:S01]  /*9720*/  FFMA.FTZ R81, R2, R87, -R10 ;  /* 0x0000005702517223 */ /* 0x000fe2000001080a */
[----:B------:R-:W-:-:S01]  /*9730*/  FADD.FTZ R87, R15, R88 ;  /* 0x000000580f577221 */ /* 0x000fc20000010000 */
[----:B------:R-:W-:Y:S01]  /*9740*/  @!P2 PRMT R71, RZ, 0x654, R3 ;  /* 0x00000654ff47a816 */ /* 0x000fe20000000003 */
[----:B------:R-:W-:-:S01]  /*9750*/  FFMA.FTZ R75, R2, R75, -R10 ;  /* 0x0000004b024b7223 */ /* 0x000fc2000001080a */
[----:B------:R-:W-:Y:S01]  /*9760*/  FFMA.FTZ R79, R2, R79, -R10 ;  /* 0x0000004f024f7223 */ /* 0x000fe2000001080a */
[----:B------:R-:W-:-:S01]  /*9770*/  FADD.FTZ R88, R20, R87 ;  /* 0x0000005714587221 */ /* 0x000fc20000010000 */
[----:B------:R-:W1:Y:S01]  /*9780*/  MUFU.EX2 R21, R21 ;  /* 0x0000001500157308 */ /* 0x000e620000000800 */
[----:B------:R2:W-:Y:S01]  /*9790*/  @!P2 SYNCS.ARRIVE.TRANS64.RED.A1T0 RZ, [R71+URZ], RZ ;  /* 0x000000ff47ffa9a7 */ /* 0x0005e2000810043f */
[----:B------:R-:W-:-:S01]  /*97a0*/  FFMA.FTZ R77, R2, R83, -R10 ;  /* 0x00000053024d7223 */ /* 0x000fc2000001080a */
[C-C-:B------:R-:W-:Y:S01]  /*97b0*/  FFMA.FTZ R78, R2.reuse, R131, -R10.reuse ;  /* 0x00000083024e7223 */ /* 0x140fe2000001080a */
[----:B------:R-:W-:-:S01]  /*97c0*/  FFMA.FTZ R76, R2, R135, -R10 ;  /* 0x00000087024c7223 */ /* 0x000fc2000001080a */
[C-C-:B------:R-:W-:Y:S01]  /*97d0*/  FFMA.FTZ R59, R2.reuse, R59, -R10.reuse ;  /* 0x0000003b023b7223 */ /* 0x140fe2000001080a */
[----:B------:R-:W-:-:S01]  /*97e0*/  FFMA.FTZ R82, R2, R139, -R10 ;  /* 0x0000008b02527223 */ /* 0x000fc2000001080a */
[----:B------:R-:W-:Y:S01]  /*97f0*/  FFMA.FTZ R83, R2, R63, -R10 ;  /* 0x0000003f02537223 */ /* 0x000fe2000001080a */
[----:B------:R-:W3:Y:S01]  /*9800*/  MUFU.EX2 R64, R64 ;  /* 0x0000004000407308 */ /* 0x000ee20000000800 */
[----:B0-----:R-:W-:-:S01]  /*9810*/  FADD.FTZ R84, R11, R62 ;  /* 0x0000003e0b547221 */ /* 0x001fc20000010000 */
[C-C-:B------:R-:W-:Y:S01]  /*9820*/  FFMA.FTZ R63, R2.reuse, R143, -R10.reuse ;  /* 0x0000008f023f7223 */ /* 0x140fe2000001080a */
[----:B------:R-:W-:-:S01]  /*9830*/  FFMA.FTZ R80, R2, R67, -R10 ;  /* 0x0000004302507223 */ /* 0x000fc2000001080a */
[C-C-:B------:R-:W-:Y:S01]  /*9840*/  FFMA.FTZ R67, R2.reuse, R145, -R10.reuse ;  /* 0x0000009102437223 */ /* 0x140fe2000001080a */
[----:B------:R-:W-:-:S01]  /*9850*/  FFMA.FTZ R149, R2, R149, -R10 ;  /* 0x0000009502957223 */ /* 0x000fc2000001080a */
[C-C-:B------:R-:W-:Y:S01]  /*9860*/  FFMA.FTZ R54, R2.reuse, R54, -R10.reuse ;  /* 0x0000003602367223 */ /* 0x140fe2000001080a */
[----:B------:R-:W-:-:S01]  /*9870*/  FFMA.FTZ R55, R2, R55, -R10 ;  /* 0x0000003702377223 */ /* 0x000fc2000001080a */
[----:B------:R-:W2:Y:S01]  /*9880*/  MUFU.EX2 R37, R37 ;  /* 0x0000002500257308 */ /* 0x000ea20000000800 */
[----:B-1----:R-:W-:-:S01]  /*9890*/  FADD.FTZ R85, R21, R84 ;  /* 0x0000005415557221 */ /* 0x002fc20000010000 */
[C-C-:B------:R-:W-:Y:S01]  /*98a0*/  FFMA.FTZ R113, R2.reuse, R113, -R10.reuse ;  /* 0x0000007102717223 */ /* 0x140fe2000001080a */
[----:B------:R-:W-:-:S01]  /*98b0*/  FFMA.FTZ R31, R2, R31, -R10 ;  /* 0x0000001f021f7223 */ /* 0x000fc2000001080a */
[C-C-:B------:R-:W-:Y:S01]  /*98c0*/  FFMA.FTZ R115, R2.reuse, R115, -R10.reuse ;  /* 0x0000007302737223 */ /* 0x140fe2000001080a */
[----:B------:R-:W-:-:S01]  /*98d0*/  FFMA.FTZ R35, R2, R35, -R10 ;  /* 0x0000002302237223 */ /* 0x000fc2000001080a */
[----:B------:R-:W-:Y:S01]  /*98e0*/  FFMA.FTZ R117, R2, R117, -R10 ;  /* 0x0000007502757223 */ /* 0x000fe2000001080a */
[----:B------:R-:W-:Y:S01]  /*98f0*/  F2FP.SATFINITE.E4M3.F32.PACK_AB_MERGE_C R136, R61, R52, RZ ;  /* 0x000000343d88723e */ /* 0x000fe200048070ff */
[----:B------:R-:W0:Y:S01]  /*9900*/  MUFU.EX2 R66, R66 ;  /* 0x0000004200427308 */ /* 0x000e220000000800 */
[----:B---3--:R-:W-:-:S01]  /*9910*/  FADD.FTZ R84, R64, R85 ;  /* 0x0000005540547221 */ /* 0x008fc20000010000 */
[----:B------:R-:W-:Y:S01]  /*9920*/  FADD.FTZ R85, R89, R88 ;  /* 0x0000005859557221 */ /* 0x000fe20000010000 */
[----:B------:R-:W-:-:S02]  /*9930*/  F2FP.SATFINITE.E4M3.F32.PACK_AB_MERGE_C R21, R64, R21, RZ ;  /* 0x000000154015723e */ /* 0x000fc400048070ff */
[----:B------:R-:W-:Y:S01]  /*9940*/  F2FP.SATFINITE.E4M3.F32.PACK_AB_MERGE_C R136, R57, R48, R136 ;  /* 0x000000303988723e */ /* 0x000fe20004807088 */
[----:B------:R-:W-:-:S01]  /*9950*/  FADD.FTZ R88, R36, R85 ;  /* 0x0000005524587221 */ /* 0x000fc20000010000 */
[----:B------:R-:W-:Y:S01]  /*9960*/  FFMA.FTZ R85, R2, R50, -R10 ;  /* 0x0000003202557223 */ /* 0x000fe2000001080a */
[----:B------:R-:W1:Y:S01]  /*9970*/  MUFU.EX2 R68, R68 ;  /* 0x0000004400447308 */ /* 0x000e620000000800 */
[----:B--2---:R-:W-:-:S01]  /*9980*/  FADD.FTZ R71, R37, R84 ;  /* 0x0000005425477221 */ /* 0x004fc20000010000 */
[C-C-:B------:R-:W-:Y:S01]  /*9990*/  FFMA.FTZ R50, R2.reuse, R51, -R10.reuse ;  /* 0x0000003302327223 */ /* 0x140fe2000001080a */
[----:B------:R-:W-:-:S01]  /*99a0*/  FFMA.FTZ R84, R2, R43, -R10 ;  /* 0x0000002b02547223 */ /* 0x000fc2000001080a */
[----:B------:R-:W-:Y:S01]  /*99b0*/  FFMA.FTZ R43, R2, R153, -R10 ;  /* 0x00000099022b7223 */ /* 0x000fe2000001080a */
[----:B------:R-:W-:-:S03]  /*99c0*/  F2FP.SATFINITE.E4M3.F32.PACK_AB_MERGE_C R153, R62, R11, R21 ;  /* 0x0000000b3e99723e */ /* 0x000fc60004807015 */
[----:B------:R-:W2:Y:S01]  /*99d0*/  MUFU.EX2 R91, R91 ;  /* 0x0000005b005b7308 */ /* 0x000ea20000000800 */
[----:B0-----:R-:W-:-:S01]  /*99e0*/  FADD.FTZ R87, R66, R71 ;  /* 0x0000004742577221 */ /* 0x001fc20000010000 */
[----:B------:R-:W-:Y:S01]  /*99f0*/  FFMA.FTZ R71, R2, R47, -R10 ;  /* 0x0000002f02477223 */ /* 0x000fe2000001080a */
[----:B------:R-:W-:-:S04]  /*9a00*/  FADD.FTZ R47, R93, R88 ;  /* 0x000000585d2f7221 */ /* 0x000fc80000010000 */
[----:B------:R-:W-:Y:S01]  /*9a10*/  FADD.FTZ R88, R40, R47 ;  /* 0x0000002f28587221 */ /* 0x000fe20000010000 */
[----:B------:R-:W0:Y:S01]  /*9a20*/  MUFU.EX2 R70, R70 ;  /* 0x0000004600467308 */ /* 0x000e220000000800 */
[----:B-1----:R-:W-:-:S02]  /*9a30*/  FADD.FTZ R90, R68, R87 ;  /* 0x00000057445a7221 */ /* 0x002fc40000010000 */
[----:B------:R-:W-:-:S04]  /*9a40*/  FADD.FTZ R47, R73, R88 ;  /* 0x00000058492f7221 */ /* 0x000fc80000010000 */
[----:B------:R-:W-:Y:S01]  /*9a50*/  FADD.FTZ R88, R42, R47 ;  /* 0x0000002f2a587221 */ /* 0x000fe20000010000 */
[----:B------:R-:W1:Y:S01]  /*9a60*/  MUFU.EX2 R75, R75 ;  /* 0x0000004b004b7308 */ /* 0x000e620000000800 */
[----:B--2---:R-:W-:-:S01]  /*9a70*/  FADD.FTZ R51, R91, R90 ;  /* 0x0000005a5b337221 */ /* 0x004fc20000010000 */
[----:B------:R-:W-:Y:S01]  /*9a80*/  FFMA.FTZ R47, R2, R27, -R10 ;  /* 0x0000001b022f7223 */ /* 0x000fe2000001080a */
[----:B------:R-:W-:-:S04]  /*9a90*/  F2FP.SATFINITE.E4M3.F32.PACK_AB_MERGE_C R68, R91, R68, RZ ;  /* 0x000000445b44723e */ /* 0x000fc800048070ff */
[----:B------:R-:W-:Y:S01]  /*9aa0*/  F2FP.SATFINITE.E4M3.F32.PACK_AB_MERGE_C R155, R66, R37, R68 ;  /* 0x00000025429b723e */ /* 0x000fe20004807044 */
[----:B------:R-:W2:Y:S01]  /*9ab0*/  MUFU.EX2 R72, R72 ;  /* 0x0000004800487308 */ /* 0x000ea20000000800 */
[----:B0-----:R-:W-:-:S01]  /*9ac0*/  FADD.FTZ R90, R70, R51 ;  /* 0x00000033465a7221 */ /* 0x001fc20000010000 */
[C-C-:B------:R-:W-:Y:S01]  /*9ad0*/  FFMA.FTZ R51, R2.reuse, R26, -R10.reuse ;  /* 0x0000001a02337223 */ /* 0x140fe2000001080a */
[----:B------:R-:W-:-:S05]  /*9ae0*/  FFMA.FTZ R10, R2, R41, -R10 ;  /* 0x00000029020a7223 */ /* 0x000fca000001080a */
[----:B------:R-:W0:Y:S01]  /*9af0*/  MUFU.EX2 R79, R79 ;  /* 0x0000004f004f7308 */ /* 0x000e220000000800 */
[----:B-1----:R-:W-:-:S07]  /*9b00*/  FADD.FTZ R87, R75, R90 ;  /* 0x0000005a4b577221 */ /* 0x002fce0000010000 */
[----:B------:R-:W1:Y:S01]  /*9b10*/  MUFU.EX2 R74, R74 ;  /* 0x0000004a004a7308 */ /* 0x000e620000000800 */
[----:B--2---:R-:W-:-:S01]  /*9b20*/  FADD.FTZ R90, R72, R87 ;  /* 0x00000057485a7221 */ /* 0x004fc20000010000 */
[----:B------:R-:W-:-:S04]  /*9b30*/  FADD.FTZ R87, R97, R88 ;  /* 0x0000005861577221 */ /* 0x000fc80000010000 */
[----:B------:R-:W-:Y:S02]  /*9b40*/  FADD.FTZ R88, R44, R87 ;  /* 0x000000572c587221 */ /* 0x000fe40000010000 */
[----:B------:R-:W2:Y:S01]  /*9b50*/  MUFU.EX2 R77, R77 ;  /* 0x0000004d004d7308 */ /* 0x000ea20000000800 */
[----:B0-----:R-:W-:-:S01]  /*9b60*/  FADD.FTZ R95, R79, R90 ;  /* 0x0000005a4f5f7221 */ /* 0x001fc20000010000 */
[----:B------:R-:W-:-:S06]  /*9b70*/  F2FP.SATFINITE.E4M3.F32.PACK_AB_MERGE_C R72, R79, R72, RZ ;  /* 0x000000484f48723e */ /* 0x000fcc00048070ff */
[----:B------:R-:W0:Y:S01]  /*9b80*/  MUFU.EX2 R78, R78 ;  /* 0x0000004e004e7308 */ /* 0x000e220000000800 */
[----:B-1----:R-:W-:-:S07]  /*9b90*/  FADD.FTZ R90, R74, R95 ;  /* 0x0000005f4a5a7221 */ /* 0x002fce0000010000 */
[----:B------:R-:W1:Y:S01]  /*9ba0*/  MUFU.EX2 R81, R81 ;  /* 0x0000005100517308 */ /* 0x000e620000000800 */
[----:B--2---:R-:W-:-:S07]  /*9bb0*/  FADD.FTZ R87, R77, R90 ;  /* 0x0000005a4d577221 */ /* 0x004fce0000010000 */
[----:B------:R-:W2:Y:S01]  /*9bc0*/  MUFU.EX2 R76, R76 ;  /* 0x0000004c004c7308 */ /* 0x000ea20000000800 */
[----:B0-----:R-:W-:-:S07]  /*9bd0*/  FADD.FTZ R90, R78, R87 ;  /* 0x000000574e5a7221 */ /* 0x001fce0000010000 */
[----:B------:R0:W-:Y:S01]  /*9be0*/  MUFU.EX2 R26, R71 ;  /* 0x00000047001a7308 */ /* 0x0001e20000000800 */
[----:B-1----:R-:W-:-:S01]  /*9bf0*/  FADD.FTZ R41, R81, R90 ;  /* 0x0000005a51297221 */ /* 0x002fc20000010000 */
[----:B------:R-:W-:-:S04]  /*9c00*/  F2FP.SATFINITE.E4M3.F32.PACK_AB_MERGE_C R78, R81, R78, RZ ;  /* 0x0000004e514e723e */ /* 0x000fc800048070ff */
[----:B------:R-:W-:Y:S02]  /*9c10*/  F2FP.SATFINITE.E4M3.F32.PACK_AB_MERGE_C R151, R77, R74, R78 ;  /* 0x0000004a4d97723e */ /* 0x000fe4000480704e */
[----:B------:R-:W1:Y:S01]  /*9c20*/  MUFU.EX2 R59, R59 ;  /* 0x0000003b003b7308 */ /* 0x000e620000000800 */
[----:B0-----:R-:W-:-:S01]  /*9c30*/  FADD.FTZ R71, R101, R88 ;  /* 0x0000005865477221 */ /* 0x001fc20000010000 */
[----:B--2---:R-:W-:-:S03]  /*9c40*/  FADD.FTZ R36, R76, R41 ;  /* 0x000000294c247221 */ /* 0x004fc60000010000 */
[----:B------:R-:W-:-:S03]  /*9c50*/  FADD.FTZ R88, R46, R71 ;  /* 0x000000472e587221 */ /* 0x000fc60000010000 */
[----:B------:R-:W0:Y:S01]  /*9c60*/  MUFU.EX2 R82, R82 ;  /* 0x0000005200527308 */ /* 0x000e220000000800 */
[----:B------:R-:W-:-:S04]  /*9c70*/  FADD.FTZ R15, R109, R88 ;  /* 0x000000586d0f7221 */ /* 0x000fc80000010000 */
[----:B------:R-:W-:-:S03]  /*9c80*/  FADD.FTZ R14, R48, R15 ;  /* 0x0000000f300e7221 */ /* 0x000fc60000010000 */
[----:B------:R-:W2:Y:S01]  /*9c90*/  MUFU.EX2 R83, R83 ;  /* 0x0000005300537308 */ /* 0x000ea20000000800 */
[----:B------:R-:W-:-:S01]  /*9ca0*/  FADD.FTZ R15, R57, R14 ;  /* 0x0000000e390f7221 */ /* 0x000fc20000010000 */
[----:B-1----:R-:W-:-:S03]  /*9cb0*/  FADD.FTZ R41, R59, R36 ;  /* 0x000000243b297221 */ /* 0x002fc60000010000 */
[----:B------:R-:W-:-:S03]  /*9cc0*/  FADD.FTZ R14, R52, R15 ;  /* 0x0000000f340e7221 */ /* 0x000fc60000010000 */
[----:B------:R-:W1:Y:S01]  /*9cd0*/  MUFU.EX2 R56, R133 ;  /* 0x0000008500387308 */ /* 0x000e620000000800 */
[----:B0-----:R-:W-:-:S01]  /*9ce0*/  FADD.FTZ R36, R82, R41 ;  /* 0x0000002952247221 */ /* 0x001fc20000010000 */
[----:B------:R-:W-:-:S06]  /*9cf0*/  FADD.FTZ R61, R61, R14 ;  /* 0x0000000e3d3d7221 */ /* 0x000fcc0000010000 */
[----:B------:R-:W0:Y:S01]  /*9d00*/  MUFU.EX2 R63, R63 ;  /* 0x0000003f003f7308 */ /* 0x000e220000000800 */
[----:B--2---:R-:W-:-:S01]  /*9d10*/  FADD.FTZ R36, R83, R36 ;  /* 0x0000002453247221 */ /* 0x004fc20000010000 */
[----:B------:R-:W-:-:S06]  /*9d20*/  F2FP.SATFINITE.E4M3.F32.PACK_AB_MERGE_C R82, R83, R82, RZ ;  /* 0x000000525352723e */ /* 0x000fcc00048070ff */
[----:B------:R-:W2:Y:S01]  /*9d30*/  MUFU.EX2 R65, R65 ;  /* 0x0000004100417308 */ /* 0x000ea20000000800 */
[----:B-1----:R-:W-:-:S07]  /*9d40*/  FADD.FTZ R14, R56, R61 ;  /* 0x0000003d380e7221 */ /* 0x002fce0000010000 */
[----:B------:R-:W1:Y:S01]  /*9d50*/  MUFU.EX2 R80, R80 ;  /* 0x0000005000507308 */ /* 0x000e620000000800 */
[----:B0-----:R-:W-:-:S07]  /*9d60*/  FADD.FTZ R15, R63, R36 ;  /* 0x000000243f0f7221 */ /* 0x001fce0000010000 */
[----:B------:R0:W3:Y:S01]  /*9d70*/  MUFU.EX2 R58, R137 ;  /* 0x00000089003a7308 */ /* 0x0000e20000000800 */
[----:B--2---:R-:W-:-:S07]  /*9d80*/  FADD.FTZ R41, R65, R14 ;  /* 0x0000000e41297221 */ /* 0x004fce0000010000 */
[----:B------:R-:W2:Y:S01]  /*9d90*/  MUFU.EX2 R67, R67 ;  /* 0x0000004300437308 */ /* 0x000ea20000000800 */
[----:B-1----:R-:W-:-:S01]  /*9da0*/  FADD.FTZ R14, R80, R15 ;  /* 0x0000000f500e7221 */ /* 0x002fc20000010000 */
[----:B0-----:R-:W-:-:S06]  /*9db0*/  F2FP.SATFINITE.E4M3.F32.PACK_AB_MERGE_C R137, R59, R76, R82 ;  /* 0x0000004c3b89723e */ /* 0x001fcc0004807052 */
[----:B------:R-:W0:Y:S01]  /*9dc0*/  MUFU.EX2 R69, R69 ;  /* 0x0000004500457308 */ /* 0x000e220000000800 */
[----:B---3--:R-:W-:-:S07]  /*9dd0*/  FADD.FTZ R36, R58, R41 ;  /* 0x000000293a247221 */ /* 0x008fce0000010000 */
[----:B------:R-:W1:Y:S01]  /*9de0*/  MUFU.EX2 R86, R86 ;  /* 0x0000005600567308 */ /* 0x000e620000000800 */
[----:B--2---:R-:W-:-:S07]  /*9df0*/  FADD.FTZ R13, R67, R14 ;  /* 0x0000000e430d7221 */ /* 0x004fce0000010000 */
[----:B------:R-:W2:Y:S01]  /*9e00*/  MUFU.EX2 R30, R30 ;  /* 0x0000001e001e7308 */ /* 0x000ea20000000800 */
[C---:B0-----:R-:W-:Y:S01]  /*9e10*/  F2FP.SATFINITE.E4M3.F32.PACK_AB_MERGE_C R138, R69.reuse, R58, RZ ;  /* 0x0000003a458a723e */ /* 0x041fe200048070ff */
[----:B------:R-:W-:-:S03]  /*9e20*/  FADD.FTZ R69, R69, R36 ;  /* 0x0000002445457221 */ /* 0x000fc60000010000 */
[----:B------:R-:W-:-:S03]  /*9e30*/  F2FP.SATFINITE.E4M3.F32.PACK_AB_MERGE_C R138, R65, R56, R138 ;  /* 0x00000038418a723e */ /* 0x000fc6000480708a */
[----:B------:R0:W3:Y:S01]  /*9e40*/  MUFU.EX2 R3, R149 ;  /* 0x0000009500037308 */ /* 0x0000e20000000800 */
[C---:B-1----:R-:W-:Y:S01]  /*9e50*/  F2FP.SATFINITE.E4M3.F32.PACK_AB_MERGE_C R67, R86.reuse, R67, RZ ;  /* 0x000000435643723e */ /* 0x042fe200048070ff */
[----:B------:R-:W-:-:S03]  /*9e60*/  FADD.FTZ R86, R86, R13 ;  /* 0x0000000d56567221 */ /* 0x000fc60000010000 */
[----:B------:R-:W-:-:S03]  /*9e70*/  F2FP.SATFINITE.E4M3.F32.PACK_AB_MERGE_C R139, R80, R63, R67 ;  /* 0x0000003f508b723e */ /* 0x000fc60004807043 */
[----:B------:R-:W1:Y:S01]  /*9e80*/  MUFU.EX2 R84, R84 ;  /* 0x0000005400547308 */ /* 0x000e620000000800 */
[----:B--2---:R-:W-:-:S01]  /*9e90*/  FADD.FTZ R14, R30, R69 ;  /* 0x000000451e0e7221 */ /* 0x004fc20000010000 */
[----:B0-----:R-:W-:-:S03]  /*9ea0*/  F2FP.SATFINITE.E4M3.F32.PACK_AB_MERGE_C R149, R75, R70, R72 ;  /* 0x000000464b95723e */ /* 0x001fc60004807048 */
[----:B------:R-:W-:-:S03]  /*9eb0*/  FADD.FTZ R15, R39, R14 ;  /* 0x0000000e270f7221 */ /* 0x000fc60000010000 */
[----:B------:R-:W0:Y:S01]  /*9ec0*/  MUFU.EX2 R34, R34 ;  /* 0x0000002200227308 */ /* 0x000e220000000800 */
[----:B---3--:R-:W-:-:S07]  /*9ed0*/  FADD.FTZ R13, R3, R86 ;  /* 0x00000056030d7221 */ /* 0x008fce0000010000 */
[----:B------:R-:W2:Y:S01]  /*9ee0*/  MUFU.EX2 R43, R43 ;  /* 0x0000002b002b7308 */ /* 0x000ea20000000800 */
[----:B-1----:R-:W-:-:S07]  /*9ef0*/  FADD.FTZ R20, R84, R13 ;  /* 0x0000000d54147221 */ /* 0x002fce0000010000 */
[----:B------:R-:W1:Y:S01]  /*9f00*/  MUFU.EX2 R45, R45 ;  /* 0x0000002d002d7308 */ /* 0x000e620000000800 */
[----:B0-----:R-:W-:-:S07]  /*9f10*/  FADD.FTZ R36, R34, R15 ;  /* 0x0000000f22247221 */ /* 0x001fce0000010000 */
[----:B------:R-:W0:Y:S01]  /*9f20*/  MUFU.EX2 R38, R38 ;  /* 0x0000002600267308 */ /* 0x000e220000000800 */
[----:B--2---:R-:W-:-:S01]  /*9f30*/  FADD.FTZ R13, R43, R20 ;  /* 0x000000142b0d7221 */ /* 0x004fc20000010000 */
[----:B------:R-:W-:-:S03]  /*9f40*/  F2FP.SATFINITE.E4M3.F32.PACK_AB_MERGE_C R43, R26, R43, RZ ;  /* 0x0000002b1a2b723e */ /* 0x000fc600048070ff */
[----:B------:R-:W-:Y:S01]  /*9f50*/  FADD.FTZ R26, R26, R13 ;  /* 0x0000000d1a1a7221 */ /* 0x000fe20000010000 */
[----:B------:R-:W-:Y:S02]  /*9f60*/  F2FP.SATFINITE.E4M3.F32.PACK_AB_MERGE_C R141, R84, R3, R43 ;  /* 0x00000003548d723e */ /* 0x000fe4000480702b */
[----:B------:R-:W2:Y:S01]  /*9f70*/  MUFU.EX2 R27, R85 ;  /* 0x00000055001b7308 */ /* 0x000ea20000000800 */
[C---:B-1----:R-:W-:Y:S01]  /*9f80*/  F2FP.SATFINITE.E4M3.F32.PACK_AB_MERGE_C R140, R45.reuse, R34, RZ ;  /* 0x000000222d8c723e */ /* 0x042fe200048070ff */
[----:B------:R-:W-:-:S03]  /*9f90*/  FADD.FTZ R45, R45, R36 ;  /* 0x000000242d2d7221 */ /* 0x000fc60000010000 */
[----:B------:R-:W-:-:S03]  /*9fa0*/  F2FP.SATFINITE.E4M3.F32.PACK_AB_MERGE_C R140, R39, R30, R140 ;  /* 0x0000001e278c723e */ /* 0x000fc6000480708c */
[----:B------:R-:W1:Y:S01]  /*9fb0*/  MUFU.EX2 R49, R49 ;  /* 0x0000003100317308 */ /* 0x000e620000000800 */
[----:B0-----:R-:W-:-:S07]  /*9fc0*/  FADD.FTZ R20, R38, R45 ;  /* 0x0000002d26147221 */ /* 0x001fce0000010000 */
[----:B------:R-:W0:Y:S01]  /*9fd0*/  MUFU.EX2 R50, R50 ;  /* 0x0000003200327308 */ /* 0x000e220000000800 */
[----:B--2---:R-:W-:-:S07]  /*9fe0*/  FADD.FTZ R13, R27, R26 ;  /* 0x0000001a1b0d7221 */ /* 0x004fce0000010000 */
[----:B------:R-:W-:Y:S01]  /*9ff0*/  MUFU.EX2 R60, R60 ;  /* 0x0000003c003c7308 */ /* 0x000fe20000000800 */
[----:B-1----:R-:W-:-:S07]  /*a000*/  FADD.FTZ R15, R49, R20 ;  /* 0x00000014310f7221 */ /* 0x002fce0000010000 */
[----:B------:R-:W1:Y:S01]  /*a010*/  MUFU.EX2 R53, R53 ;  /* 0x0000003500357308 */ /* 0x000e620000000800 */
[----:B0-----:R-:W-:-:S07]  /*a020*/  FADD.FTZ R13, R50, R13 ;  /* 0x0000000d320d7221 */ /* 0x001fce0000010000 */
[----:B------:R-:W0:Y:S08]  /*a030*/  MUFU.EX2 R54, R54 ;  /* 0x0000003600367308 */ /* 0x000e300000000800 */
[----:B------:R-:W2:Y:S01]  /*a040*/  MUFU.EX2 R55, R55 ;  /* 0x0000003700377308 */ /* 0x000ea20000000800 */
[----:B-1----:R-:W-:Y:S01]  /*a050*/  F2FP.SATFINITE.E4M3.F32.PACK_AB_MERGE_C R142, R53, R60, RZ ;  /* 0x0000003c358e723e */ /* 0x002fe200048070ff */
[----:B------:R-:W-:-:S03]  /*a060*/  FADD.FTZ R60, R60, R15 ;  /* 0x0000000f3c3c7221 */ /* 0x000fc60000010000 */
[----:B------:R-:W-:Y:S01]  /*a070*/  F2FP.SATFINITE.E4M3.F32.PACK_AB_MERGE_C R142, R49, R38, R142 ;  /* 0x00000026318e723e */ /* 0x000fe2000480708e */
[----:B------:R-:W-:-:S02]  /*a080*/  FADD.FTZ R53, R53, R60 ;  /* 0x0000003c35357221 */ /* 0x000fc40000010000 */
[----:B------:R-:W-:Y:S01]  /*a090*/  MUFU.EX2 R28, R28 ;  /* 0x0000001c001c7308 */ /* 0x000fe20000000800 */
[----:B0-----:R-:W-:-:S07]  /*a0a0*/  FADD.FTZ R26, R54, R13 ;  /* 0x0000000d361a7221 */ /* 0x001fce0000010000 */
[----:B------:R-:W0:Y:S01]  /*a0b0*/  MUFU.EX2 R29, R29 ;  /* 0x0000001d001d7308 */ /* 0x000e220000000800 */
[----:B--2---:R-:W-:-:S01]  /*a0c0*/  FADD.FTZ R26, R55, R26 ;  /* 0x0000001a371a7221 */ /* 0x004fc20000010000 */
[----:B------:R-:W-:Y:S01]  /*a0d0*/  F2FP.SATFINITE.E4M3.F32.PACK_AB_MERGE_C R54, R55, R54, RZ ;  /* 0x000000363736723e */ /* 0x000fe200048070ff */
[----:B------:R-:W-:-:S03]  /*a0e0*/  IMAD.MOV.U32 R55, RZ, RZ, RZ ;  /* 0x000000ffff377224 */ /* 0x000fc600078e00ff */
[----:B------:R-:W-:Y:S01]  /*a0f0*/  F2FP.SATFINITE.E4M3.F32.PACK_AB_MERGE_C R143, R50, R27, R54 ;  /* 0x0000001b328f723e */ /* 0x000fe20004807036 */
[--C-:B------:R-:W-:Y:S01]  /*a100*/  IMAD.MOV.U32 R54, RZ, RZ, R55.reuse ;  /* 0x000000ffff367224 */ /* 0x100fe200078e0037 */
[----:B------:R-:W1:Y:S01]  /*a110*/  MUFU.EX2 R24, R24 ;  /* 0x0000001800187308 */ /* 0x000e620000000800 */
[--C-:B------:R-:W-:Y:S02]  /*a120*/  IMAD.MOV.U32 R52, RZ, RZ, R55.reuse ;  /* 0x000000ffff347224 */ /* 0x100fe400078e0037 */
[--C-:B------:R-:W-:Y:S02]  /*a130*/  IMAD.MOV.U32 R50, RZ, RZ, R55.reuse ;  /* 0x000000ffff327224 */ /* 0x100fe400078e0037 */
[--C-:B------:R-:W-:Y:S02]  /*a140*/  IMAD.MOV.U32 R49, RZ, RZ, R55.reuse ;  /* 0x000000ffff317224 */ /* 0x100fe400078e0037 */
[--C-:B------:R-:W-:Y:S01]  /*a150*/  IMAD.MOV.U32 R48, RZ, RZ, R55.reuse ;  /* 0x000000ffff307224 */ /* 0x100fe200078e0037 */
[----:B------:R-:W2:Y:S01]  /*a160*/  MUFU.EX2 R51, R51 ;  /* 0x0000003300337308 */ /* 0x000ea20000000800 */
[----:B0-----:R-:W-:Y:S01]  /*a170*/  F2FP.SATFINITE.E4M3.F32.PACK_AB_MERGE_C R144, R29, R28, RZ ;  /* 0x0000001c1d90723e */ /* 0x001fe200048070ff */
[----:B------:R-:W-:-:S02]  /*a180*/  IMAD.MOV.U32 R46, RZ, RZ, R55 ;  /* 0x000000ffff2e7224 */ /* 0x000fc400078e0037 */
[--C-:B------:R-:W-:Y:S02]  /*a190*/  IMAD.MOV.U32 R45, RZ, RZ, R55.reuse ;  /* 0x000000ffff2d7224 */ /* 0x100fe400078e0037 */
[----:B------:R-:W-:Y:S02]  /*a1a0*/  IMAD.MOV.U32 R44, RZ, RZ, R55 ;  /* 0x000000ffff2c7224 */ /* 0x000fe400078e0037 */
[----:B------:R-:W0:Y:S01]  /*a1b0*/  MUFU.EX2 R25, R25 ;  /* 0x0000001900197308 */ /* 0x000e220000000800 */
[----:B-1----:R-:W-:-:S01]  /*a1c0*/  FADD.FTZ R30, R24, R53 ;  /* 0x00000035181e7221 */ /* 0x002fc20000010000 */
[--C-:B------:R-:W-:Y:S02]  /*a1d0*/  IMAD.MOV.U32 R53, RZ, RZ, R55.reuse ;  /* 0x000000ffff357224 */ /* 0x100fe400078e0037 */
[--C-:B------:R-:W-:Y:S02]  /*a1e0*/  IMAD.MOV.U32 R43, RZ, RZ, R55.reuse ;  /* 0x000000ffff2b7224 */ /* 0x100fe400078e0037 */
[----:B------:R-:W-:-:S02]  /*a1f0*/  IMAD.MOV.U32 R42, RZ, RZ, R55 ;  /* 0x000000ffff2a7224 */ /* 0x000fc400078e0037 */
[----:B------:R1:W3:Y:S01]  /*a200*/  MUFU.EX2 R12, R47 ;  /* 0x0000002f000c7308 */ /* 0x0002e20000000800 */
[----:B--2---:R-:W-:-:S01]  /*a210*/  FADD.FTZ R11, R51, R26 ;  /* 0x0000001a330b7221 */ /* 0x004fc20000010000 */
[--C-:B------:R-:W-:Y:S02]  /*a220*/  IMAD.MOV.U32 R41, RZ, RZ, R55.reuse ;  /* 0x000000ffff297224 */ /* 0x100fe400078e0037 */
[--C-:B------:R-:W-:Y:S02]  /*a230*/  IMAD.MOV.U32 R40, RZ, RZ, R55.reuse ;  /* 0x000000ffff287224 */ /* 0x100fe400078e0037 */
[--C-:B------:R-:W-:Y:S02]  /*a240*/  IMAD.MOV.U32 R39, RZ, RZ, R55.reuse ;  /* 0x000000ffff277224 */ /* 0x100fe400078e0037 */
[----:B------:R-:W2:Y:S01]  /*a250*/  MUFU.EX2 R113, R113 ;  /* 0x0000007100717308 */ /* 0x000ea20000000800 */
[C---:B0-----:R-:W-:Y:S01]  /*a260*/  F2FP.SATFINITE.E4M3.F32.PACK_AB_MERGE_C R144, R25.reuse, R24, R144 ;  /* 0x000000181990723e */ /* 0x041fe20004807090 */
[----:B------:R-:W-:Y:S01]  /*a270*/  FADD.FTZ R25, R25, R30 ;  /* 0x0000001e19197221 */ /* 0x000fe20000010000 */
[----:B-1----:R-:W-:-:S02]  /*a280*/  IMAD.MOV.U32 R47, RZ, RZ, R55 ;  /* 0x000000ffff2f7224 */ /* 0x002fc400078e0037 */
[----:B------:R-:W-:Y:S02]  /*a290*/  IMAD.MOV.U32 R38, RZ, RZ, R55 ;  /* 0x000000ffff267224 */ /* 0x000fe400078e0037 */
[----:B------:R-:W-:-:S01]  /*a2a0*/  FADD.FTZ R28, R28, R25 ;  /* 0x000000191c1c7221 */ /* 0x000fc20000010000 */
[----:B------:R-:W-:Y:S01]  /*a2b0*/  IMAD.MOV.U32 R37, RZ, RZ, R55 ;  /* 0x000000ffff257224 */ /* 0x000fe200078e0037 */
[----:B------:R0:W1:Y:S01]  /*a2c0*/  MUFU.EX2 R14, R31 ;  /* 0x0000001f000e7308 */ /* 0x0000620000000800 */
[----:B---3--:R-:W-:-:S01]  /*a2d0*/  FADD.FTZ R24, R12, R11 ;  /* 0x0000000b0c187221 */ /* 0x008fc20000010000 */
[----:B------:R-:W-:Y:S01]  /*a2e0*/  FADD.FTZ R29, R29, R28 ;  /* 0x0000001c1d1d7221 */ /* 0x000fe20000010000 */
[--C-:B------:R-:W-:Y:S02]  /*a2f0*/  IMAD.MOV.U32 R36, RZ, RZ, R55.reuse ;  /* 0x000000ffff247224 */ /* 0x100fe400078e0037 */
[--C-:B------:R-:W-:Y:S02]  /*a300*/  IMAD.MOV.U32 R34, RZ, RZ, R55.reuse ;  /* 0x000000ffff227224 */ /* 0x100fe400078e0037 */
[----:B------:R-:W-:Y:S01]  /*a310*/  IMAD.MOV.U32 R30, RZ, RZ, R55 ;  /* 0x000000ffff1e7224 */ /* 0x000fe200078e0037 */
[----:B------:R-:W-:Y:S01]  /*a320*/  MUFU.EX2 R8, R8 ;  /* 0x0000000800087308 */ /* 0x000fe20000000800 */
[----:B--2---:R-:W-:-:S01]  /*a330*/  FADD.FTZ R11, R113, R24 ;  /* 0x00000018710b7221 */ /* 0x004fc20000010000 */
[----:B0-----:R-:W-:-:S02]  /*a340*/  IMAD.MOV.U32 R31, RZ, RZ, R55 ;  /* 0x000000ffff1f7224 */ /* 0x001fc400078e0037 */
[--C-:B------:R-:W-:Y:S02]  /*a350*/  IMAD.MOV.U32 R28, RZ, RZ, R55.reuse ;  /* 0x000000ffff1c7224 */ /* 0x100fe400078e0037 */
[----:B------:R-:W-:Y:S02]  /*a360*/  IMAD.MOV.U32 R27, RZ, RZ, R55 ;  /* 0x000000ffff1b7224 */ /* 0x000fe400078e0037 */
[----:B------:R-:W0:Y:S01]  /*a370*/  MUFU.EX2 R33, R33 ;  /* 0x0000002100217308 */ /* 0x000e220000000800 */
[C---:B-1----:R-:W-:Y:S01]  /*a380*/  F2FP.SATFINITE.E4M3.F32.PACK_AB_MERGE_C R113, R14.reuse, R113, RZ ;  /* 0x000000710e71723e */ /* 0x042fe200048070ff */
[----:B------:R-:W-:Y:S01]  /*a390*/  FADD.FTZ R14, R14, R11 ;  /* 0x0000000b0e0e7221 */ /* 0x000fe20000010000 */
[----:B------:R-:W-:Y:S02]  /*a3a0*/  IMAD.MOV.U32 R26, RZ, RZ, R55 ;  /* 0x000000ffff1a7224 */ /* 0x000fe400078e0037 */
[----:B------:R-:W-:Y:S01]  /*a3b0*/  F2FP.SATFINITE.E4M3.F32.PACK_AB_MERGE_C R145, R12, R51, R113 ;  /* 0x000000330c91723e */ /* 0x000fe20004807071 */
[----:B------:R-:W-:Y:S01]  /*a3c0*/  IMAD.MOV.U32 R25, RZ, RZ, R55 ;  /* 0x000000ffff197224 */ /* 0x000fe200078e0037 */
[----:B------:R-:W-:Y:S01]  /*a3d0*/  MOV R51, R55 ;  /* 0x0000003700337202 */ /* 0x000fe20000000f00 */
[----:B------:R-:W1:Y:S08]  /*a3e0*/  MUFU.EX2 R32, R32 ;  /* 0x0000002000207308 */ /* 0x000e700000000800 */
[----:B------:R-:W2:Y:S01]  /*a3f0*/  MUFU.EX2 R115, R115 ;  /* 0x0000007300737308 */ /* 0x000ea20000000800 */
[----:B0-----:R-:W-:-:S07]  /*a400*/  F2FP.SATFINITE.E4M3.F32.PACK_AB_MERGE_C R11, R33, R8, RZ ;  /* 0x00000008210b723e */ /* 0x001fce00048070ff */
[----:B------:R-:W0:Y:S01]  /*a410*/  MUFU.EX2 R119, R119 ;  /* 0x0000007700777308 */ /* 0x000e220000000800 */
[----:B-1----:R-:W-:-:S01]  /*a420*/  FADD.FTZ R24, R32, R29 ;  /* 0x0000001d20187221 */ /* 0x002fc20000010000 */
[----:B------:R-:W-:-:S06]  /*a430*/  IMAD.MOV.U32 R29, RZ, RZ, R55 ;  /* 0x000000ffff1d7224 */ /* 0x000fcc00078e0037 */
[----:B------:R1:W3:Y:S01]  /*a440*/  MUFU.EX2 R20, R35 ;  /* 0x0000002300147308 */ /* 0x0002e20000000800 */
[----:B--2---:R-:W-:-:S07]  /*a450*/  FADD.FTZ R3, R115, R14 ;  /* 0x0000000e73037221 */ /* 0x004fce0000010000 */
[----:B------:R-:W-:Y:S01]  /*a460*/  MUFU.EX2 R117, R117 ;  /* 0x0000007500757308 */ /* 0x000fe20000000800 */
[C---:B0-----:R-:W-:Y:S01]  /*a470*/  F2FP.SATFINITE.E4M3.F32.PACK_AB_MERGE_C R146, R119.reuse, R32, R11 ;  /* 0x000000207792723e */ /* 0x041fe2000480700b */
[----:B------:R-:W-:Y:S01]  /*a480*/  FADD.FTZ R119, R119, R24 ;  /* 0x0000001877777221 */ /* 0x000fe20000010000 */
[--C-:B-1----:R-:W-:Y:S02]  /*a490*/  IMAD.MOV.U32 R35, RZ, RZ, R55.reuse ;  /* 0x000000ffff237224 */ /* 0x102fe400078e0037 */
[----:B------:R-:W-:Y:S02]  /*a4a0*/  IMAD.MOV.U32 R32, RZ, RZ, R55 ;  /* 0x000000ffff207224 */ /* 0x000fe400078e0037 */
[----:B------:R-:W-:-:S01]  /*a4b0*/  FADD.FTZ R8, R8, R119 ;  /* 0x0000007708087221 */ /* 0x000fc20000010000 */
[----:B------:R-:W-:Y:S01]  /*a4c0*/  IMAD.MOV.U32 R24, RZ, RZ, R55 ;  /* 0x000000ffff187224 */ /* 0x000fe200078e0037 */
[----:B------:R-:W0:Y:S01]  /*a4d0*/  MUFU.EX2 R10, R10 ;  /* 0x0000000a000a7308 */ /* 0x000e220000000800 */
[----:B---3--:R-:W-:-:S01]  /*a4e0*/  FADD.FTZ R14, R20, R3 ;  /* 0x00000003140e7221 */ /* 0x008fc20000010000 */
[----:B------:R-:W-:Y:S01]  /*a4f0*/  FADD.FTZ R21, R33, R8 ;  /* 0x0000000821157221 */ /* 0x000fe20000010000 */
[----:B------:R-:W-:Y:S01]  /*a500*/  IMAD.MOV.U32 R33, RZ, RZ, R55 ;  /* 0x000000ffff217224 */ /* 0x000fe200078e0037 */
[----:B0-----:R-:W-:Y:S01]  /*a510*/  F2FP.SATFINITE.E4M3.F32.PACK_AB_MERGE_C R3, R10, R117, RZ ;  /* 0x000000750a03723e */ /* 0x001fe200048070ff */
[----:B------:R-:W-:-:S03]  /*a520*/  FADD.FTZ R117, R117, R14 ;  /* 0x0000000e75757221 */ /* 0x000fc60000010000 */
[----:B------:R-:W-:Y:S01]  /*a530*/  F2FP.SATFINITE.E4M3.F32.PACK_AB_MERGE_C R147, R20, R115, R3 ;  /* 0x000000731493723e */ /* 0x000fe20004807003 */
[----:B------:R-:W-:-:S01]  /*a540*/  FADD.FTZ R20, R10, R117 ;  /* 0x000000750a147221 */ /* 0x000fc20000010000 */
[----:B------:R-:W-:Y:S06]  /*a550*/  @!P1 BRA `(.L_x_378) ;  /* 0x0000002400849947 */ /* 0x000fec0003800000 */
[----:B------:R0:W5:Y:S01]  /*a560*/  LDL.LU R12, [R1+0xc] ;  /* 0x00000c00010c7983 */ /* 0x0001620000300800 */
[----:B------:R-:W-:Y:S01]  /*a570*/  IADD3 R15, R104, -0x2, RZ ;  /* 0xfffffffe680f7810 */ /* 0x000fe20007ffe0ff */
[----:B------:R-:W-:Y:S01]  /*a580*/  IMAD.MOV.U32 R3, RZ, RZ, R9 ;  /* 0x000000ffff037224 */ /* 0x000fe200078e0009 */
[----:B------:R-:W-:Y:S01]  /*a590*/  CS2R R54, SRZ ;  /* 0x0000000000367805 */ /* 0x000fe2000001ff00 */
[----:B------:R-:W-:Y:S01]  /*a5a0*/  IMAD.MOV.U32 R10, RZ, RZ, R0 ;  /* 0x000000ffff0a7224 */ /* 0x000fe200078e0000 */
[----:B------:R-:W-:Y:S01]  /*a5b0*/  CS2R R52, SRZ ;  /* 0x0000000000347805 */ /* 0x000fe2000001ff00 */
[----:B------:R-:W-:Y:S01]  /*a5c0*/  IMAD.MOV.U32 R8, RZ, RZ, R106 ;  /* 0x000000ffff087224 */ /* 0x000fe200078e006a */
        /* <DEDUP_REMOVED lines=13> */
[----:B0-----:R-:W-:-:S07]  /*a6a0*/  CS2R R24, SRZ ;  /* 0x0000000000187805 */ /* 0x001fce000001ff00 */
.L_x_390:
[----:B-----5:R-:W-:-:S04]  /*a6b0*/  ISETP.NE.AND P1, PT, R8, 0x1, PT ;  /* 0x000000010800780c */ /* 0x020fc80003f25270 */
[----:B------:R-:W-:-:S04]  /*a6c0*/  SEL R9, RZ, 0x1, P1 ;  /* 0x00000001ff097807 */ /* 0x000fc80000800000 */
[----:B-----5:R-:W-:-:S05]  /*a6d0*/  LOP3.LUT R11, R12, R9, RZ, 0x3c, !PT ;  /* 0x000000090c0b7212 */ /* 0x020fca00078e3cff */
[----:B0-----:R0:W-:Y:S01]  /*a6e0*/  STL [R1+0xc], R11 ;  /* 0x00000c0b01007387 */ /* 0x0011e20000100800 */
[----:B------:R-:W-:Y:S05]  /*a6f0*/  @!P0 BRA `(.L_x_379) ;  /* 0x0000000000048947 */ /* 0x000fea0003800000 */
[----:B------:R-:W-:Y:S01]  /*a700*/  BPT.TRAP 0x1 ;  /* 0x000000040000795c */ /* 0x000fe20000300000 */
.L_x_379:
[----:B------:R-:W-:Y:S01]  /*a710*/  VIADD R0, R8, 0x1 ;  /* 0x0000000108007836 */ /* 0x000fe20000000000 */
[----:B------:R-:W-:-:S04]  /*a720*/  SHF.L.U32 R14, R11, 0x1f, RZ ;  /* 0x0000001f0b0e7819 */ /* 0x000fc800000006ff */
[----:B------:R-:W-:-:S04]  /*a730*/  ISETP.NE.AND P1, PT, R0, 0x2, PT ;  /* 0x000000020000780c */ /* 0x000fc80003f25270 */
[----:B------:R-:W-:-:S05]  /*a740*/  SEL R9, R0, RZ, P1 ;  /* 0x000000ff00097207 */ /* 0x000fca0000800000 */
[----:B------:R1:W-:Y:S01]  /*a750*/  STL [R1+0x4], R9 ;  /* 0x0000040901007387 */ /* 0x0003e20000100800 */
[----:B0-----:R-:W-:-:S04]  /*a760*/  IMAD R11, R9, 0x8, R16 ;  /* 0x00000008090b7824 */ /* 0x001fc800078e0210 */
[----:B------:R1:W0:Y:S01]  /*a770*/  SYNCS.PHASECHK.TRANS64.TRYWAIT P1, [R11+URZ+0x13230], R14 ;  /* 0x0132300e0b0075a7 */ /* 0x000222000802017f */
[----:B------:R-:W-:Y:S05]  /*a780*/  @!P0 BRA `(.L_x_380) ;  /* 0x0000000000048947 */ /* 0x000fea0003800000 */
[----:B------:R-:W-:Y:S01]  /*a790*/  BPT.TRAP 0x1 ;  /* 0x000000040000795c */ /* 0x000fe20000300000 */
.L_x_380:
[----:B------:R-:W2:Y:S01]  /*a7a0*/  LDL R0, [R1+0x18] ;  /* 0x0000180001007983 */ /* 0x000ea20000100800 */
[----:B------:R-:W-:Y:S01]  /*a7b0*/  BSSY B1, `(.L_x_381) ;  /* 0x0000007000017945 */ /* 0x000fe20003800000 */
[----:B--2---:R-:W-:-:S04]  /*a7c0*/  IMAD R0, R9, 0x280, R0 ;  /* 0x0000028009007824 */ /* 0x004fc800078e0200 */
[C---:B------:R-:W-:Y:S02]  /*a7d0*/  VIADD R58, R0.reuse, 0x80 ;  /* 0x00000080003a7836 */ /* 0x040fe40000000000 */
[----:B-1----:R-:W-:Y:S01]  /*a7e0*/  VIADD R9, R0, 0x100 ;  /* 0x0000010000097836 */ /* 0x002fe20000000000 */
[----:B0-----:R-:W-:Y:S06]  /*a7f0*/  @P1 BRA `(.L_x_382) ;  /* 0x0000000000081947 */ /* 0x001fec0003800000 */
[----:B------:R-:W0:Y:S02]  /*a800*/  SYNCS.PHASECHK.TRANS64.TRYWAIT P1, [R11+URZ+0x13230], R14 ;  /* 0x0132300e0b0075a7 */ /* 0x000e24000802017f */
[----:B0-----:R-:W-:Y:S05]  /*a810*/  @!P1 BRA `(.L_x_383) ;  /* 0x000000a800749947 */ /* 0x001fea0003800000 */
.L_x_382:
[----:B------:R-:W-:Y:S05]  /*a820*/  BSYNC B1 ;  /* 0x0000000000017941 */ /* 0x000fea0003800000 */
.L_x_381:
[----:B------:R-:W-:Y:S01]  /*a830*/  IMAD.MOV.U32 R56, RZ, RZ, R0 ;  /* 0x000000ffff387224 */ /* 0x000fe200078e0000 */
[----:B------:R-:W-:Y:S01]  /*a840*/  R2UR UR4, R4 ;  /* 0x00000000040472ca */ /* 0x000fe200000e0000 */
[----:B------:R-:W-:Y:S01]  /*a850*/  IMAD.MOV.U32 R57, RZ, RZ, -0x7fffffe0 ;  /* 0x80000020ff397424 */ /* 0x000fe200078e00ff */
[----:B------:R-:W-:Y:S01]  /*a860*/  R2UR UR5, R5 ;  /* 0x00000000050572ca */ /* 0x000fe200000e0000 */
[----:B------:R-:W-:Y:S01]  /*a870*/  WARPGROUP.ARRIVE ;  /* 0x00000000000079c5 */ /* 0x000fe20000000000 */
[----:B------:R-:W-:Y:S01]  /*a880*/  R2UR UR6, R56 ;  /* 0x00000000380672ca */ /* 0x000fe200000e0000 */
[----:B------:R-:W-:Y:S01]  /*a890*/  IMAD.MOV.U32 R59, RZ, RZ, -0x7fffffe0 ;  /* 0x80000020ff3b7424 */ /* 0x000fe200078e00ff */
[----:B------:R-:W-:Y:S01]  /*a8a0*/  R2UR UR7, R57 ;  /* 0x00000000390772ca */ /* 0x000fe200000e0000 */
[----:B------:R-:W-:Y:S01]  /*a8b0*/  IMAD.MOV.U32 R56, RZ, RZ, R9 ;  /* 0x000000ffff387224 */ /* 0x000fe200078e0009 */
[----:B------:R-:W-:Y:S01]  /*a8c0*/  R2UR UR10, R58 ;  /* 0x000000003a0a72ca */ /* 0x000fe200000e0000 */
[C---:B------:R-:W-:Y:S01]  /*a8d0*/  VIADD R58, R0.reuse, 0x180 ;  /* 0x00000180003a7836 */ /* 0x040fe20000000000 */
[----:B------:R-:W-:Y:S01]  /*a8e0*/  R2UR UR11, R59 ;  /* 0x000000003b0b72ca */ /* 0x000fe200000e0000 */
[----:B------:R-:W-:Y:S01]  /*a8f0*/  VIADD R60, R0, 0x182 ;  /* 0x00000182003c7836 */ /* 0x000fe20000000000 */
[----:B------:R-:W-:Y:S01]  /*a900*/  R2UR UR8, R4 ;  /* 0x00000000040872ca */ /* 0x000fe200000e0000 */
[----:B------:R-:W-:Y:S01]  /*a910*/  IMAD.MOV.U32 R61, RZ, RZ, -0x7fffffe0 ;  /* 0x80000020ff3d7424 */ /* 0x000fe200078e00ff */
[----:B------:R-:W-:-:S02]  /*a920*/  R2UR UR9, R5 ;  /* 0x00000000050972ca */ /* 0x000fc400000e0000 */
[----:B------:R-:W-:Y:S01]  /*a930*/  R2UR UR14, R56 ;  /* 0x00000000380e72ca */ /* 0x000fe200000e0000 */
[----:B------:R-:W-:Y:S01]  /*a940*/  VIADD R56, R0, 0x200 ;  /* 0x0000020000387836 */ /* 0x000fe20000000000 */
[----:B------:R-:W-:Y:S01]  /*a950*/  R2UR UR15, R57 ;  /* 0x00000000390f72ca */ /* 0x000fe200000e0000 */
[----:B------:R-:W-:Y:S01]  /*a960*/  QGMMA.64x32x32.F32.E4M3.E4M3 R120, gdesc[UR4], RZ, !UPT, gsb0 ;  /* 0x00600000047879f3 */ /* 0x000fe2000c0008ff */
[----:B------:R-:W-:Y:S02]  /*a970*/  R2UR UR12, R4 ;  /* 0x00000000040c72ca */ /* 0x000fe400000e0000 */
[----:B------:R-:W-:Y:S02]  /*a980*/  R2UR UR13, R5 ;  /* 0x00000000050d72ca */ /* 0x000fe400000e0000 */
[----:B------:R-:W-:Y:S01]  /*a990*/  R2UR UR18, R58 ;  /* 0x000000003a1272ca */ /* 0x000fe200000e0000 */
[----:B------:R-:W-:Y:S01]  /*a9a0*/  VIADD R58, R0, 0x2 ;  /* 0x00000002003a7836 */ /* 0x000fe20000000000 */
[----:B------:R-:W-:-:S02]  /*a9b0*/  R2UR UR19, R59 ;  /* 0x000000003b1372ca */ /* 0x000fc400000e0000 */
[----:B------:R-:W-:Y:S02]  /*a9c0*/  R2UR UR16, R4 ;  /* 0x00000000041072ca */ /* 0x000fe400000e0000 */
[----:B------:R-:W-:Y:S02]  /*a9d0*/  R2UR UR17, R5 ;  /* 0x00000000051172ca */ /* 0x000fe400000e0000 */
[----:B------:R-:W-:Y:S01]  /*a9e0*/  R2UR UR22, R56 ;  /* 0x00000000381672ca */ /* 0x000fe200000e0000 */
[----:B------:R-:W-:Y:S01]  /*a9f0*/  VIADD R56, R0, 0x82 ;  /* 0x0000008200387836 */ /* 0x000fe20000000000 */
[----:B------:R-:W-:Y:S01]  /*aa00*/  R2UR UR23, R57 ;  /* 0x00000000391772ca */ /* 0x000fe200000e0000 */
[----:B------:R-:W-:Y:S01]  /*aa10*/  IMAD.MOV.U32 R57, RZ, RZ, -0x7fffffe0 ;  /* 0x80000020ff397424 */ /* 0x000fe200078e00ff */
[----:B------:R-:W-:Y:S01]  /*aa20*/  R2UR UR26, R58 ;  /* 0x000000003a1a72ca */ /* 0x000fe200000e0000 */
[----:B------:R-:W-:Y:S01]  /*aa30*/  VIADD R58, R0, 0x102 ;  /* 0x00000102003a7836 */ /* 0x000fe20000000000 */
[----:B------:R-:W-:Y:S01]  /*aa40*/  R2UR UR27, R59 ;  /* 0x000000003b1b72ca */ /* 0x000fe200000e0000 */
[----:B------:R-:W-:Y:S01]  /*aa50*/  IMAD.MOV.U32 R59, RZ, RZ, -0x7fffffe0 ;  /* 0x80000020ff3b7424 */ /* 0x000fe200078e00ff */
[----:B------:R-:W-:-:S02]  /*aa60*/  R2UR UR20, R4 ;  /* 0x00000000041472ca */ /* 0x000fc400000e0000 */
[----:B------:R-:W-:Y:S02]  /*aa70*/  R2UR UR21, R5 ;  /* 0x00000000051572ca */ /* 0x000fe400000e0000 */
[----:B------:R-:W-:Y:S01]  /*aa80*/  R2UR UR6, R56 ;  /* 0x00000000380672ca */ /* 0x000fe200000e0000 */
[----:B------:R-:W-:Y:S01]  /*aa90*/  VIADD R56, R0, 0x202 ;  /* 0x0000020200387836 */ /* 0x000fe20000000000 */
[----:B------:R-:W-:Y:S01]  /*aaa0*/  R2UR UR7, R57 ;  /* 0x00000000390772ca */ /* 0x000fe200000e0000 */
[----:B------:R-:W-:Y:S01]  /*aab0*/  IMAD.MOV.U32 R57, RZ, RZ, -0x7fffffe0 ;  /* 0x80000020ff397424 */ /* 0x000fe200078e00ff */
[C---:B------:R-:W-:Y:S02]  /*aac0*/  R2UR UR24, R6.reuse ;  /* 0x00000000061872ca */ /* 0x040fe400000e0000 */
[----:B------:R-:W-:Y:S02]  /*aad0*/  R2UR UR25, R7 ;  /* 0x00000000071972ca */ /* 0x000fe400000e0000 */
[----:B------:R-:W-:-:S02]  /*aae0*/  R2UR UR4, R6 ;  /* 0x00000000060472ca */ /* 0x000fc400000e0000 */
[----:B------:R-:W-:Y:S01]  /*aaf0*/  R2UR UR5, R7 ;  /* 0x00000000070572ca */ /* 0x000fe200000e0000 */
[----:B------:R-:W-:Y:S02]  /*ab00*/  WARPGROUP.DEPBAR.LE gsb0, 0x0 ;  /* 0x00008000000079c5 */ /* 0x000fe40000010000 */
[----:B------:R-:W-:-:S06]  /*ab10*/  WARPGROUP.ARRIVE ;  /* 0x00000000000079c5 */ /* 0x000fcc0000000000 */
[----:B------:R-:W-:Y:S01]  /*ab20*/  QGMMA.64x32x32.F32.E4M3.E4M3 R104, gdesc[UR8], RZ, !UPT, gsb0 ;  /* 0x00600000086879f3 */ /* 0x000fe2000c0008ff */
[----:B------:R-:W-:Y:S02]  /*ab30*/  R2UR UR10, R58 ;  /* 0x000000003a0a72ca */ /* 0x000fe400000e0000 */
[----:B------:R-:W-:Y:S02]  /*ab40*/  R2UR UR11, R59 ;  /* 0x000000003b0b72ca */ /* 0x000fe400000e0000 */
[----:B------:R-:W-:Y:S02]  /*ab50*/  R2UR UR8, R6 ;  /* 0x00000000060872ca */ /* 0x000fe400000e0000 */
        /* <DEDUP_REMOVED lines=17> */
[----:B------:R-:W-:Y:S03]  /*ac70*/  QGMMA.64x32x32.F32.E4M3.E4M3 R56, gdesc[UR20], RZ, !UPT, gsb0 ;  /* 0x00600000143879f3 */ /* 0x000fe6000c0008ff */
        /* <DEDUP_REMOVED lines=16> */
[----:B------:R-:W-:Y:S05]  /*ad80*/  @!P0 BRA `(.L_x_384) ;  /* 0x0000000000048947 */ /* 0x000fea0003800000 */
[----:B------:R-:W-:Y:S01]  /*ad90*/  BPT.TRAP 0x1 ;  /* 0x000000040000795c */ /* 0x000fe20000300000 */
.L_x_384:
[----:B------:R-:W-:Y:S01]  /*ada0*/  SHF.L.U32 R0, R12, 0x1f, RZ ;  /* 0x0000001f0c007819 */ /* 0x000fe200000006ff */
[----:B0-----:R-:W-:-:S04]  /*adb0*/  IMAD R14, R8, 0x8, R16 ;  /* 0x00000008080e7824 */ /* 0x001fc800078e0210 */
[----:B------:R0:W1:Y:S01]  /*adc0*/  SYNCS.PHASECHK.TRANS64.TRYWAIT P1, [R14+URZ+0x13250], R0 ;  /* 0x013250000e0075a7 */ /* 0x000062000802017f */
[----:B------:R-:W-:Y:S05]  /*add0*/  @!P0 BRA `(.L_x_385) ;  /* 0x0000000000048947 */ /* 0x000fea0003800000 */
[----:B------:R-:W-:Y:S01]  /*ade0*/  BPT.TRAP 0x1 ;  /* 0x000000040000795c */ /* 0x000fe20000300000 */
.L_x_385:
[----:B------:R-:W-:Y:S04]  /*adf0*/  BSSY B1, `(.L_x_386) ;  /* 0x0000004000017945 */ /* 0x000fe80003800000 */
[----:B-1----:R-:W-:Y:S05]  /*ae00*/  @P1 BRA `(.L_x_387) ;  /* 0x0000000000081947 */ /* 0x002fea0003800000 */
[----:B------:R-:W1:Y:S02]  /*ae10*/  SYNCS.PHASECHK.TRANS64.TRYWAIT P1, [R14+URZ+0x13250], R0 ;  /* 0x013250000e0075a7 */ /* 0x000e64000802017f */
[----:B-1----:R-:W-:Y:S05]  /*ae20*/  @!P1 BRA `(.L_x_388) ;  /* 0x000000a400049947 */ /* 0x002fea0003800000 */
.L_x_387:
[----:B------:R-:W-:Y:S05]  /*ae30*/  BSYNC B1 ;  /* 0x0000000000017941 */ /* 0x000fea0003800000 */
.L_x_386:
[----:B01----:R-:W-:Y:S01]  /*ae40*/  VIADD R0, R16, 0x1000 ;  /* 0x0000100010007836 */ /* 0x003fe20000000000 */
[----:B------:R-:W-:Y:S01]  /*ae50*/  WARPGROUP.ARRIVE ;  /* 0x00000000000079c5 */ /* 0x000fe20000000000 */
[----:B------:R-:W-:Y:S02]  /*ae60*/  IMAD.MOV.U32 R9, RZ, RZ, -0x3ffffff0 ;  /* 0xc0000010ff097424 */ /* 0x000fe400078e00ff */
[----:B------:R-:W-:Y:S01]  /*ae70*/  IMAD.MOV.U32 R13, RZ, RZ, -0x3ffffff0 ;  /* 0xc0000010ff0d7424 */ /* 0x000fe200078e00ff */
[----:B------:R-:W-:Y:S02]  /*ae80*/  SHF.R.U32.HI R0, RZ, 0x4, R0 ;  /* 0x00000004ff007819 */ /* 0x000fe40000011600 */
[----:B------:R-:W-:Y:S02]  /*ae90*/  R2UR UR7, R9 ;  /* 0x00000000090772ca */ /* 0x000fe400000e0000 */
[----:B------:R-:W-:-:S04]  /*aea0*/  LOP3.LUT R0, R0, 0x3fff, RZ, 0xc0, !PT ;  /* 0x00003fff00007812 */ /* 0x000fc800078ec0ff */
[----:B------:R-:W-:-:S05]  /*aeb0*/  LOP3.LUT R0, R0, 0x10000, RZ, 0xfc, !PT ;  /* 0x0001000000007812 */ /* 0x000fca00078efcff */
[----:B------:R-:W-:Y:S01]  /*aec0*/  IMAD R8, R8, 0x280, R0 ;  /* 0x0000028008087824 */ /* 0x000fe200078e0200 */
[----:B------:R-:W-:-:S03]  /*aed0*/  FMNMX.FTZ R0, R120, R10, !PT ;  /* 0x0000000a78007209 */ /* 0x000fc60007810000 */
[C---:B------:R-:W-:Y:S01]  /*aee0*/  VIADD R12, R8.reuse, 0x80 ;  /* 0x00000080080c7836 */ /* 0x040fe20000000000 */
[----:B------:R-:W-:Y:S02]  /*aef0*/  R2UR UR6, R8 ;  /* 0x00000000080672ca */ /* 0x000fe400000e0000 */
[----:B------:R-:W-:-:S11]  /*af00*/  FMNMX.FTZ R0, R121, R0, !PT ;  /* 0x0000000079007209 */ /* 0x000fd60007810000 */
[----:B------:R-:W-:Y:S01]  /*af10*/  QGMMA.64x64x32.F32.E4M3.E4M3 R24, R152, gdesc[UR4], R24, gsb0 ;  /* 0x00e0000498187df3 */ /* 0x000fe20008000818 */
[----:B------:R-:W-:Y:S02]  /*af20*/  R2UR UR6, R12 ;  /* 0x000000000c0672ca */ /* 0x000fe400000e0000 */
[----:B------:R-:W-:Y:S01]  /*af30*/  R2UR UR7, R13 ;  /* 0x000000000d0772ca */ /* 0x000fe200000e0000 */
[----:B------:R-:W-:Y:S01]  /*af40*/  IMAD.MOV.U32 R13, RZ, RZ, -0x3ffffff0 ;  /* 0xc0000010ff0d7424 */ /* 0x000fe200078e00ff */
[----:B------:R-:W-:Y:S01]  /*af50*/  IADD3 R12, R8, 0x100, RZ ;  /* 0x00000100080c7810 */ /* 0x000fe20007ffe0ff */
[----:B------:R-:W-:Y:S02]  /*af60*/  WARPGROUP.DEPBAR.LE gsb0, 0x0 ;  /* 0x00008000000079c5 */ /* 0x000fe40000010000 */
[----:B------:R-:W-:-:S06]  /*af70*/  WARPGROUP.ARRIVE ;  /* 0x00000000000079c5 */ /* 0x000fcc0000000000 */
[----:B------:R-:W0:Y:S02]  /*af80*/  S2R R155, SR_TID.X ;  /* 0x00000000009b7919 */ /* 0x000e240000002100 */
[----:B------:R-:W-:Y:S01]  /*af90*/  QGMMA.64x64x32.F32.E4M3.E4M3 R24, R148, gdesc[UR4], R24, gsb0 ;  /* 0x00e0000494187df3 */ /* 0x000fe20008000818 */
[----:B------:R-:W-:Y:S02]  /*afa0*/  R2UR UR6, R12 ;  /* 0x000000000c0672ca */ /* 0x000fe400000e0000 */
[----:B------:R-:W-:Y:S01]  /*afb0*/  R2UR UR7, R13 ;  /* 0x000000000d0772ca */ /* 0x000fe200000e0000 */
[----:B------:R-:W-:Y:S01]  /*afc0*/  IMAD.MOV.U32 R13, RZ, RZ, -0x3ffffff0 ;  /* 0xc0000010ff0d7424 */ /* 0x000fe200078e00ff */
[----:B0-----:R-:W-:-:S04]  /*afd0*/  LOP3.LUT R155, R155, 0x7f, RZ, 0xc0, !PT ;  /* 0x0000007f9b9b7812 */ /* 0x001fc800078ec0ff */
[----:B------:R-:W-:-:S13]  /*afe0*/  ISETP.NE.AND P1, PT, R155, RZ, PT ;  /* 0x000000ff9b00720c */ /* 0x000fda0003f25270 */
[----:B------:R-:W-:-:S05]  /*aff0*/  @!P1 VIADD R11, R11, 0x13240 ;  /* 0x000132400b0b9836 */ /* 0x000fca0000000000 */
[----:B------:R-:W-:Y:S01]  /*b000*/  @!P1 PRMT R11, RZ, 0x654, R11 ;  /* 0x00000654ff0b9816 */ /* 0x000fe2000000000b */
[----:B------:R-:W-:Y:S02]  /*b010*/  WARPGROUP.DEPBAR.LE gsb0, 0x0 ;  /* 0x00008000000079c5 */ /* 0x000fe40000010000 */
[----:B------:R-:W-:-:S06]  /*b020*/  WARPGROUP.ARRIVE ;  /* 0x00000000000079c5 */ /* 0x000fcc0000000000 */
[----:B------:R-:W-:Y:S01]  /*b030*/  QGMMA.64x64x32.F32.E4M3.E4M3 R24, R136, gdesc[UR4], R24, gsb0 ;  /* 0x00e0000488187df3 */ /* 0x000fe20008000818 */
[----:B------:R-:W-:Y:S02]  /*b040*/  R2UR UR7, R13 ;  /* 0x000000000d0772ca */ /* 0x000fe400000e0000 */
[----:B------:R-:W-:Y:S02]  /*b050*/  WARPGROUP.DEPBAR.LE gsb0, 0x0 ;  /* 0x00008000000079c5 */ /* 0x000fe40000010000 */
[----:B------:R-:W-:Y:S01]  /*b060*/  FMNMX.FTZ R136, R124, R0, !PT ;  /* 0x000000007c887209 */ /* 0x000fe20007810000 */
[----:B------:R-:W-:Y:S01]  /*b070*/  WARPGROUP.ARRIVE ;  /* 0x00000000000079c5 */ /* 0x000fe20000000000 */
        /* <DEDUP_REMOVED lines=74> */
[----:B------:R-:W-:-:S03]  /*b520*/  FMNMX.FTZ R0, R67, R0, !PT ;  /* 0x0000000043007209 */ /* 0x000fc60007810000 */
[----:B------:R-:W0:Y:S01]  /*b530*/  SHFL.BFLY PT, R12, R136, 0x2, 0x1f ;  /* 0x0c401f00880c7f89 */ /* 0x000e2200000e0000 */
[----:B------:R-:W-:-:S04]  /*b540*/  FMNMX.FTZ R0, R70, R0, !PT ;  /* 0x0000000046007209 */ /* 0x000fc80007810000 */
[----:B------:R-:W-:-:S05]  /*b550*/  FMNMX.FTZ R0, R71, R0, !PT ;  /* 0x0000000047007209 */ /* 0x000fca0007810000 */
[----:B------:R-:W1:Y:S01]  /*b560*/  SHFL.BFLY PT, R9, R0, 0x2, 0x1f ;  /* 0x0c401f0000097f89 */ /* 0x000e6200000e0000 */
[----:B0-----:R-:W-:Y:S01]  /*b570*/  FMNMX.FTZ R136, R136, R12, !PT ;  /* 0x0000000c88887209 */ /* 0x001fe20007810000 */
[----:B------:R-:W-:-:S05]  /*b580*/  VIADD R12, R8, 0x180 ;  /* 0x00000180080c7836 */ /* 0x000fca0000000000 */
[----:B------:R-:W-:Y:S02]  /*b590*/  R2UR UR6, R12 ;  /* 0x000000000c0672ca */ /* 0x000fe400000e0000 */
[----:B-1----:R-:W-:Y:S02]  /*b5a0*/  FMNMX.FTZ R9, R0, R9, !PT ;  /* 0x0000000900097209 */ /* 0x002fe40007810000 */
[----:B------:R-:W0:Y:S04]  /*b5b0*/  SHFL.BFLY PT, R0, R136, 0x1, 0x1f ;  /* 0x0c201f0088007f89 */ /* 0x000e2800000e0000 */
[----:B------:R-:W1:Y:S05]  /*b5c0*/  SHFL.BFLY PT, R12, R9, 0x1, 0x1f ;  /* 0x0c201f00090c7f89 */ /* 0x000e6a00000e0000 */
[----:B------:R-:W-:Y:S01]  /*b5d0*/  QGMMA.64x64x32.F32.E4M3.E4M3 R24, R140, gdesc[UR4], R24, gsb0 ;  /* 0x00e000048c187df3 */ /* 0x000fe20008000818 */
[----:B0-----:R-:W-:-:S02]  /*b5e0*/  FMNMX.FTZ R0, R136, R0, !PT ;  /* 0x0000000088007209 */ /* 0x001fc40007810000 */
[----:B-1----:R-:W-:-:S03]  /*b5f0*/  FMNMX.FTZ R9, R9, R12, !PT ;  /* 0x0000000c09097209 */ /* 0x002fc60007810000 */
[----:B------:R-:W-:Y:S01]  /*b600*/  FFMA.FTZ R13, R2, R0, -8 ;  /* 0xc1000000020d7423 */ /* 0x000fe20000010000 */
[----:B------:R-:W-:-:S03]  /*b610*/  FADD.FTZ R10, -R0, R10 ;  /* 0x0000000a000a7221 */ /* 0x000fc60000010100 */
[C-C-:B------:R-:W-:Y:S01]  /*b620*/  FFMA.FTZ R12, R2.reuse, R120, -R13.reuse ;  /* 0x00000078020c7223 */ /* 0x140fe2000001080d */
[----:B------:R-:W-:-:S01]  /*b630*/  FFMA.FTZ R120, R2, R121, -R13 ;  /* 0x0000007902787223 */ /* 0x000fc2000001080d */
        /* <DEDUP_REMOVED lines=38> */
[----:B------:R-:W-:Y:S01]  /*b8a0*/  FADD.FTZ R3, -R9, R3 ;  /* 0x0000000309037221 */ /* 0x000fe20000010100 */
[----:B------:R-:W-:-:S01]  /*b8b0*/  FFMA.FTZ R69, R2, R9, -8 ;  /* 0xc100000002457423 */ /* 0x000fc20000010009 */
[C---:B------:R-:W-:Y:S01]  /*b8c0*/  FMUL.FTZ R10, R2.reuse, R10 ;  /* 0x0000000a020a7220 */ /* 0x040fe20000410000 */
[----:B------:R-:W-:Y:S01]  /*b8d0*/  MUFU.EX2 R12, R12 ;  /* 0x0000000c000c7308 */ /* 0x000fe20000000800 */
[C---:B------:R-:W-:Y:S01]  /*b8e0*/  FMUL.FTZ R3, R2.reuse, R3 ;  /* 0x0000000302037220 */ /* 0x040fe20000410000 */
[C-C-:B------:R-:W-:Y:S01]  /*b8f0*/  FFMA.FTZ R122, R2.reuse, R122, -R69.reuse ;  /* 0x0000007a027a7223 */ /* 0x140fe20000010845 */
[----:B------:R-:W-:-:S01]  /*b900*/  FFMA.FTZ R123, R2, R123, -R69 ;  /* 0x0000007b027b7223 */ /* 0x000fc20000010845 */
[C-C-:B------:R-:W-:Y:S01]  /*b910*/  FFMA.FTZ R126, R2.reuse, R126, -R69.reuse ;  /* 0x0000007e027e7223 */ /* 0x140fe20000010845 */
[----:B------:R-:W-:-:S01]  /*b920*/  FFMA.FTZ R127, R2, R127, -R69 ;  /* 0x0000007f027f7223 */ /* 0x000fc20000010845 */
[C-C-:B------:R-:W-:Y:S01]  /*b930*/  FFMA.FTZ R130, R2.reuse, R130, -R69.reuse ;  /* 0x0000008202827223 */ /* 0x140fe20000010845 */
[----:B------:R-:W-:-:S01]  /*b940*/  FFMA.FTZ R131, R2, R131, -R69 ;  /* 0x0000008302837223 */ /* 0x000fc20000010845 */
[----:B------:R-:W0:Y:S01]  /*b950*/  MUFU.EX2 R10, R10 ;  /* 0x0000000a000a7308 */ /* 0x000e220000000800 */
[----:B------:R-:W-:-:S01]  /*b960*/  FFMA.FTZ R134, R2, R134, -R69 ;  /* 0x0000008602867223 */ /* 0x000fc20000010845 */
        /* <DEDUP_REMOVED lines=8> */
[C-C-:B------:R-:W-:Y:S01]  /*b9f0*/  FFMA.FTZ R118, R2.reuse, R118, -R69.reuse ;  /* 0x0000007602767223 */ /* 0x140fe20000010845 */
[----:B------:R-:W-:-:S01]  /*ba00*/  FFMA.FTZ R119, R2, R119, -R69 ;  /* 0x0000007702777223 */ /* 0x000fc20000010845 */
[C-C-:B------:R-:W-:Y:S01]  /*ba10*/  FFMA.FTZ R90, R2.reuse, R90, -R69.reuse ;  /* 0x0000005a025a7223 */ /* 0x140fe20000010845 */
[----:B------:R-:W-:-:S01]  /*ba20*/  FFMA.FTZ R91, R2, R91, -R69 ;  /* 0x0000005b025b7223 */ /* 0x000fc20000010845 */
[C-C-:B------:R-:W-:Y:S01]  /*ba30*/  FFMA.FTZ R94, R2.reuse, R94, -R69.reuse ;  /* 0x0000005e025e7223 */ /* 0x140fe20000010845 */
[----:B------:R-:W-:-:S01]  /*ba40*/  FFMA.FTZ R95, R2, R95, -R69 ;  /* 0x0000005f025f7223 */ /* 0x000fc20000010845 */
[----:B------:R-:W1:Y:S01]  /*ba50*/  MUFU.EX2 R122, R122 ;  /* 0x0000007a007a7308 */ /* 0x000e620000000800 */
[----:B0-----:R-:W-:-:S01]  /*ba60*/  FFMA.FTZ R21, R10, R21, R12 ;  /* 0x000000150a157223 */ /* 0x001fc2000001000c */
[----:B------:R-:W-:Y:S01]  /*ba70*/  FFMA.FTZ R98, R2, R98, -R69 ;  /* 0x0000006202627223 */ /* 0x000fe20000010845 */
[----:B------:R-:W-:-:S02]  /*ba80*/  VIADD R56, R8, 0x200 ;  /* 0x0000020008387836 */ /* 0x000fc40000000000 */
[C-C-:B------:R-:W-:Y:S01]  /*ba90*/  FFMA.FTZ R8, R2.reuse, R99, -R69.reuse ;  /* 0x0000006302087223 */ /* 0x140fe20000010845 */
[----:B------:R-:W-:Y:S02]  /*baa0*/  IMAD.MOV.U32 R57, RZ, RZ, -0x3ffffff0 ;  /* 0xc0000010ff397424 */ /* 0x000fe400078e00ff */
[C-C-:B------:R-:W-:Y:S01]  /*bab0*/  FFMA.FTZ R74, R2.reuse, R74, -R69.reuse ;  /* 0x0000004a024a7223 */ /* 0x140fe20000010845 */
[----:B------:R-:W-:-:S01]  /*bac0*/  FFMA.FTZ R75, R2, R75, -R69 ;  /* 0x0000004b024b7223 */ /* 0x000fc20000010845 */
[----:B------:R-:W0:Y:S01]  /*bad0*/  MUFU.EX2 R120, R120 ;  /* 0x0000007800787308 */ /* 0x000e220000000800 */
[----:B------:R-:W-:Y:S01]  /*bae0*/  R2UR UR6, R56 ;  /* 0x00000000380672ca */ /* 0x000fe200000e0000 */
[C-C-:B------:R-:W-:Y:S01]  /*baf0*/  FFMA.FTZ R56, R2.reuse, R102, -R69.reuse ;  /* 0x0000006602387223 */ /* 0x140fe20000010845 */
[----:B------:R-:W-:Y:S01]  /*bb00*/  R2UR UR7, R57 ;  /* 0x00000000390772ca */ /* 0x000fe200000e0000 */
[----:B------:R-:W-:Y:S01]  /*bb10*/  FFMA.FTZ R57, R2, R103, -R69 ;  /* 0x0000006702397223 */ /* 0x000fe20000010845 */
[----:B------:R-:W-:-:S02]  /*bb20*/  WARPGROUP.DEPBAR.LE gsb0, 0x0 ;  /* 0x00008000000079c5 */ /* 0x000fc40000010000 */
[----:B------:R-:W-:Y:S01]  /*bb30*/  WARPGROUP.ARRIVE ;  /* 0x00000000000079c5 */ /* 0x000fe20000000000 */
[----:B------:R-:W2:Y:S01]  /*bb40*/  MUFU.EX2 R123, R123 ;  /* 0x0000007b007b7308 */ /* 0x000ea20000000800 */
[----:B-1----:R-:W-:-:S01]  /*bb50*/  FFMA.FTZ R20, R3, R20, R122 ;  /* 0x0000001403147223 */ /* 0x002fc2000001007a */
[C-C-:B------:R-:W-:Y:S01]  /*bb60*/  FFMA.FTZ R78, R2.reuse, R78, -R69.reuse ;  /* 0x0000004e024e7223 */ /* 0x140fe20000010845 */
[----:B------:R-:W-:-:S01]  /*bb70*/  FFMA.FTZ R79, R2, R79, -R69 ;  /* 0x0000004f024f7223 */ /* 0x000fc20000010845 */
[C-C-:B------:R-:W-:Y:S01]  /*bb80*/  FFMA.FTZ R82, R2.reuse, R82, -R69.reuse ;  /* 0x0000005202527223 */ /* 0x140fe20000010845 */
[----:B------:R-:W-:-:S01]  /*bb90*/  FFMA.FTZ R83, R2, R83, -R69 ;  /* 0x0000005302537223 */ /* 0x000fc20000010845 */
[C-C-:B------:R-:W-:Y:S01]  /*bba0*/  FFMA.FTZ R86, R2.reuse, R86, -R69.reuse ;  /* 0x0000005602567223 */ /* 0x140fe20000010845 */
[----:B------:R-:W-:-:S01]  /*bbb0*/  FFMA.FTZ R87, R2, R87, -R69 ;  /* 0x0000005702577223 */ /* 0x000fc20000010845 */
[----:B------:R-:W1:Y:S01]  /*bbc0*/  MUFU.EX2 R121, R121 ;  /* 0x0000007900797308 */ /* 0x000e620000000800 */
[----:B0-----:R-:W-:-:S01]  /*bbd0*/  FADD.FTZ R21, R120, R21 ;  /* 0x0000001578157221 */ /* 0x001fc20000010000 */
[----:B------:R-:W-:Y:S01]  /*bbe0*/  QGMMA.64x64x32.F32.E4M3.E4M3 R24, R144, gdesc[UR4], R24, gsb0 ;  /* 0x00e0000490187df3 */ /* 0x000fe20008000818 */
[----:B------:R-:W-:-:S01]  /*bbf0*/  FFMA.FTZ R58, R2, R58, -R69 ;  /* 0x0000003a023a7223 */ /* 0x000fc20000010845 */
[C-C-:B------:R-:W-:Y:S01]  /*bc00*/  FFMA.FTZ R59, R2.reuse, R59, -R69.reuse ;  /* 0x0000003b023b7223 */ /* 0x140fe20000010845 */
[----:B------:R-:W-:-:S01]  /*bc10*/  FFMA.FTZ R62, R2, R62, -R69 ;  /* 0x0000003e023e7223 */ /* 0x000fc20000010845 */
[C-C-:B------:R-:W-:Y:S01]  /*bc20*/  FFMA.FTZ R63, R2.reuse, R63, -R69.reuse ;  /* 0x0000003f023f7223 */ /* 0x140fe20000010845 */
[----:B------:R-:W-:-:S01]  /*bc30*/  FFMA.FTZ R66, R2, R66, -R69 ;  /* 0x0000004202427223 */ /* 0x000fc20000010845 */
[----:B------:R-:W0:Y:S01]  /*bc40*/  MUFU.EX2 R126, R126 ;  /* 0x0000007e007e7308 */ /* 0x000e220000000800 */
[----:B--2---:R-:W-:-:S01]  /*bc50*/  FADD.FTZ R20, R123, R20 ;  /* 0x000000147b147221 */ /* 0x004fc20000010000 */
[C-C-:B------:R-:W-:Y:S01]  /*bc60*/  FFMA.FTZ R67, R2.reuse, R67, -R69.reuse ;  /* 0x0000004302437223 */ /* 0x140fe20000010845 */
[----:B------:R-:W-:-:S01]  /*bc70*/  FFMA.FTZ R70, R2, R70, -R69 ;  /* 0x0000004602467223 */ /* 0x000fc20000010845 */
[----:B------:R-:W-:-:S04]  /*bc80*/  FFMA.FTZ R69, R2, R71, -R69 ;  /* 0x0000004702457223 */ /* 0x000fc80000010845 */
        /* <DEDUP_REMOVED lines=18> */
[----:B------:R-:W-:Y:S02]  /*bdb0*/  WARPGROUP.DEPBAR.LE gsb0, 0x0 ;  /* 0x00008000000079c5 */ /* 0x000fe40000010000 */
[----:B------:R2:W-:Y:S04]  /*bdc0*/  @!P1 SYNCS.ARRIVE.TRANS64.RED.A1T0 RZ, [R11+URZ], RZ ;  /* 0x000000ff0bff99a7 */ /* 0x0005e8000810043f */
        /* <DEDUP_REMOVED lines=129> */
[----:B0-----:R-:W-:-:S01]  /*c5e0*/  FADD.FTZ R20, R70, R20 ;  /* 0x0000001446147221 */ /* 0x001fc20000010000 */
[----:B---3--:R-:W-:-:S03]  /*c5f0*/  FADD.FTZ R21, R13, R21 ;  /* 0x000000150d157221 */ /* 0x008fc60000010000 */
[----:B-1----:R-:W-:Y:S01]  /*c600*/  FADD.FTZ R20, R69, R20 ;  /* 0x0000001445147221 */ /* 0x002fe20000010000 */
[----:B--2---:R-:W-:Y:S06]  /*c610*/  @!P0 BRA `(.L_x_389) ;  /* 0x0000000000048947 */ /* 0x004fec0003800000 */
[----:B------:R-:W-:Y:S01]  /*c620*/  BPT.TRAP 0x1 ;  /* 0x000000040000795c */ /* 0x000fe20000300000 */
.L_x_389:
[----:B------:R-:W2:Y:S01]  /*c630*/  LDL R11, [R1+0x1c] ;  /* 0x00001c00010b7983 */ /* 0x000ea20000100800 */
[----:B------:R-:W-:Y:S01]  /*c640*/  F2FP.SATFINITE.E4M3.F32.PACK_AB_MERGE_C R121, R124, R121, RZ ;  /* 0x000000797c79723e */ /* 0x000fe200048070ff */
[----:B------:R-:W-:Y:S01]  /*c650*/  VIADD R14, R14, 0x13260 ;  /* 0x000132600e0e7836 */ /* 0x000fe20000000000 */
[----:B------:R-:W-:Y:S01]  /*c660*/  F2FP.SATFINITE.E4M3.F32.PACK_AB_MERGE_C R57, R57, R56, RZ ;  /* 0x000000383939723e */ /* 0x000fe200048070ff */
[----:B------:R-:W-:Y:S01]  /*c670*/  FMUL.FTZ R24, R24, R10 ;  /* 0x0000000a18187220 */ /* 0x000fe20000410000 */
[----:B------:R-:W-:Y:S01]  /*c680*/  F2FP.SATFINITE.E4M3.F32.PACK_AB_MERGE_C R152, R120, R12, R121 ;  /* 0x0000000c7898723e */ /* 0x000fe20004807079 */
[----:B------:R-:W-:Y:S01]  /*c690*/  FMUL.FTZ R25, R25, R10 ;  /* 0x0000000a19197220 */ /* 0x000fe20000410000 */
[----:B------:R-:W-:Y:S01]  /*c6a0*/  F2FP.SATFINITE.E4M3.F32.PACK_AB_MERGE_C R139, R8, R98, R57 ;  /* 0x00000062088b723e */ /* 0x000fe20004807039 */
[----:B------:R0:W5:Y:S01]  /*c6b0*/  LDL R12, [R1+0xc] ;  /* 0x00000c00010c7983 */ /* 0x0001620000100800 */
[----:B------:R-:W-:Y:S01]  /*c6c0*/  ISETP.GT.AND P1, PT, R15, RZ, PT ;  /* 0x000000ff0f00720c */ /* 0x000fe20003f24270 */
[----:B------:R-:W-:Y:S01]  /*c6d0*/  FMUL.FTZ R28, R28, R10 ;  /* 0x0000000a1c1c7220 */ /* 0x000fe20000410000 */
[----:B------:R-:W-:Y:S01]  /*c6e0*/  F2FP.SATFINITE.E4M3.F32.PACK_AB_MERGE_C R92, R93, R92, RZ ;  /* 0x0000005c5d5c723e */ /* 0x000fe200048070ff */
[----:B------:R0:W5:Y:S01]  /*c6f0*/  LDL R8, [R1+0x4] ;  /* 0x0000040001087983 */ /* 0x0001620000100800 */
[----:B------:R-:W-:Y:S01]  /*c700*/  F2FP.SATFINITE.E4M3.F32.PACK_AB_MERGE_C R60, R61, R60, RZ ;  /* 0x0000003c3d3c723e */ /* 0x000fe200048070ff */
[----:B------:R-:W-:Y:S01]  /*c710*/  FMUL.FTZ R29, R29, R10 ;  /* 0x0000000a1d1d7220 */ /* 0x000fe20000410000 */
[----:B------:R-:W-:Y:S01]  /*c720*/  F2FP.SATFINITE.E4M3.F32.PACK_AB_MERGE_C R92, R89, R88, R92 ;  /* 0x00000058595c723e */ /* 0x000fe2000480705c */
[----:B------:R-:W-:Y:S01]  /*c730*/  FMUL.FTZ R32, R32, R10 ;  /* 0x0000000a20207220 */ /* 0x000fe20000410000 */
[----:B------:R-:W-:Y:S01]  /*c740*/  F2FP.SATFINITE.E4M3.F32.PACK_AB_MERGE_C R126, R127, R126, RZ ;  /* 0x0000007e7f7e723e */ /* 0x000fe200048070ff */
[-C--:B------:R-:W-:Y:S01]  /*c750*/  FMUL.FTZ R33, R33, R10.reuse ;  /* 0x0000000a21217220 */ /* 0x080fe20000410000 */
[----:B------:R-:W-:Y:S01]  /*c760*/  F2FP.SATFINITE.E4M3.F32.PACK_AB_MERGE_C R129, R132, R129, RZ ;  /* 0x000000818481723e */ /* 0x000fe200048070ff */
[----:B------:R-:W-:Y:S01]  /*c770*/  FMUL.FTZ R36, R36, R10 ;  /* 0x0000000a24247220 */ /* 0x000fe20000410000 */
        /* <DEDUP_REMOVED lines=28> */
[----:B------:R-:W-:Y:S01]  /*c940*/  F2FP.SATFINITE.E4M3.F32.PACK_AB_MERGE_C R144, R136, R133, R60 ;  /* 0x000000858890723e */ /* 0x000fe2000480703c */
        /* <DEDUP_REMOVED lines=11> */
[----:B------:R-:W-:Y:S01]  /*ca00*/  F2FP.SATFINITE.E4M3.F32.PACK_AB_MERGE_C R153, R123, R122, R126 ;  /* 0x0000007a7b99723e */ /* 0x000fe2000480707e */
[----:B------:R-:W-:Y:S01]  /*ca10*/  VIADD R15, R15, 0xffffffff ;  /* 0xffffffff0f0f7836 */ /* 0x000fe20000000000 */
[----:B------:R-:W-:Y:S01]  /*ca20*/  F2FP.SATFINITE.E4M3.F32.PACK_AB_MERGE_C R154, R128, R125, R129 ;  /* 0x0000007d809a723e */ /* 0x000fe20004807081 */
[----:B------:R-:W-:Y:S01]  /*ca30*/  IMAD.MOV.U32 R3, RZ, RZ, R9 ;  /* 0x000000ffff037224 */ /* 0x000fe200078e0009 */
[----:B------:R-:W-:Y:S01]  /*ca40*/  F2FP.SATFINITE.E4M3.F32.PACK_AB_MERGE_C R155, R131, R130, R134 ;  /* 0x00000082839b723e */ /* 0x000fe20004807086 */
[----:B------:R-:W-:Y:S01]  /*ca50*/  IMAD.MOV.U32 R10, RZ, RZ, R0 ;  /* 0x000000ffff0a7224 */ /* 0x000fe200078e0000 */
[----:B------:R-:W-:Y:S01]  /*ca60*/  F2FP.SATFINITE.E4M3.F32.PACK_AB_MERGE_C R148, R105, R104, R108 ;  /* 0x000000686994723e */ /* 0x000fe2000480706c */
[----:B------:R-:W-:Y:S01]  /*ca70*/  IMAD.MOV.U32 R136, RZ, RZ, R92 ;  /* 0x000000ffff887224 */ /* 0x000fe200078e005c */
[----:B------:R-:W-:-:S02]  /*ca80*/  F2FP.SATFINITE.E4M3.F32.PACK_AB_MERGE_C R149, R107, R106, R110 ;  /* 0x0000006a6b95723e */ /* 0x000fc4000480706e */
[----:B------:R-:W-:Y:S02]  /*ca90*/  F2FP.SATFINITE.E4M3.F32.PACK_AB_MERGE_C R150, R113, R112, R116 ;  /* 0x000000707196723e */ /* 0x000fe40004807074 */
[----:B------:R-:W-:Y:S02]  /*caa0*/  F2FP.SATFINITE.E4M3.F32.PACK_AB_MERGE_C R151, R115, R114, R118 ;  /* 0x000000727397723e */ /* 0x000fe40004807076 */
[----:B------:R-:W-:Y:S02]  /*cab0*/  F2FP.SATFINITE.E4M3.F32.PACK_AB_MERGE_C R137, R91, R90, R94 ;  /* 0x0000005a5b89723e */ /* 0x000fe4000480705e */
[----:B------:R-:W-:Y:S02]  /*cac0*/  F2FP.SATFINITE.E4M3.F32.PACK_AB_MERGE_C R138, R97, R96, R100 ;  /* 0x00000060618a723e */ /* 0x000fe40004807064 */
[----:B------:R-:W-:Y:S02]  /*cad0*/  F2FP.SATFINITE.E4M3.F32.PACK_AB_MERGE_C R140, R73, R72, R76 ;  /* 0x00000048498c723e */ /* 0x000fe4000480704c */
[----:B------:R-:W-:-:S02]  /*cae0*/  F2FP.SATFINITE.E4M3.F32.PACK_AB_MERGE_C R141, R75, R74, R78 ;  /* 0x0000004a4b8d723e */ /* 0x000fc4000480704e */
[----:B------:R-:W-:Y:S02]  /*caf0*/  F2FP.SATFINITE.E4M3.F32.PACK_AB_MERGE_C R142, R81, R80, R84 ;  /* 0x00000050518e723e */ /* 0x000fe40004807054 */
[----:B------:R-:W-:Y:S02]  /*cb00*/  F2FP.SATFINITE.E4M3.F32.PACK_AB_MERGE_C R143, R83, R82, R86 ;  /* 0x00000052538f723e */ /* 0x000fe40004807056 */
[----:B------:R-:W-:Y:S02]  /*cb10*/  F2FP.SATFINITE.E4M3.F32.PACK_AB_MERGE_C R145, R59, R58, R62 ;  /* 0x0000003a3b91723e */ /* 0x000fe4000480703e */
[----:B------:R-:W-:Y:S02]  /*cb20*/  F2FP.SATFINITE.E4M3.F32.PACK_AB_MERGE_C R146, R65, R64, R13 ;  /* 0x000000404192723e */ /* 0x000fe4000480700d */
[----:B------:R-:W-:Y:S02]  /*cb30*/  F2FP.SATFINITE.E4M3.F32.PACK_AB_MERGE_C R147, R67, R66, R69 ;  /* 0x000000424393723e */ /* 0x000fe40004807045 */
[----:B--2---:R-:W-:-:S04]  /*cb40*/  PRMT R14, R11, 0x654, R14 ;  /* 0x000006540b0e7816 */ /* 0x004fc8000000000e */
[----:B------:R0:W-:Y:S01]  /*cb50*/  SYNCS.ARRIVE.TRANS64.RED.A1T0 RZ, [R14+URZ], RZ ;  /* 0x000000ff0eff79a7 */ /* 0x0001e2000810043f */
[----:B------:R-:W-:Y:S05]  /*cb60*/  @P1 BRA `(.L_x_390) ;  /* 0xffffffd800d01947 */ /* 0x000fea000383ffff */
.L_x_378:
[----:B------:R-:W-:Y:S05]  /*cb70*/  BSYNC B0 ;  /* 0x0000000000007941 */ /* 0x000fea0003800000 */
.L_x_377:
[----:B------:R-:W-:Y:S06]  /*cb80*/  BAR.ARV 0x8, 0x200 ;  /* 0x0208000000007b1d */ /* 0x000fec0000002000 */
[----:B------:R-:W-:Y:S05]  /*cb90*/  @!P0 BRA `(.L_x_391) ;  /* 0x0000000000048947 */ /* 0x000fea0003800000 */
[----:B------:R-:W-:Y:S01]  /*cba0*/  BPT.TRAP 0x1 ;  /* 0x000000040000795c */ /* 0x000fe20000300000 */
.L_x_391:
[----:B------:R-:W2:Y:S04]  /*cbb0*/  LDL R3, [R1+0xc] ;  /* 0x00000c0001037983 */ /* 0x000ea80000100800 */
[----:B------:R-:W3:Y:S01]  /*cbc0*/  LDL R4, [R1+0x4] ;  /* 0x0000040001047983 */ /* 0x000ee20000100800 */
[----:B--2---:R-:W-:Y:S01]  /*cbd0*/  SHF.L.U32 R3, R3, 0x1f, RZ ;  /* 0x0000001f03037819 */ /* 0x004fe200000006ff */
[----:B---3-5:R-:W-:-:S04]  /*cbe0*/  IMAD R8, R4, 0x8, R16 ;  /* 0x0000000804087824 */ /* 0x028fc800078e0210 */
[----:B------:R1:W2:Y:S01]  /*cbf0*/  SYNCS.PHASECHK.TRANS64.TRYWAIT P1, [R8+URZ+0x13250], R3 ;  /* 0x01325003080075a7 */ /* 0x0002a2000802017f */
[----:B------:R-:W-:Y:S05]  /*cc00*/  @!P0 BRA `(.L_x_392) ;  /* 0x0000000000048947 */ /* 0x000fea0003800000 */
[----:B------:R-:W-:Y:S01]  /*cc10*/  BPT.TRAP 0x1 ;  /* 0x000000040000795c */ /* 0x000fe20000300000 */
.L_x_392:
[----:B------:R-:W-:Y:S04]  /*cc20*/  BSSY B0, `(.L_x_393) ;  /* 0x0000004000007945 */ /* 0x000fe80003800000 */
[----:B--2---:R-:W-:Y:S05]  /*cc30*/  @P1 BRA `(.L_x_394) ;  /* 0x0000000000081947 */ /* 0x004fea0003800000 */
[----:B------:R-:W2:Y:S02]  /*cc40*/  SYNCS.PHASECHK.TRANS64.TRYWAIT P1, [R8+URZ+0x13250], R3 ;  /* 0x01325003080075a7 */ /* 0x000ea4000802017f */
[----:B--2---:R-:W-:Y:S05]  /*cc50*/  @!P1 BRA `(.L_x_395) ;  /* 0x00000084008c9947 */ /* 0x004fea0003800000 */
.L_x_394:
[----:B------:R-:W-:Y:S05]  /*cc60*/  BSYNC B0 ;  /* 0x0000000000007941 */ /* 0x000fea0003800000 */
.L_x_393:
[----:B------:R-:W3:Y:S04]  /*cc70*/  LDL R12, [R1+0x54] ;  /* 0x00005400010c7983 */ /* 0x000ee80000100800 */
[----:B0-----:R-:W1:Y:S01]  /*cc80*/  LDL R14, [R1+0x3c] ;  /* 0x00003c00010e7983 */ /* 0x001e620000100800 */
[----:B------:R-:W-:-:S03]  /*cc90*/  ULDC.64 UR4, c[0x0][0x9a0] ;  /* 0x0002680000047ab9 */ /* 0x000fc60000000a00 */
[----:B------:R-:W4:Y:S04]  /*cca0*/  LDL.LU R13, [R1+0x28] ;  /* 0x00002800010d7983 */ /* 0x000f280000300800 */
[----:B------:R-:W5:Y:S01]  /*ccb0*/  LDL R63, [R1+0x4] ;  /* 0x00000400013f7983 */ /* 0x000f620000100800 */
[----:B------:R-:W-:Y:S01]  /*ccc0*/  VIADD R16, R16, 0x1000 ;  /* 0x0000100010107836 */ /* 0x000fe20000000000 */
[----:B------:R-:W-:Y:S01]  /*ccd0*/  ISETP.NE.U32.AND P1, PT, RZ, UR4, PT ;  /* 0x00000004ff007c0c */ /* 0x000fe2000bf25070 */
[----:B------:R-:W-:Y:S01]  /*cce0*/  IMAD.MOV.U32 R5, RZ, RZ, -0x3ffffff0 ;  /* 0xc0000010ff057424 */ /* 0x000fe200078e00ff */
[----:B------:R-:W-:Y:S02]  /*ccf0*/  WARPGROUP.ARRIVE ;  /* 0x00000000000079c5 */ /* 0x000fe40000000000 */
[----:B------:R-:W-:-:S02]  /*cd00*/  SHF.R.U32.HI R16, RZ, 0x4, R16 ;  /* 0x00000004ff107819 */ /* 0x000fc40000011610 */
[----:B------:R-:W-:Y:S02]  /*cd10*/  R2UR UR7, R5 ;  /* 0x00000000050772ca */ /* 0x000fe400000e0000 */
[----:B------:R-:W-:Y:S02]  /*cd20*/  LOP3.LUT R16, R16, 0x3fff, RZ, 0xc0, !PT ;  /* 0x00003fff10107812 */ /* 0x000fe400078ec0ff */
[----:B------:R-:W-:Y:S02]  /*cd30*/  ISETP.NE.AND.EX P1, PT, RZ, UR5, PT, P1 ;  /* 0x00000005ff007c0c */ /* 0x000fe4000bf25310 */
[----:B------:R-:W-:-:S11]  /*cd40*/  LOP3.LUT R16, R16, 0x10000, RZ, 0xfc, !PT ;  /* 0x0001000010107812 */ /* 0x000fd600078efcff */
[----:B------:R-:W3:Y:S08]  /*cd50*/  @P1 LDC.64 R10, c[0x0][0x9c8] ;  /* 0x00027200ff0a1b82 */ /* 0x000ef00000000a00 */
[----:B------:R-:W0:Y:S01]  /*cd60*/  @P1 LDC.64 R6, c[0x0][0x9d0] ;  /* 0x00027400ff061b82 */ /* 0x000e220000000a00 */
[----:B---3--:R-:W-:-:S04]  /*cd70*/  @P1 IMAD R12, R12, R10, RZ ;  /* 0x0000000a0c0c1224 */ /* 0x008fc800078e02ff */
[C---:B-12---:R-:W-:Y:S02]  /*cd80*/  @P1 IMAD R3, R14.reuse, R11, R12 ;  /* 0x0000000b0e031224 */ /* 0x046fe400078e020c */
[----:B------:R-:W-:Y:S01]  /*cd90*/  @P1 IMAD.WIDE.U32 R10, R14, R10, RZ ;  /* 0x0000000a0e0a1225 */ /* 0x000fe200078e00ff */
[----:B----4-:R-:W-:-:S03]  /*cda0*/  @P1 SHF.R.S32.HI R5, RZ, 0x1f, R13 ;  /* 0x0000001fff051819 */ /* 0x010fc6000001140d */
[----:B------:R-:W-:Y:S02]  /*cdb0*/  @P1 IMAD.IADD R11, R11, 0x1, R3 ;  /* 0x000000010b0b1824 */ /* 0x000fe400078e0203 */
[----:B-----5:R-:W-:Y:S02]  /*cdc0*/  IMAD R4, R63, 0x280, R16 ;  /* 0x000002803f047824 */ /* 0x020fe400078e0210 */
[----:B0-----:R-:W-:-:S03]  /*cdd0*/  @P1 IMAD R12, R5, R6, RZ ;  /* 0x00000006050c1224 */ /* 0x001fc600078e02ff */
[----:B------:R-:W-:Y:S01]  /*cde0*/  R2UR UR6, R4 ;  /* 0x00000000040672ca */ /* 0x000fe200000e0000 */
[C---:B------:R-:W-:Y:S02]  /*cdf0*/  @P1 IMAD R3, R13.reuse, R7, R12 ;  /* 0x000000070d031224 */ /* 0x040fe400078e020c */
[----:B------:R-:W-:-:S04]  /*ce00*/  @P1 IMAD.WIDE.U32 R6, R13, R6, R10 ;  /* 0x000000060d061225 */ /* 0x000fc800078e000a */
[----:B------:R-:W-:Y:S01]  /*ce10*/  @P1 IMAD.IADD R3, R7, 0x1, R3 ;  /* 0x0000000107031824 */ /* 0x000fe200078e0203 */
[----:B------:R-:W-:Y:S01]  /*ce20*/  @P1 LEA R10, P2, R6, UR4, 0x2 ;  /* 0x00000004060a1c11 */ /* 0x000fe2000f8410ff */
[----:B------:R-:W-:-:S04]  /*ce30*/  IMAD.MOV.U32 R12, RZ, RZ, 0x3f800000 ;  /* 0x3f800000ff0c7424 */ /* 0x000fc800078e00ff */
[----:B------:R-:W-:Y:S01]  /*ce40*/  QGMMA.64x64x32.F32.E4M3.E4M3 R24, R152, gdesc[UR4], R24, gsb0 ;  /* 0x00e0000498187df3 */ /* 0x000fe20008000818 */
[----:B------:R-:W-:Y:S01]  /*ce50*/  @P1 LEA.HI.X R11, R6, UR5, R3, 0x2, P2 ;  /* 0x00000005060b1c11 */ /* 0x000fe200090f1403 */
[----:B------:R-:W-:Y:S02]  /*ce60*/  VIADD R6, R4, 0x80 ;  /* 0x0000008004067836 */ /* 0x000fe40000000000 */
[----:B------:R-:W-:Y:S02]  /*ce70*/  IMAD.MOV.U32 R7, RZ, RZ, -0x3ffffff0 ;  /* 0xc0000010ff077424 */ /* 0x000fe400078e00ff */
[----:B------:R0:W2:Y:S01]  /*ce80*/  @P1 LDG.E R12, desc[UR40][R10.64] ;  /* 0x000000280a0c1981 */ /* 0x0000a2000c1e1900 */
[----:B------:R-:W-:Y:S02]  /*ce90*/  R2UR UR6, R6 ;  /* 0x00000000060672ca */ /* 0x000fe400000e0000 */
[----:B------:R-:W-:Y:S01]  /*cea0*/  R2UR UR7, R7 ;  /* 0x00000000070772ca */ /* 0x000fe200000e0000 */
[----:B------:R-:W-:-:S02]  /*ceb0*/  VIADD R6, R4, 0x100 ;  /* 0x0000010004067836 */ /* 0x000fc40000000000 */
[----:B------:R-:W-:Y:S01]  /*cec0*/  IMAD.MOV.U32 R7, RZ, RZ, -0x3ffffff0 ;  /* 0xc0000010ff077424 */ /* 0x000fe200078e00ff */
[----:B------:R-:W-:Y:S02]  /*ced0*/  WARPGROUP.DEPBAR.LE gsb0, 0x0 ;  /* 0x00008000000079c5 */ /* 0x000fe40000010000 */
[----:B------:R-:W-:-:S07]  /*cee0*/  WARPGROUP.ARRIVE ;  /* 0x00000000000079c5 */ /* 0x000fce0000000000 */
[----:B------:R-:W-:Y:S01]  /*cef0*/  QGMMA.64x64x32.F32.E4M3.E4M3 R24, R148, gdesc[UR4], R24, gsb0 ;  /* 0x00e0000494187df3 */ /* 0x000fe20008000818 */
        /* <DEDUP_REMOVED lines=9> */
[----:B------:R-:W1:Y:S04]  /*cf90*/  SHFL.BFLY PT, R5, R20, 0x2, 0x1f ;  /* 0x0c401f0014057f89 */ /* 0x000e6800000e0000 */
[----:B------:R-:W3:Y:S01]  /*cfa0*/  SHFL.BFLY PT, R6, R21, 0x2, 0x1f ;  /* 0x0c401f0015067f89 */ /* 0x000ee200000e0000 */
[----:B------:R-:W-:Y:S01]  /*cfb0*/  VIADD R4, R4, 0x200 ;  /* 0x0000020004047836 */ /* 0x000fe20000000000 */
[----:B------:R-:W-:-:S02]  /*cfc0*/  WARPGROUP.DEPBAR.LE gsb0, 0x0 ;  /* 0x00008000000079c5 */ /* 0x000fc40000010000 */
[----:B------:R-:W-:-:S06]  /*cfd0*/  WARPGROUP.ARRIVE ;  /* 0x00000000000079c5 */ /* 0x000fcc0000000000 */
[----:B------:R-:W-:Y:S01]  /*cfe0*/  QGMMA.64x64x32.F32.E4M3.E4M3 R24, R140, gdesc[UR4], R24, gsb0 ;  /* 0x00e000048c187df3 */ /* 0x000fe20008000818 */
[----:B-1----:R-:W-:-:S01]  /*cff0*/  FADD.FTZ R7, R5, R20 ;  /* 0x0000001405077221 */ /* 0x002fc20000010000 */
[----:B------:R-:W-:Y:S01]  /*d000*/  IMAD.MOV.U32 R5, RZ, RZ, -0x3ffffff0 ;  /* 0xc0000010ff057424 */ /* 0x000fe200078e00ff */
[----:B------:R-:W-:-:S04]  /*d010*/  R2UR UR6, R4 ;  /* 0x00000000040672ca */ /* 0x000fc800000e0000 */
[----:B------:R-:W-:Y:S01]  /*d020*/  R2UR UR7, R5 ;  /* 0x00000000050772ca */ /* 0x000fe200000e0000 */
[----:B---3--:R-:W-:-:S05]  /*d030*/  FADD.FTZ R6, R6, R21 ;  /* 0x0000001506067221 */ /* 0x008fca0000010000 */
[----:B------:R-:W0:Y:S04]  /*d040*/  SHFL.BFLY PT, R3, R6, 0x1, 0x1f ;  /* 0x0c201f0006037f89 */ /* 0x000e2800000e0000 */
[----:B------:R-:W1:Y:S01]  /*d050*/  SHFL.BFLY PT, R4, R7, 0x1, 0x1f ;  /* 0x0c201f0007047f89 */ /* 0x000e6200000e0000 */
[----:B------:R-:W-:Y:S02]  /*d060*/  IMAD.MOV.U32 R5, RZ, RZ, RZ ;  /* 0x000000ffff057224 */ /* 0x000fe400078e00ff */
[----:B0-----:R-:W-:Y:S01]  /*d070*/  FADD.FTZ R10, R6, R3 ;  /* 0x00000003060a7221 */ /* 0x001fe20000010000 */
[----:B-1----:R-:W-:-:S04]  /*d080*/  FADD.FTZ R13, R7, R4 ;  /* 0x00000004070d7221 */ /* 0x002fc80000010000 */
[----:B------:R-:W-:Y:S01]  /*d090*/  FSETP.NE.FTZ.AND P1, PT, R10, RZ, PT ;  /* 0x000000ff0a00720b */ /* 0x000fe20003f35000 */
[----:B------:R-:W-:Y:S02]  /*d0a0*/  WARPGROUP.DEPBAR.LE gsb0, 0x0 ;  /* 0x00008000000079c5 */ /* 0x000fe40000010000 */
[----:B------:R-:W-:-:S06]  /*d0b0*/  WARPGROUP.ARRIVE ;  /* 0x00000000000079c5 */ /* 0x000fcc0000000000 */
[----:B------:R-:W-:Y:S01]  /*d0c0*/  QGMMA.64x64x32.F32.E4M3.E4M3 R24, R144, gdesc[UR4], R24, gsb0 ;  /* 0x00e0000490187df3 */ /* 0x000fe20008000818 */
[----:B------:R-:W-:Y:S01]  /*d0d0*/  FMUL.FTZ R14, R10, 0.00390625 ;  /* 0x3b8000000a0e7820 */ /* 0x000fe20000410000 */
[----:B------:R-:W-:-:S04]  /*d0e0*/  FMUL.FTZ R15, R13, 0.00390625 ;  /* 0x3b8000000d0f7820 */ /* 0x000fc80000410000 */
        /* <DEDUP_REMOVED lines=8> */
[----:B------:R-:W-:Y:S01]  /*d170*/  @P2 FMUL.FTZ R7, R2, 0.69314718246459960938 ;  /* 0x3f31721802072820 */ /* 0x000fe20000410000 */
[----:B0-----:R-:W-:Y:S01]  /*d180*/  @P2 FMUL.FTZ R4, R4, 0.69314718246459960938 ;  /* 0x3f31721804042820 */ /* 0x001fe20000410000 */
[----:B------:R-:W-:Y:S01]  /*d190*/  @P3 FMUL.FTZ R21, R2, 0.69314718246459960938 ;  /* 0x3f31721802153820 */ /* 0x000fe20000410000 */
[----:B------:R-:W-:Y:S01]  /*d1a0*/  MOV R20, 0xff800000 ;  /* 0xff80000000147802 */ /* 0x000fe20000000f00 */
[----:B------:R-:W-:-:S02]  /*d1b0*/  IMAD.MOV.U32 R3, RZ, RZ, -0x800000 ;  /* 0xff800000ff037424 */ /* 0x000fc400078e00ff */
[----:B------:R-:W-:Y:S01]  /*d1c0*/  @P2 FFMA.FTZ R20, R7, R0, R4 ;  /* 0x0000000007142223 */ /* 0x000fe20000010004 */
[----:B-1----:R-:W-:Y:S01]  /*d1d0*/  @P3 FMUL.FTZ R6, R6, 0.69314718246459960938 ;  /* 0x3f31721806063820 */ /* 0x002fe20000410000 */
[----:B--2---:R-:W-:-:S03]  /*d1e0*/  FMUL.FTZ R5, R5, R12 ;  /* 0x0000000c05057220 */ /* 0x004fc60000410000 */
[----:B------:R-:W-:Y:S01]  /*d1f0*/  @P3 FFMA.FTZ R3, R21, R9, R6 ;  /* 0x0000000915033223 */ /* 0x000fe20000010006 */
[----:B---3--:R-:W-:Y:S01]  /*d200*/  FMUL.FTZ R4, R11, R12 ;  /* 0x0000000c0b047220 */ /* 0x008fe20000410000 */
[----:B------:R-:W-:Y:S02]  /*d210*/  WARPGROUP.DEPBAR.LE gsb0, 0x0 ;  /* 0x00008000000079c5 */ /* 0x000fe40000010000 */
[----:B------:R-:W-:Y:S05]  /*d220*/  @!P0 BRA `(.L_x_396) ;  /* 0x0000000000048947 */ /* 0x000fea0003800000 */
[----:B------:R-:W-:Y:S01]  /*d230*/  BPT.TRAP 0x1 ;  /* 0x000000040000795c */ /* 0x000fe20000300000 */
.L_x_396:
[----:B------:R-:W2:Y:S01]  /*d240*/  LDL.LU R0, [R1+0x1c] ;  /* 0x00001c0001007983 */ /* 0x000ea20000300800 */
[----:B------:R-:W-:Y:S02]  /*d250*/  VIADD R8, R8, 0x13260 ;  /* 0x0001326008087836 */ /* 0x000fe40000000000 */
[-C--:B------:R-:W-:Y:S01]  /*d260*/  FMUL.FTZ R61, R24, R5.reuse ;  /* 0x00000005183d7220 */ /* 0x080fe20000410000 */
[-C--:B------:R-:W-:Y:S01]  /*d270*/  FMUL.FTZ R59, R25, R5.reuse ;  /* 0x00000005193b7220 */ /* 0x080fe20000410000 */
[----:B------:R-:W3:Y:S04]  /*d280*/  LDL.LU R62, [R1+0xc] ;  /* 0x00000c00013e7983 */ /* 0x000ee80000300800 */
[----:B------:R-:W4:Y:S01]  /*d290*/  LDL.LU R16, [R1+0x4c] ;  /* 0x00004c0001107983 */ /* 0x000f220000300800 */
        /* <DEDUP_REMOVED lines=29> */
[----:B------:R-:W-:Y:S01]  /*d470*/  FMUL.FTZ R55, R55, R4 ;  /* 0x0000000437377220 */ /* 0x000fe20000410000 */
[----:B--2---:R-:W-:Y:S01]  /*d480*/  PRMT R8, R0, 0x654, R8 ;  /* 0x0000065400087816 */ /* 0x004fe20000000008 */
[----:B------:R-:W-:-:S03]  /*d490*/  VIADD R0, R63, 0x1 ;  /* 0x000000013f007836 */ /* 0x000fc60000000000 */
[----:B------:R0:W-:Y:S02]  /*d4a0*/  SYNCS.ARRIVE.TRANS64.RED.A1T0 RZ, [R8+URZ], RZ ;  /* 0x000000ff08ff79a7 */ /* 0x0001e4000810043f */
[----:B------:R-:W-:-:S04]  /*d4b0*/  ISETP.NE.AND P1, PT, R0, 0x2, PT ;  /* 0x000000020000780c */ /* 0x000fc80003f25270 */
[----:B------:R-:W-:Y:S02]  /*d4c0*/  SEL R2, RZ, 0x1, P1 ;  /* 0x00000001ff027807 */ /* 0x000fe40000800000 */
[----:B------:R-:W-:Y:S01]  /*d4d0*/  SEL R0, R0, RZ, P1 ;  /* 0x000000ff00007207 */ /* 0x000fe20000800000 */
[----:B----4-:R-:W-:Y:S01]  /*d4e0*/  VIADD R16, R16, 0x1 ;  /* 0x0000000110107836 */ /* 0x010fe20000000000 */
[----:B---3--:R-:W-:-:S03]  /*d4f0*/  LOP3.LUT R62, R62, R2, RZ, 0x3c, !PT ;  /* 0x000000023e3e7212 */ /* 0x008fc600078e3cff */
[----:B------:R1:W-:Y:S04]  /*d500*/  STL [R1+0x4], R0 ;  /* 0x0000040001007387 */ /* 0x0003e80000100800 */
[----:B------:R1:W-:Y:S04]  /*d510*/  STL [R1+0xc], R62 ;  /* 0x00000c3e01007387 */ /* 0x0003e80000100800 */
[----:B------:R1:W-:Y:S01]  /*d520*/  STL [R1+0x4c], R16 ;  /* 0x00004c1001007387 */ /* 0x0003e20000100800 */
[----:B0-----:R-:W-:-:S07]  /*d530*/  FMUL.FTZ R8, R50, R4 ;  /* 0x0000000432087220 */ /* 0x001fce0000410000 */
.L_x_348:
[----:B------:R-:W0:Y:S08]  /*d540*/  S2UR UR4, SR_CgaCtaId ;  /* 0x00000000000479c3 */ /* 0x000e300000008800 */
[----:B------:R-:W-:Y:S01]  /*d550*/  BAR.SYNC.DEFER_BLOCKING 0x5, 0x200 ;  /* 0x0148000000007b1d */ /* 0x000fe20000010000 */
[----:B-1----:R-:W-:-:S05]  /*d560*/  MOV R16, 0x400 ;  /* 0x0000040000107802 */ /* 0x002fca0000000f00 */
[----:B------:R-:W-:Y:S01]  /*d570*/  BSSY B0, `(.L_x_397) ;  /* 0x00001d8000007945 */ /* 0x000fe20003800000 */
[----:B0-----:R-:W-:-:S05]  /*d580*/  IMAD.U32 R0, RZ, RZ, UR4 ;  /* 0x00000004ff007e24 */ /* 0x001fca000f8e00ff */
[----:B------:R-:W-:Y:S01]  /*d590*/  LEA R16, R0, R16, 0x18 ;  /* 0x0000001000107211 */ /* 0x000fe200078ec0ff */
[----:B------:R-:W-:Y:S04]  /*d5a0*/  STL [R1+0x1c], R0 ;  /* 0x00001c0001007387 */ /* 0x000fe80000100800 */
[----:B------:R-:W0:Y:S04]  /*d5b0*/  LDS.128 R48, [R16+0x132d0] ;  /* 0x0132d00010307984 */ /* 0x000e280000000c00 */
[----:B0-----:R0:W-:Y:S04]  /*d5c0*/  STL.64 [R1+0x20], R48 ;  /* 0x0000203001007387 */ /* 0x0011e80000100a00 */
[----:B------:R0:W-:Y:S01]  /*d5d0*/  STL.64 [R1+0x28], R50 ;  /* 0x0000283201007387 */ /* 0x0001e20000100a00 */
[----:B------:R-:W-:Y:S06]  /*d5e0*/  BAR.ARV 0x4, 0x200 ;  /* 0x0108000000007b1d */ /* 0x000fec0000002000 */
[----:B------:R-:W-:Y:S05]  /*d5f0*/  @P0 BRA `(.L_x_398) ;  /* 0x0000001000cc0947 */ /* 0x000fea0003800000 */
[----:B------:R-:W2:Y:S01]  /*d600*/  LDL.LU R4, [R1+0x54] ;  /* 0x0000540001047983 */ /* 0x000ea20000300800 */
[----:B------:R-:W-:Y:S01]  /*d610*/  ULDC.64 UR4, c[0x4][0x38] ;  /* 0x01000e0000047ab9 */ /* 0x000fe20000000a00 */
[----:B------:R-:W1:Y:S01]  /*d620*/  S2R R2, SR_TID.X ;  /* 0x0000000000027919 */ /* 0x000e620000002100 */
[----:B------:R-:W3:Y:S01]  /*d630*/  S2R R39, SR_SWINHI ;  /* 0x0000000000277919 */ /* 0x000ee20000002f00 */
[----:B------:R-:W-:Y:S01]  /*d640*/  F2FP.BF16.F32.PACK_AB R25, R25, R32 ;  /* 0x000000201919723e */ /* 0x000fe200000010ff */
[----:B------:R-:W-:Y:S01]  /*d650*/  ULDC.64 UR6, c[0x0][0xb98] ;  /* 0x0002e60000067ab9 */ /* 0x000fe20000000a00 */
[----:B------:R-:W4:Y:S04]  /*d660*/  LDL.LU R0, [R1+0x3c] ;  /* 0x00003c0001007983 */ /* 0x000f280000300800 */
[----:B------:R-:W3:Y:S04]  /*d670*/  LDL R42, [R1+0x74] ;  /* 0x00007400012a7983 */ /* 0x000ee80000100800 */
[----:B------:R-:W3:Y:S04]  /*d680*/  LDL R54, [R1+0x6c] ;  /* 0x00006c0001367983 */ /* 0x000ee80000100800 */
[----:B------:R-:W3:Y:S04]  /*d690*/  LDL.LU R46, [R1+0x44] ;  /* 0x00004400012e7983 */ /* 0x000ee80000300800 */
[----:B0-----:R-:W3:Y:S01]  /*d6a0*/  LDL.LU R48, [R1+0x48] ;  /* 0x0000480001307983 */ /* 0x001ee20000300800 */
[----:B------:R-:W-:-:S02]  /*d6b0*/  F2FP.BF16.F32.PACK_AB R24, R15, R24 ;  /* 0x000000180f18723e */ /* 0x000fc400000010ff */
[----:B------:R-:W-:Y:S02]  /*d6c0*/  F2FP.BF16.F32.PACK_AB R30, R27, R30 ;  /* 0x0000001e1b1e723e */ /* 0x000fe400000010ff */
[----:B------:R-:W-:Y:S02]  /*d6d0*/  F2FP.BF16.F32.PACK_AB R10, R7, R10 ;  /* 0x0000000a070a723e */ /* 0x000fe400000010ff */
[----:B------:R-:W-:Y:S02]  /*d6e0*/  F2FP.BF16.F32.PACK_AB R55, R55, R6 ;  /* 0x000000063737723e */ /* 0x000fe400000010ff */
[----:B------:R-:W-:Y:S02]  /*d6f0*/  F2FP.BF16.F32.PACK_AB R60, R60, R61 ;  /* 0x0000003d3c3c723e */ /* 0x000fe400000010ff */
[----:B------:R-:W-:Y:S02]  /*d700*/  F2FP.BF16.F32.PACK_AB R41, R41, R44 ;  /* 0x0000002c2929723e */ /* 0x000fe400000010ff */
[----:B------:R-:W-:Y:S01]  /*d710*/  F2FP.BF16.F32.PACK_AB R59, R58, R59 ;  /* 0x0000003b3a3b723e */ /* 0x000fe200000010ff */
[----:B------:R-:W3:Y:S01]  /*d720*/  LDL R44, [R1+0x40] ;  /* 0x00004000012c7983 */ /* 0x000ee20000100800 */
[----:B------:R-:W-:-:S02]  /*d730*/  F2FP.BF16.F32.PACK_AB R40, R37, R40 ;  /* 0x000000282528723e */ /* 0x000fc400000010ff */
[----:B------:R-:W-:Y:S02]  /*d740*/  F2FP.BF16.F32.PACK_AB R21, R21, R26 ;  /* 0x0000001a1515723e */ /* 0x000fe400000010ff */
[----:B------:R-:W-:Y:S02]  /*d750*/  F2FP.BF16.F32.PACK_AB R14, R13, R14 ;  /* 0x0000000e0d0e723e */ /* 0x000fe400000010ff */
[----:B------:R-:W-:Y:S02]  /*d760*/  F2FP.BF16.F32.PACK_AB R8, R11, R8 ;  /* 0x000000080b08723e */ /* 0x000fe400000010ff */
[----:B------:R-:W-:Y:S02]  /*d770*/  F2FP.BF16.F32.PACK_AB R36, R36, R57 ;  /* 0x000000392424723e */ /* 0x000fe400000010ff */
[----:B------:R-:W-:Y:S02]  /*d780*/  F2FP.BF16.F32.PACK_AB R31, R31, R34 ;  /* 0x000000221f1f723e */ /* 0x000fe400000010ff */
[----:B------:R-:W-:-:S02]  /*d790*/  F2FP.BF16.F32.PACK_AB R33, R33, R56 ;  /* 0x000000382121723e */ /* 0x000fc400000010ff */
[----:B------:R-:W-:Y:S01]  /*d7a0*/  F2FP.BF16.F32.PACK_AB R9, R9, R12 ;  /* 0x0000000c0909723e */ /* 0x000fe200000010ff */
[----:B------:R-:W-:Y:S01]  /*d7b0*/  BAR.SYNC.DEFER_BLOCKING 0x1, 0x180 ;  /* 0x0046000000007b1d */ /* 0x000fe20000010000 */
[----:B--2--5:R-:W-:Y:S02]  /*d7c0*/  IMAD.MOV.U32 R28, RZ, RZ, R4 ;  /* 0x000000ffff1c7224 */ /* 0x024fe400078e0004 */
[----:B----4-:R-:W-:Y:S02]  /*d7d0*/  IMAD.MOV.U32 R38, RZ, RZ, R0 ;  /* 0x000000ffff267224 */ /* 0x010fe400078e0000 */
[----:B-1----:R-:W-:-:S05]  /*d7e0*/  IMAD.SHL.U32 R0, R2, 0x4, RZ ;  /* 0x0000000402007824 */ /* 0x002fca00078e00ff */
[----:B------:R-:W-:-:S04]  /*d7f0*/  LOP3.LUT R0, R0, 0xc, RZ, 0xc0, !PT ;  /* 0x0000000c00007812 */ /* 0x000fc800078ec0ff */
[----:B------:R-:W-:-:S05]  /*d800*/  IADD3 R4, P0, R0, UR4, RZ ;  /* 0x0000000400047c10 */ /* 0x000fca000ff1e0ff */
[----:B------:R-:W-:Y:S01]  /*d810*/  IMAD.X R5, RZ, RZ, UR5, P0 ;  /* 0x00000005ff057e24 */ /* 0x000fe200080e06ff */
[----:B------:R-:W-:Y:S01]  /*d820*/  LOP3.LUT P1, R2, R2, 0x3, RZ, 0xc0, !PT ;  /* 0x0000000302027812 */ /* 0x000fe2000782c0ff */
[----:B------:R-:W-:Y:S01]  /*d830*/  IMAD.MOV.U32 R52, RZ, RZ, R28 ;  /* 0x000000ffff347224 */ /* 0x000fe200078e001c */
[----:B------:R-:W-:Y:S02]  /*d840*/  ULDC.64 UR4, c[0x0][0xc00] ;  /* 0x0003000000047ab9 */ /* 0x000fe40000000a00 */
[----:B------:R0:W2:Y:S01]  /*d850*/  LDG.E.CONSTANT R0, desc[UR40][R4.64] ;  /* 0x0000002804007981 */ /* 0x0000a2000c1e9900 */
[----:B------:R-:W-:-:S04]  /*d860*/  ISETP.EQ.OR P1, PT, R2, 0x3, !P1 ;  /* 0x000000030200780c */ /* 0x000fc80004f22670 */
[----:B------:R-:W-:Y:S02]  /*d870*/  SEL R27, R25, R24, P1 ;  /* 0x00000018191b7207 */ /* 0x000fe40000800000 */
[----:B------:R-:W-:Y:S02]  /*d880*/  SEL R29, R24, R25, P1 ;  /* 0x00000019181d7207 */ /* 0x000fe40000800000 */
[----:B------:R-:W-:Y:S02]  /*d890*/  MOV R24, R16 ;  /* 0x0000001000187202 */ /* 0x000fe40000000f00 */
[----:B---3--:R-:W-:-:S03]  /*d8a0*/  MOV R25, R39 ;  /* 0x0000002700197202 */ /* 0x008fc60000000f00 */
[----:B------:R-:W-:Y:S01]  /*d8b0*/  IMAD.WIDE R6, R42, 0x2, R24 ;  /* 0x000000022a067825 */ /* 0x000fe200078e0218 */
[----:B------:R-:W-:Y:S01]  /*d8c0*/  SEL R13, R60, R59, P1 ;  /* 0x0000003b3c0d7207 */ /* 0x000fe20000800000 */
[----:B------:R-:W3:Y:S01]  /*d8d0*/  LDL R42, [R1+0x50] ;  /* 0x00005000012a7983 */ /* 0x000ee20000100800 */
[----:B------:R-:W-:Y:S02]  /*d8e0*/  SEL R39, R41, R40, P1 ;  /* 0x0000002829277207 */ /* 0x000fe40000800000 */
[C---:B------:R-:W-:Y:S02]  /*d8f0*/  IADD3 R57, P0, R6.reuse, 0x60, RZ ;  /* 0x0000006006397810 */ /* 0x040fe40007f1e0ff */
[----:B------:R-:W-:Y:S02]  /*d900*/  IADD3 R53, P2, R6, 0x40, RZ ;  /* 0x0000004006357810 */ /* 0x000fe40007f5e0ff */
[----:B------:R-:W-:Y:S02]  /*d910*/  SEL R45, R21, R14, P1 ;  /* 0x0000000e152d7207 */ /* 0x000fe40000800000 */
[----:B------:R-:W-:-:S02]  /*d920*/  SEL R47, R8, R55, P1 ;  /* 0x00000037082f7207 */ /* 0x000fc40000800000 */
[----:B------:R-:W-:Y:S02]  /*d930*/  SEL R59, R59, R60, P1 ;  /* 0x0000003c3b3b7207 */ /* 0x000fe40000800000 */
[----:B------:R-:W-:Y:S02]  /*d940*/  SEL R41, R40, R41, P1 ;  /* 0x0000002928297207 */ /* 0x000fe40000800000 */
[----:B------:R-:W-:Y:S02]  /*d950*/  SEL R21, R14, R21, P1 ;  /* 0x000000150e157207 */ /* 0x000fe40000800000 */
[----:B------:R-:W-:Y:S02]  /*d960*/  SEL R55, R55, R8, P1 ;  /* 0x0000000837377207 */ /* 0x000fe40000800000 */
[----:B------:R-:W-:Y:S02]  /*d970*/  LOP3.LUT R8, R53, 0x380, RZ, 0xc0, !PT ;  /* 0x0000038035087812 */ /* 0x000fe400078ec0ff */
[----:B------:R-:W-:-:S02]  /*d980*/  LOP3.LUT R14, R57, 0x380, RZ, 0xc0, !PT ;  /* 0x00000380390e7812 */ /* 0x000fc400078ec0ff */
[----:B------:R-:W-:Y:S02]  /*d990*/  SEL R43, R31, R30, P1 ;  /* 0x0000001e1f2b7207 */ /* 0x000fe40000800000 */
[----:B------:R-:W-:Y:S02]  /*d9a0*/  SEL R31, R30, R31, P1 ;  /* 0x0000001f1e1f7207 */ /* 0x000fe40000800000 */
[----:B------:R-:W-:Y:S02]  /*d9b0*/  SEL R15, R36, R33, P1 ;  /* 0x00000021240f7207 */ /* 0x000fe40000800000 */
[----:B------:R-:W-:Y:S02]  /*d9c0*/  SHF.R.U64 R8, R8, 0x3, RZ ;  /* 0x0000000308087819 */ /* 0x000fe400000012ff */
[----:B------:R-:W-:Y:S02]  /*d9d0*/  SHF.R.U64 R14, R14, 0x3, RZ ;  /* 0x000000030e0e7819 */ /* 0x000fe400000012ff */
[----:B------:R-:W-:-:S02]  /*d9e0*/  SEL R33, R33, R36, P1 ;  /* 0x0000002421217207 */ /* 0x000fc40000800000 */
[----:B------:R-:W-:Y:S02]  /*d9f0*/  SEL R35, R9, R10, P1 ;  /* 0x0000000a09237207 */ /* 0x000fe40000800000 */
[----:B------:R-:W-:Y:S02]  /*da00*/  SEL R37, R10, R9, P1 ;  /* 0x000000090a257207 */ /* 0x000fe40000800000 */
[----:B------:R-:W-:Y:S02]  /*da10*/  LOP3.LUT R10, R8, R53, RZ, 0x3c, !PT ;  /* 0x00000035080a7212 */ /* 0x000fe400078e3cff */
[----:B------:R-:W-:Y:S02]  /*da20*/  LOP3.LUT R8, R14, R57, RZ, 0x3c, !PT ;  /* 0x000000390e087212 */ /* 0x000fe400078e3cff */
[C---:B------:R-:W-:Y:S02]  /*da30*/  IADD3 R51, P3, R6.reuse, 0x20, RZ ;  /* 0x0000002006337810 */ /* 0x040fe40007f7e0ff */
[----:B------:R-:W-:-:S02]  /*da40*/  LOP3.LUT R49, R6, 0x380, RZ, 0xc0, !PT ;  /* 0x0000038006317812 */ /* 0x000fc400078ec0ff */
[----:B0-----:R-:W-:Y:S02]  /*da50*/  LOP3.LUT R4, R51, 0x380, RZ, 0xc0, !PT ;  /* 0x0000038033047812 */ /* 0x001fe400078ec0ff */
[----:B------:R-:W-:Y:S02]  /*da60*/  SHF.R.U64 R49, R49, 0x3, RZ ;  /* 0x0000000331317819 */ /* 0x000fe400000012ff */
[----:B------:R-:W-:Y:S01]  /*da70*/  SHF.R.U64 R4, R4, 0x3, RZ ;  /* 0x0000000304047819 */ /* 0x000fe200000012ff */
[--C-:B------:R-:W-:Y:S01]  /*da80*/  IMAD.X R5, RZ, RZ, R7.reuse, P3 ;  /* 0x000000ffff057224 */ /* 0x100fe200018e0607 */
[----:B------:R-:W-:Y:S02]  /*da90*/  LOP3.LUT R6, R49, R6, RZ, 0x3c, !PT ;  /* 0x0000000631067212 */ /* 0x000fe400078e3cff */
[----:B------:R-:W-:Y:S01]  /*daa0*/  LOP3.LUT R4, R4, R51, RZ, 0x3c, !PT ;  /* 0x0000003304047212 */ /* 0x000fe200078e3cff */
[----:B------:R-:W-:Y:S01]  /*dab0*/  IMAD.MOV.U32 R50, RZ, RZ, R38 ;  /* 0x000000ffff327224 */ /* 0x000fe200078e0026 */
[----:B------:R-:W-:Y:S01]  /*dac0*/  MOV R40, R6 ;  /* 0x0000000600287202 */ /* 0x000fe20000000f00 */
[--C-:B------:R-:W-:Y:S01]  /*dad0*/  IMAD.X R9, RZ, RZ, R7.reuse, P0 ;  /* 0x000000ffff097224 */ /* 0x100fe200000e0607 */
[----:B------:R-:W-:Y:S01]  /*dae0*/  MOV R38, R4 ;  /* 0x0000000400267202 */ /* 0x000fe20000000f00 */
[----:B------:R-:W-:Y:S01]  /*daf0*/  IMAD.X R11, RZ, RZ, R7, P2 ;  /* 0x000000ffff0b7224 */ /* 0x000fe200010e0607 */
[----:B------:R-:W-:-:S04]  /*db00*/  ISETP.NE.U32.AND P0, PT, RZ, UR4, PT ;  /* 0x00000004ff007c0c */ /* 0x000fc8000bf05070 */
[----:B------:R-:W-:Y:S02]  /*db10*/  ISETP.NE.AND.EX P0, PT, RZ, UR5, PT, P0 ;  /* 0x00000005ff007c0c */ /* 0x000fe4000bf05300 */
[----:B--2---:R-:W-:Y:S01]  /*db20*/  LOP3.LUT R2, R0, 0x2, RZ, 0x3c, !PT ;  /* 0x0000000200027812 */ /* 0x004fe200078e3cff */
[----:B------:R-:W-:Y:S04]  /*db30*/  SHFL.IDX PT, R13, R13, R0, 0x1c1f ;  /* 0x001c1f000d0d7589 */ /* 0x000fe800000e0000 */
[----:B------:R-:W0:Y:S04]  /*db40*/  SHFL.IDX PT, R12, R59, R2, 0x1c1f ;  /* 0x001c1f023b0c7589 */ /* 0x000e2800000e0000 */
[----:B------:R-:W-:Y:S04]  /*db50*/  SHFL.IDX PT, R39, R39, R0, 0x1c1f ;  /* 0x001c1f0027277589 */ /* 0x000fe800000e0000 */
[----:B------:R-:W1:Y:S04]  /*db60*/  SHFL.IDX PT, R30, R41, R2, 0x1c1f ;  /* 0x001c1f02291e7589 */ /* 0x000e6800000e0000 */
[----:B------:R-:W-:Y:S04]  /*db70*/  SHFL.IDX PT, R15, R15, R0, 0x1c1f ;  /* 0x001c1f000f0f7589 */ /* 0x000fe800000e0000 */
[----:B------:R-:W-:Y:S04]  /*db80*/  SHFL.IDX PT, R14, R33, R2, 0x1c1f ;  /* 0x001c1f02210e7589 */ /* 0x000fe800000e0000 */
[----:B------:R-:W-:Y:S04]  /*db90*/  SHFL.IDX PT, R43, R43, R0, 0x1c1f ;  /* 0x001c1f002b2b7589 */ /* 0x000fe800000e0000 */
[----:B------:R-:W-:Y:S04]  /*dba0*/  SHFL.IDX PT, R32, R31, R2, 0x1c1f ;  /* 0x001c1f021f207589 */ /* 0x000fe800000e0000 */
[----:B------:R-:W-:Y:S04]  /*dbb0*/  SHFL.IDX PT, R27, R27, R0, 0x1c1f ;  /* 0x001c1f001b1b7589 */ /* 0x000fe800000e0000 */
[----:B------:R-:W2:Y:S04]  /*dbc0*/  SHFL.IDX PT, R26, R29, R2, 0x1c1f ;  /* 0x001c1f021d1a7589 */ /* 0x000ea800000e0000 */
[----:B------:R-:W-:Y:S04]  /*dbd0*/  SHFL.IDX PT, R45, R45, R0, 0x1c1f ;  /* 0x001c1f002d2d7589 */ /* 0x000fe800000e0000 */
[----:B------:R-:W4:Y:S04]  /*dbe0*/  SHFL.IDX PT, R34, R21, R2, 0x1c1f ;  /* 0x001c1f0215227589 */ /* 0x000f2800000e0000 */
[----:B------:R-:W-:Y:S04]  /*dbf0*/  SHFL.IDX PT, R35, R35, R0, 0x1c1f ;  /* 0x001c1f0023237589 */ /* 0x000fe800000e0000 */
[----:B------:R-:W3:Y:S04]  /*dc00*/  SHFL.IDX PT, R28, R37, R2, 0x1c1f ;  /* 0x001c1f02251c7589 */ /* 0x000ee800000e0000 */
[----:B------:R2:W-:Y:S04]  /*dc10*/  SHFL.IDX PT, R47, R47, R0, 0x1c1f ;  /* 0x001c1f002f2f7589 */ /* 0x0005e800000e0000 */
[----:B------:R-:W3:Y:S01]  /*dc20*/  SHFL.IDX PT, R36, R55, R2, 0x1c1f ;  /* 0x001c1f0237247589 */ /* 0x000ee200000e0000 */
[----:B0-----:R-:W-:-:S02]  /*dc30*/  SEL R4, R13, R12, P1 ;  /* 0x0000000c0d047207 */ /* 0x001fc40000800000 */
[----:B------:R-:W-:Y:S02]  /*dc40*/  SEL R6, R12, R13, P1 ;  /* 0x0000000d0c067207 */ /* 0x000fe40000800000 */
[----:B-1----:R-:W-:Y:S01]  /*dc50*/  SEL R5, R39, R30, P1 ;  /* 0x0000001e27057207 */ /* 0x002fe20000800000 */
[----:B--2---:R-:W0:Y:S01]  /*dc60*/  LDC R0, c[0x0][0xbe8] ;  /* 0x0002fa00ff007b82 */ /* 0x004e220000000800 */
[----:B------:R-:W-:Y:S02]  /*dc70*/  SEL R7, R30, R39, P1 ;  /* 0x000000271e077207 */ /* 0x000fe40000800000 */
[----:B------:R-:W-:Y:S02]  /*dc80*/  MOV R30, R10 ;  /* 0x0000000a001e7202 */ /* 0x000fe40000000f00 */
[----:B------:R-:W-:Y:S01]  /*dc90*/  MOV R29, R8 ;  /* 0x00000008001d7202 */ /* 0x000fe20000000f00 */
[----:B------:R1:W-:Y:S01]  /*dca0*/  STSM.16.M88.4 [R40], R4 ;  /* 0x0000000428007844 */ /* 0x0003e20000000200 */
[----:B------:R-:W-:-:S02]  /*dcb0*/  SEL R8, R27, R26, P1 ;  /* 0x0000001a1b087207 */ /* 0x000fc40000800000 */
[----:B------:R-:W-:Y:S02]  /*dcc0*/  SEL R10, R26, R27, P1 ;  /* 0x0000001b1a0a7207 */ /* 0x000fe40000800000 */
[----:B----4-:R-:W-:Y:S02]  /*dcd0*/  SEL R9, R45, R34, P1 ;  /* 0x000000222d097207 */ /* 0x010fe40000800000 */
[----:B------:R-:W-:Y:S02]  /*dce0*/  SEL R11, R34, R45, P1 ;  /* 0x0000002d220b7207 */ /* 0x000fe40000800000 */
[----:B---3--:R-:W-:Y:S02]  /*dcf0*/  SEL R12, R35, R28, P1 ;  /* 0x0000001c230c7207 */ /* 0x008fe40000800000 */
[----:B------:R-:W-:Y:S02]  /*dd00*/  SEL R13, R47, R36, P1 ;  /* 0x000000242f0d7207 */ /* 0x000fe40000800000 */
[----:B-1----:R-:W-:-:S02]  /*dd10*/  SEL R4, R15, R14, P1 ;  /* 0x0000000e0f047207 */ /* 0x002fc40000800000 */
[----:B------:R-:W-:Y:S02]  /*dd20*/  SEL R6, R14, R15, P1 ;  /* 0x0000000f0e067207 */ /* 0x000fe40000800000 */
[----:B------:R-:W-:Y:S02]  /*dd30*/  SEL R5, R43, R32, P1 ;  /* 0x000000202b057207 */ /* 0x000fe40000800000 */
[----:B------:R-:W-:Y:S02]  /*dd40*/  SEL R7, R32, R43, P1 ;  /* 0x0000002b20077207 */ /* 0x000fe40000800000 */
[----:B------:R-:W-:Y:S02]  /*dd50*/  SEL R14, R28, R35, P1 ;  /* 0x000000231c0e7207 */ /* 0x000fe40000800000 */
[----:B------:R-:W-:Y:S01]  /*dd60*/  SEL R15, R36, R47, P1 ;  /* 0x0000002f240f7207 */ /* 0x000fe20000800000 */
[----:B------:R1:W-:Y:S04]  /*dd70*/  STSM.16.M88.4 [R38], R4 ;  /* 0x0000000426007844 */ /* 0x0003e80000000200 */
[----:B------:R2:W-:Y:S04]  /*dd80*/  STSM.16.M88.4 [R30], R8 ;  /* 0x000000081e007844 */ /* 0x0005e80000000200 */
[----:B------:R3:W-:Y:S01]  /*dd90*/  STSM.16.M88.4 [R29], R12 ;  /* 0x0000000c1d007844 */ /* 0x0007e20000000200 */
[----:B------:R-:W-:Y:S01]  /*dda0*/  IADD3 R26, P2, R46, UR4, RZ ;  /* 0x000000042e1a7c10 */ /* 0x000fe2000ff5e0ff */
[----:B------:R-:W-:Y:S01]  /*ddb0*/  IMAD.MOV.U32 R28, RZ, RZ, RZ ;  /* 0x000000ffff1c7224 */ /* 0x000fe200078e00ff */
[----:B------:R-:W-:Y:S01]  /*ddc0*/  SHF.R.S32.HI R34, RZ, 0x1f, R44 ;  /* 0x0000001fff227819 */ /* 0x000fe2000001142c */
[----:B------:R-:W-:Y:S01]  /*ddd0*/  IMAD R31, R42, 0xc0, R54 ;  /* 0x000000c02a1f7824 */ /* 0x000fe200078e0236 */
[----:B------:R-:W-:Y:S01]  /*dde0*/  IADD3.X R27, R48, UR5, RZ, P2, !PT ;  /* 0x00000005301b7c10 */ /* 0x000fe200097fe4ff */
[----:B------:R-:W-:Y:S06]  /*ddf0*/  BAR.SYNC.DEFER_BLOCKING 0x1, 0x180 ;  /* 0x0046000000007b1d */ /* 0x000fec0000010000 */
[----:B------:R-:W-:Y:S01]  /*de00*/  ULDC.64 UR4, c[0x0][0xb90] ;  /* 0x0002e40000047ab9 */ /* 0x000fe20000000a00 */
[----:B------:R-:W-:Y:S01]  /*de10*/  SEL R32, R52, RZ, !P0 ;  /* 0x000000ff34207207 */ /* 0x000fe20004000000 */
[----:B------:R-:W-:Y:S01]  /*de20*/  ULDC UR8, c[0x0][0xa88] ;  /* 0x0002a20000087ab9 */ /* 0x000fe20000000800 */
[----:B------:R-:W-:Y:S01]  /*de30*/  SEL R33, R50, RZ, !P0 ;  /* 0x000000ff32217207 */ /* 0x000fe20004000000 */
[----:B------:R-:W4:Y:S04]  /*de40*/  LDL R36, [R1+0x58] ;  /* 0x0000580001247983 */ /* 0x000f280000100800 */
[----:B------:R-:W3:Y:S01]  /*de50*/  @P0 LDG.E R28, desc[UR40][R26.64] ;  /* 0x000000281a1c0981 */ /* 0x000ee2000c1e1900 */
[----:B0-----:R-:W-:-:S13]  /*de60*/  ISETP.NE.AND P2, PT, R0, 0x1, PT ;  /* 0x000000010000780c */ /* 0x001fda0003f45270 */
[----:B------:R-:W0:Y:S08]  /*de70*/  @P2 LDC R2, c[0x0][0xbec] ;  /* 0x0002fb00ff022b82 */ /* 0x000e300000000800 */
[----:B------:R-:W0:Y:S01]  /*de80*/  @P2 LDC R21, c[0x0][0xbf0] ;  /* 0x0002fc00ff152b82 */ /* 0x000e220000000800 */
[----:B-1----:R-:W-:Y:S02]  /*de90*/  IMAD R4, R34, UR4, RZ ;  /* 0x0000000422047c24 */ /* 0x002fe4000f8e02ff */
[----:B------:R-:W-:-:S02]  /*dea0*/  IMAD.MOV.U32 R7, RZ, RZ, R31 ;  /* 0x000000ffff077224 */ /* 0x000fc400078e001f */
[----:B--2---:R-:W-:Y:S02]  /*deb0*/  IMAD R11, R44, UR5, R4 ;  /* 0x000000052c0b7c24 */ /* 0x004fe4000f8e0204 */
[----:B0-----:R-:W-:-:S05]  /*dec0*/  @P2 IMAD.HI.U32 R2, R31, R2, RZ ;  /* 0x000000021f022227 */ /* 0x001fca00078e00ff */
[----:B------:R-:W-:Y:S01]  /*ded0*/  @P2 SHF.R.U32.HI R7, RZ, R21, R2 ;  /* 0x00000015ff072219 */ /* 0x000fe20000011602 */
[----:B------:R-:W-:-:S04]  /*dee0*/  IMAD R2, R32, UR6, RZ ;  /* 0x0000000620027c24 */ /* 0x000fc8000f8e02ff */
[----:B------:R-:W-:-:S04]  /*def0*/  IMAD.MOV R9, RZ, RZ, -R7 ;  /* 0x000000ffff097224 */ /* 0x000fc800078e0a07 */
[----:B------:R-:W-:Y:S02]  /*df00*/  IMAD R9, R0, R9, R31 ;  /* 0x0000000900097224 */ /* 0x000fe400078e021f */
[----:B------:R-:W-:-:S03]  /*df10*/  IMAD R8, R33, UR7, R2 ;  /* 0x0000000721087c24 */ /* 0x000fc6000f8e0202 */
[----:B------:R-:W-:Y:S02]  /*df20*/  SHF.R.S32.HI R2, RZ, 0x1f, R9 ;  /* 0x0000001fff027819 */ /* 0x000fe40000011409 */
[----:B---3--:R-:W-:-:S03]  /*df30*/  SHF.R.S32.HI R29, RZ, 0x1f, R28 ;  /* 0x0000001fff1d7819 */ /* 0x008fc6000001141c */
[----:B------:R-:W-:Y:S01]  /*df40*/  IMAD.WIDE.U32 R4, R44, UR4, R28 ;  /* 0x000000042c047c25 */ /* 0x000fe2000f8e001c */
[----:B------:R-:W-:-:S03]  /*df50*/  ULDC.64 UR4, c[0x0][0xc08] ;  /* 0x0003020000047ab9 */ /* 0x000fc60000000a00 */
[----:B------:R-:W-:Y:S01]  /*df60*/  IMAD.IADD R5, R5, 0x1, R11 ;  /* 0x0000000105057824 */ /* 0x000fe200078e020b */
[----:B------:R-:W-:Y:S01]  /*df70*/  ISETP.NE.U32.AND P1, PT, RZ, UR4, PT ;  /* 0x00000004ff007c0c */ /* 0x000fe2000bf25070 */
[----:B------:R-:W-:-:S03]  /*df80*/  IMAD.WIDE.U32 R4, R33, UR6, R4 ;  /* 0x0000000621047c25 */ /* 0x000fc6000f8e0004 */
[----:B------:R-:W-:Y:S01]  /*df90*/  ISETP.NE.AND.EX P1, PT, RZ, UR5, PT, P1 ;  /* 0x00000005ff007c0c */ /* 0x000fe2000bf25310 */
[----:B------:R-:W-:Y:S01]  /*dfa0*/  ULDC.64 UR6, c[0x0][0xb88] ;  /* 0x0002e20000067ab9 */ /* 0x000fe20000000a00 */
[----:B------:R-:W-:Y:S02]  /*dfb0*/  SHF.R.S32.HI R11, RZ, 0x1f, R7 ;  /* 0x0000001fff0b7819 */ /* 0x000fe40000011407 */
[----:B------:R-:W-:Y:S01]  /*dfc0*/  IADD3 R6, P3, R7, R4, RZ ;  /* 0x0000000407067210 */ /* 0x000fe20007f7e0ff */
[----:B------:R-:W-:-:S03]  /*dfd0*/  IMAD R2, R2, UR6, RZ ;  /* 0x0000000602027c24 */ /* 0x000fc6000f8e02ff */
[----:B------:R-:W-:Y:S01]  /*dfe0*/  IADD3.X R7, R11, R5, R8, P3, !PT ;  /* 0x000000050b077210 */ /* 0x000fe20001ffe408 */
[C---:B------:R-:W-:Y:S02]  /*dff0*/  IMAD R5, R9.reuse, UR7, R2 ;  /* 0x0000000709057c24 */ /* 0x040fe4000f8e0202 */
[----:B------:R-:W-:Y:S02]  /*e000*/  IMAD.WIDE.U32 R6, R9, UR6, R6 ;  /* 0x0000000609067c25 */ /* 0x000fe4000f8e0006 */
[----:B------:R-:W-:Y:S01]  /*e010*/  @P1 IADD3 R4, P3, R46, UR4, RZ ;  /* 0x000000042e041c10 */ /* 0x000fe2000ff7e0ff */
[----:B------:R-:W0:Y:S01]  /*e020*/  S2R R13, SR_TID.X ;  /* 0x00000000000d7919 */ /* 0x000e220000002100 */
[----:B------:R-:W-:Y:S01]  /*e030*/  ULDC.64 UR6, c[0x0][0xb50] ;  /* 0x0002d40000067ab9 */ /* 0x000fe20000000a00 */
[----:B------:R-:W-:Y:S01]  /*e040*/  IMAD.IADD R7, R7, 0x1, R5 ;  /* 0x0000000107077824 */ /* 0x000fe200078e0205 */
[----:B------:R-:W-:Y:S01]  /*e050*/  @P1 IADD3.X R5, R48, UR5, RZ, P3, !PT ;  /* 0x0000000530051c10 */ /* 0x000fe20009ffe4ff */
[----:B------:R-:W-:-:S06]  /*e060*/  IMAD.U32 R9, RZ, RZ, UR8 ;  /* 0x00000008ff097e24 */ /* 0x000fcc000f8e00ff */
[----:B------:R1:W5:Y:S01]  /*e070*/  @P1 LDG.E R9, desc[UR40][R4.64] ;  /* 0x0000002804091981 */ /* 0x000362000c1e1900 */
[----:B------:R-:W-:-:S04]  /*e080*/  LEA R8, P4, R6, UR6, 0x2 ;  /* 0x0000000606087c11 */ /* 0x000fc8000f8810ff */
[----:B------:R-:W-:Y:S01]  /*e090*/  LEA.HI.X R10, R6, UR7, R7, 0x2, P4 ;  /* 0x00000007060a7c11 */ /* 0x000fe2000a0f1407 */
[----:B0-----:R-:W-:-:S05]  /*e0a0*/  VIADD R46, R13, 0xffffff80 ;  /* 0xffffff800d2e7836 */ /* 0x001fca0000000000 */
[----:B------:R-:W-:-:S04]  /*e0b0*/  SHF.R.S32.HI R37, RZ, 0x1f, R46 ;  /* 0x0000001fff257819 */ /* 0x000fc8000001142e */
[----:B------:R-:W-:-:S04]  /*e0c0*/  LEA.HI R37, R37, R46, RZ, 0x3 ;  /* 0x0000002e25257211 */ /* 0x000fc800078f18ff */
[----:B------:R-:W-:-:S05]  /*e0d0*/  SHF.R.S32.HI R37, RZ, 0x3, R37 ;  /* 0x00000003ff257819 */ /* 0x000fca0000011425 */
[----:B----4-:R-:W-:Y:S01]  /*e0e0*/  IMAD R11, R37, 0x40, R36 ;  /* 0x00000040250b7824 */ /* 0x010fe200078e0224 */
[----:B-1----:R-:W-:Y:S06]  /*e0f0*/  @P1 BRA `(.L_x_399) ;  /* 0x0000000000101947 */ /* 0x002fec0003800000 */
[----:B------:R-:W-:Y:S05]  /*e100*/  @!P0 BRA `(.L_x_399) ;  /* 0x00000000000c8947 */ /* 0x000fea0003800000 */
[----:B------:R-:W2:Y:S04]  /*e110*/  LDG.E R2, desc[UR40][R26.64] ;  /* 0x000000281a027981 */ /* 0x000ea8000c1e1900 */
[----:B-----5:R-:W2:Y:S02]  /*e120*/  LDG.E R9, desc[UR40][R26.64+0x4] ;  /* 0x000004281a097981 */ /* 0x020ea4000c1e1900 */
[----:B--2---:R-:W-:-:S07]  /*e130*/  IMAD.IADD R9, R9, 0x1, -R2 ;  /* 0x0000000109097824 */ /* 0x004fce00078e0a02 */
.L_x_399:
[----:B------:R-:W2:Y:S01]  /*e140*/  LDL R12, [R1+0x68] ;  /* 0x00006800010c7983 */ /* 0x000ea20000100800 */
[----:B------:R-:W-:Y:S01]  /*e150*/  VIADD R4, R13, 0xffffff80 ;  /* 0xffffff800d047836 */ /* 0x000fe20000000000 */
[----:B------:R-:W-:Y:S01]  /*e160*/  ULDC.64 UR4, c[0x0][0xaa0] ;  /* 0x0002a80000047ab9 */ /* 0x000fe20000000a00 */
[----:B-----5:R-:W-:Y:S01]  /*e170*/  IMAD R35, R9, R0, RZ ;  /* 0x0000000009237224 */ /* 0x020fe200078e02ff */
[----:B------:R-:W-:Y:S02]  /*e180*/  SHFL.IDX PT, R6, R8, RZ, 0x1c1f ;  /* 0x001c1fff08067589 */ /* 0x000fe400000e0000 */
[----:B------:R-:W-:Y:S02]  /*e190*/  SHF.R.S32.HI R2, RZ, 0x1f, R4 ;  /* 0x0000001fff027819 */ /* 0x000fe40000011404 */
[----:B------:R-:W0:Y:S02]  /*e1a0*/  SHFL.IDX PT, R7, R10, RZ, 0x1c1f ;  /* 0x001c1fff0a077589 */ /* 0x000e2400000e0000 */
[----:B------:R-:W-:-:S02]  /*e1b0*/  LEA.HI R2, R2, R4, RZ, 0x7 ;  /* 0x0000000402027211 */ /* 0x000fc400078f38ff */
[----:B------:R1:W-:Y:S02]  /*e1c0*/  SHFL.IDX PT, R30, R8, 0x1, 0x1c1f ;  /* 0x003c1f00081e7f89 */ /* 0x0003e400000e0000 */
[----:B------:R-:W-:Y:S02]  /*e1d0*/  LOP3.LUT R2, R2, 0xffffff80, RZ, 0xc0, !PT ;  /* 0xffffff8002027812 */ /* 0x000fe400078ec0ff */
[----:B------:R-:W3:Y:S03]  /*e1e0*/  SHFL.IDX PT, R31, R10, 0x1, 0x1c1f ;  /* 0x003c1f000a1f7f89 */ /* 0x000ee600000e0000 */
[----:B------:R-:W-:Y:S02]  /*e1f0*/  IMAD.IADD R2, R4, 0x1, -R2 ;  /* 0x0000000104027824 */ /* 0x000fe400078e0a02 */
[----:B------:R-:W-:-:S03]  /*e200*/  IMAD.WIDE R4, R11, 0x2, R24 ;  /* 0x000000020b047825 */ /* 0x000fc600078e0218 */
[----:B------:R-:W-:Y:S02]  /*e210*/  LOP3.LUT P0, RZ, R2, 0x3, RZ, 0xc0, !PT ;  /* 0x0000000302ff7812 */ /* 0x000fe4000780c0ff */
[C---:B------:R-:W-:Y:S02]  /*e220*/  LOP3.LUT R9, R4.reuse, 0x380, RZ, 0xc0, !PT ;  /* 0x0000038004097812 */ /* 0x040fe400078ec0ff */
[C---:B------:R-:W-:Y:S02]  /*e230*/  IADD3 R13, P3, R4.reuse, 0x1800, RZ ;  /* 0x00001800040d7810 */ /* 0x040fe40007f7e0ff */
[----:B------:R-:W-:Y:S02]  /*e240*/  SHF.R.U64 R9, R9, 0x3, RZ ;  /* 0x0000000309097819 */ /* 0x000fe400000012ff */
[----:B------:R-:W-:Y:S02]  /*e250*/  IADD3 R25, P4, R4, 0x3000, RZ ;  /* 0x0000300004197810 */ /* 0x000fe40007f9e0ff */
[----:B-1----:R-:W-:Y:S01]  /*e260*/  LOP3.LUT R8, R9, R4, RZ, 0x3c, !PT ;  /* 0x0000000409087212 */ /* 0x002fe200078e3cff */
[----:B------:R-:W-:Y:S01]  /*e270*/  IMAD.MOV.U32 R9, RZ, RZ, R5 ;  /* 0x000000ffff097224 */ /* 0x000fe200078e0005 */
[----:B------:R-:W-:-:S04]  /*e280*/  LOP3.LUT R24, R25, 0x380, RZ, 0xc0, !PT ;  /* 0x0000038019187812 */ /* 0x000fc800078ec0ff */
[----:B------:R-:W-:-:S04]  /*e290*/  SHF.R.U64 R24, R24, 0x3, RZ ;  /* 0x0000000318187819 */ /* 0x000fc800000012ff */
[----:B------:R-:W-:Y:S02]  /*e2a0*/  LOP3.LUT R24, R24, R25, RZ, 0x3c, !PT ;  /* 0x0000001918187212 */ /* 0x000fe400078e3cff */
[----:B------:R-:W-:Y:S02]  /*e2b0*/  IADD3.X R25, RZ, R5, RZ, P4, !PT ;  /* 0x00000005ff197210 */ /* 0x000fe400027fe4ff */
[----:B------:R-:W-:Y:S01]  /*e2c0*/  SHF.R.S32.HI R38, RZ, 0x1f, R46 ;  /* 0x0000001fff267819 */ /* 0x000fe2000001142e */
[----:B--2---:R-:W-:-:S04]  /*e2d0*/  IMAD R12, R42, 0xc0, R12 ;  /* 0x000000c02a0c7824 */ /* 0x004fc800078e020c */
[C---:B------:R-:W-:Y:S01]  /*e2e0*/  VIADD R2, R12.reuse, 0x8 ;  /* 0x000000080c027836 */ /* 0x040fe20000000000 */
[-C--:B------:R-:W-:Y:S02]  /*e2f0*/  ISETP.GE.OR P1, PT, R12, R35.reuse, P0 ;  /* 0x000000230c00720c */ /* 0x080fe40000726670 */
[----:B------:R-:W-:Y:S02]  /*e300*/  LOP3.LUT R12, R13, 0x380, RZ, 0xc0, !PT ;  /* 0x000003800d0c7812 */ /* 0x000fe400078ec0ff */
[----:B------:R-:W-:Y:S02]  /*e310*/  ISETP.GE.OR P0, PT, R2, R35, P0 ;  /* 0x000000230200720c */ /* 0x000fe40000706670 */
[----:B------:R-:W-:-:S04]  /*e320*/  SHF.R.U64 R12, R12, 0x3, RZ ;  /* 0x000000030c0c7819 */ /* 0x000fc800000012ff */
[----:B------:R-:W-:Y:S01]  /*e330*/  LOP3.LUT R12, R12, R13, RZ, 0x3c, !PT ;  /* 0x0000000d0c0c7212 */ /* 0x000fe200078e3cff */
[----:B------:R-:W-:Y:S02]  /*e340*/  IMAD.X R13, RZ, RZ, R5, P3 ;  /* 0x000000ffff0d7224 */ /* 0x000fe400018e0605 */
[----:B0-----:R-:W-:Y:S04]  /*e350*/  @!P1 ST.E desc[UR40][R6.64], R20 ;  /* 0x0000001406009985 */ /* 0x001fe8000c101928 */
[----:B---3--:R0:W-:Y:S01]  /*e360*/  @!P0 ST.E desc[UR40][R30.64], R3 ;  /* 0x000000031e008985 */ /* 0x0081e2000c101928 */
[----:B------:R-:W-:-:S03]  /*e370*/  IADD3 R21, P0, R4, 0x4800, RZ ;  /* 0x0000480004157810 */ /* 0x000fc60007f1e0ff */
[----:B------:R-:W2:Y:S01]  /*e380*/  LD.E.128 R8, desc[UR40][R8.64] ;  /* 0x0000002808087980 */ /* 0x000ea2000c101d00 */
[----:B------:R-:W-:-:S03]  /*e390*/  LOP3.LUT R2, R21, 0x380, RZ, 0xc0, !PT ;  /* 0x0000038015027812 */ /* 0x000fc600078ec0ff */
[----:B------:R-:W3:Y:S01]  /*e3a0*/  LD.E.128 R12, desc[UR40][R12.64] ;  /* 0x000000280c0c7980 */ /* 0x000ee2000c101d00 */
[----:B------:R-:W-:Y:S01]  /*e3b0*/  SHF.R.U64 R2, R2, 0x3, RZ ;  /* 0x0000000302027819 */ /* 0x000fe200000012ff */
[----:B0-----:R-:W-:-:S03]  /*e3c0*/  IMAD R3, R29, UR4, RZ ;  /* 0x000000041d037c24 */ /* 0x001fc6000f8e02ff */
[----:B------:R-:W-:Y:S01]  /*e3d0*/  LOP3.LUT R4, R2, R21, RZ, 0x3c, !PT ;  /* 0x0000001502047212 */ /* 0x000fe200078e3cff */
[----:B------:R-:W4:Y:S01]  /*e3e0*/  LD.E.128 R24, desc[UR40][R24.64] ;  /* 0x0000002818187980 */ /* 0x000f22000c101d00 */
[----:B------:R-:W0:Y:S01]  /*e3f0*/  @P2 LDC R29, c[0x0][0xbec] ;  /* 0x0002fb00ff1d2b82 */ /* 0x000e220000000800 */
[C---:B------:R-:W-:Y:S02]  /*e400*/  IMAD R21, R28.reuse, UR5, R3 ;  /* 0x000000051c157c24 */ /* 0x040fe4000f8e0203 */
[----:B------:R-:W-:Y:S01]  /*e410*/  IMAD.WIDE.U32 R2, R28, UR4, RZ ;  /* 0x000000041c027c25 */ /* 0x000fe2000f8e00ff */
[----:B------:R-:W-:-:S03]  /*e420*/  ULDC.64 UR4, c[0x0][0xae8] ;  /* 0x0002ba0000047ab9 */ /* 0x000fc60000000a00 */
[----:B------:R-:W-:Y:S01]  /*e430*/  IMAD.IADD R3, R3, 0x1, R21 ;  /* 0x0000000103037824 */ /* 0x000fe200078e0215 */
[----:B------:R-:W-:Y:S01]  /*e440*/  LEA.HI R38, R38, R46, RZ, 0x3 ;  /* 0x0000002e26267211 */ /* 0x000fe200078f18ff */
[----:B------:R-:W-:Y:S01]  /*e450*/  IMAD R21, R34, UR4, RZ ;  /* 0x0000000422157c24 */ /* 0x000fe2000f8e02ff */
[----:B------:R-:W1:Y:S01]  /*e460*/  @P2 LDC R31, c[0x0][0xbf0] ;  /* 0x0002fc00ff1f2b82 */ /* 0x000e620000000800 */
[----:B------:R-:W2:Y:S01]  /*e470*/  LDL R34, [R1+0x78] ;  /* 0x0000780001227983 */ /* 0x000ea20000100800 */
[----:B------:R-:W-:Y:S01]  /*e480*/  LOP3.LUT R38, R38, 0xfffffff8, RZ, 0xc0, !PT ;  /* 0xfffffff826267812 */ /* 0x000fe200078ec0ff */
[----:B------:R-:W-:-:S04]  /*e490*/  IMAD.X R5, RZ, RZ, R5, P0 ;  /* 0x000000ffff057224 */ /* 0x000fc800000e0605 */
[----:B------:R-:W-:Y:S02]  /*e4a0*/  IMAD.IADD R38, R46, 0x1, -R38 ;  /* 0x000000012e267824 */ /* 0x000fe400078e0a26 */
[----:B------:R-:W-:Y:S01]  /*e4b0*/  IMAD R21, R44, UR5, R21 ;  /* 0x000000052c157c24 */ /* 0x000fe2000f8e0215 */
[----:B------:R-:W5:Y:S01]  /*e4c0*/  LD.E.128 R4, desc[UR40][R4.64] ;  /* 0x0000002804047980 */ /* 0x000f62000c101d00 */
[----:B------:R-:W-:Y:S02]  /*e4d0*/  IMAD R20, R38, 0x30, R37 ;  /* 0x0000003026147824 */ /* 0x000fe400078e0225 */
[----:B------:R-:W-:Y:S01]  /*e4e0*/  IMAD.WIDE.U32 R2, R44, UR4, R2 ;  /* 0x000000042c027c25 */ /* 0x000fe2000f8e0002 */
[----:B------:R-:W-:Y:S01]  /*e4f0*/  ULDC.64 UR4, c[0x0][0xaf0] ;  /* 0x0002bc0000047ab9 */ /* 0x000fe20000000a00 */
[----:B------:R-:W-:Y:S01]  /*e500*/  @!PT LDS RZ, [RZ] ;  /* 0x00000000fffff984 */ /* 0x000fe20000000800 */
[----:B------:R-:W-:Y:S01]  /*e510*/  @!PT LDS RZ, [RZ] ;  /* 0x00000000fffff984 */ /* 0x000fe20000000800 */
[----:B------:R-:W-:Y:S01]  /*e520*/  @!PT LDS RZ, [RZ] ;  /* 0x00000000fffff984 */ /* 0x000fe20000000800 */
[----:B------:R-:W-:Y:S01]  /*e530*/  @!PT LDS RZ, [RZ] ;  /* 0x00000000fffff984 */ /* 0x000fe20000000800 */
[----:B------:R0:W-:Y:S06]  /*e540*/  MEMBAR.ALL.CTA ;  /* 0x0000000000007992 */ /* 0x0001ec0000008000 */
[----:B0-----:R-:W0:Y:S01]  /*e550*/  FENCE.VIEW.ASYNC.S ;  /* 0x00000000000073c6 */ /* 0x001e220000000000 */
[----:B------:R-:W-:-:S04]  /*e560*/  IMAD R30, R42, 0xc0, R20 ;  /* 0x000000c02a1e7824 */ /* 0x000fc800078e0214 */
[----:B------:R-:W-:-:S04]  /*e570*/  @P2 IMAD.HI.U32 R20, R30, R29, RZ ;  /* 0x0000001d1e142227 */ /* 0x000fc800078e00ff */
[----:B------:R-:W-:Y:S02]  /*e580*/  IMAD.IADD R3, R3, 0x1, R21 ;  /* 0x0000000103037824 */ /* 0x000fe400078e0215 */
[----:B------:R-:W-:Y:S01]  /*e590*/  IMAD.MOV.U32 R21, RZ, RZ, R30 ;  /* 0x000000ffff157224 */ /* 0x000fe200078e001e */
[----:B-1----:R-:W-:Y:S01]  /*e5a0*/  @P2 SHF.R.U32.HI R21, RZ, R31, R20 ;  /* 0x0000001fff152219 */ /* 0x002fe20000011614 */
[----:B------:R-:W-:Y:S02]  /*e5b0*/  IMAD R28, R32, UR4, RZ ;  /* 0x00000004201c7c24 */ /* 0x000fe4000f8e02ff */
[----:B------:R-:W-:Y:S01]  /*e5c0*/  IMAD.WIDE.U32 R2, R33, UR4, R2 ;  /* 0x0000000421027c25 */ /* 0x000fe2000f8e0002 */
[----:B------:R-:W-:-:S03]  /*e5d0*/  SHF.R.S32.HI R20, RZ, 0x1f, R21 ;  /* 0x0000001fff147819 */ /* 0x000fc60000011415 */
[----:B------:R-:W-:Y:S01]  /*e5e0*/  IMAD R29, R33, UR5, R28 ;  /* 0x00000005211d7c24 */ /* 0x000fe2000f8e021c */
[----:B------:R-:W-:Y:S01]  /*e5f0*/  ULDC.64 UR4, c[0x0][0xae0] ;  /* 0x0002b80000047ab9 */ /* 0x000fe20000000a00 */
[----:B------:R-:W-:Y:S02]  /*e600*/  IMAD.MOV R31, RZ, RZ, -R21 ;  /* 0x000000ffff1f7224 */ /* 0x000fe400078e0a15 */
[----:B------:R-:W-:Y:S02]  /*e610*/  IMAD.IADD R3, R3, 0x1, R29 ;  /* 0x0000000103037824 */ /* 0x000fe400078e021d */
[----:B------:R-:W-:Y:S02]  /*e620*/  IMAD R29, R0, R31, R30 ;  /* 0x0000001f001d7224 */ /* 0x000fe400078e021e */
[----:B------:R-:W-:Y:S02]  /*e630*/  IMAD R20, R20, UR4, RZ ;  /* 0x0000000414147c24 */ /* 0x000fe4000f8e02ff */
[----:B------:R-:W-:Y:S01]  /*e640*/  IMAD.WIDE.U32 R2, R21, UR4, R2 ;  /* 0x0000000415027c25 */ /* 0x000fe2000f8e0002 */
[----:B------:R-:W-:-:S03]  /*e650*/  SHF.R.S32.HI R0, RZ, 0x1f, R29 ;  /* 0x0000001fff007819 */ /* 0x000fc6000001141d */
[----:B------:R-:W-:Y:S01]  /*e660*/  IMAD R31, R21, UR5, R20 ;  /* 0x00000005151f7c24 */ /* 0x000fe2000f8e0214 */
[----:B------:R-:W-:Y:S02]  /*e670*/  ULDC.64 UR4, c[0x0][0xad8] ;  /* 0x0002b60000047ab9 */ /* 0x000fe40000000a00 */
[----:B------:R-:W-:Y:S02]  /*e680*/  IMAD R0, R0, UR4, RZ ;  /* 0x0000000400007c24 */ /* 0x000fe4000f8e02ff */
[----:B------:R-:W-:Y:S02]  /*e690*/  IMAD.IADD R3, R3, 0x1, R31 ;  /* 0x0000000103037824 */ /* 0x000fe400078e021f */
[C---:B------:R-:W-:Y:S02]  /*e6a0*/  IMAD R21, R29.reuse, UR5, R0 ;  /* 0x000000051d157c24 */ /* 0x040fe4000f8e0200 */
[----:B------:R-:W-:Y:S01]  /*e6b0*/  IMAD.WIDE.U32 R2, R29, UR4, R2 ;  /* 0x000000041d027c25 */ /* 0x000fe2000f8e0002 */
[----:B------:R-:W-:-:S03]  /*e6c0*/  ULDC.64 UR4, c[0x0][0xa80] ;  /* 0x0002a00000047ab9 */ /* 0x000fc60000000a00 */
[----:B------:R-:W-:Y:S01]  /*e6d0*/  IMAD.IADD R3, R3, 0x1, R21 ;  /* 0x0000000103037824 */ /* 0x000fe200078e0215 */
[----:B------:R-:W-:Y:S01]  /*e6e0*/  LEA R30, P0, R2, UR4, 0x1 ;  /* 0x00000004021e7c11 */ /* 0x000fe2000f8008ff */
[----:B------:R-:W-:Y:S01]  /*e6f0*/  IMAD R32, R42, 0xc0, R37 ;  /* 0x000000c02a207824 */ /* 0x000fe200078e0225 */
[----:B------:R-:W-:Y:S02]  /*e700*/  ULDC UR4, c[0x0][0xac8] ;  /* 0x0002b20000047ab9 */ /* 0x000fe40000000800 */
[----:B------:R-:W-:Y:S01]  /*e710*/  LEA.HI.X R31, R2, UR5, R3, 0x1, P0 ;  /* 0x00000005021f7c11 */ /* 0x000fe200080f0c03 */
[----:B0-----:R-:W0:Y:S04]  /*e720*/  SHFL.IDX PT, R20, R30, RZ, 0x181f ;  /* 0x00181fff1e147589 */ /* 0x001e2800000e0000 */
[----:B------:R-:W1:Y:S04]  /*e730*/  SHFL.IDX PT, R28, R30, 0x1, 0x181f ;  /* 0x00381f001e1c7f89 */ /* 0x000e6800000e0000 */
[----:B------:R-:W1:Y:S01]  /*e740*/  SHFL.IDX PT, R33, R30, 0x2, 0x181f ;  /* 0x00581f001e217f89 */ /* 0x000e6200000e0000 */
[----:B------:R-:W-:-:S03]  /*e750*/  ISETP.GE.AND P0, PT, R36, UR4, PT ;  /* 0x0000000424007c0c */ /* 0x000fc6000bf06270 */
[----:B------:R-:W2:Y:S01]  /*e760*/  SHFL.IDX PT, R3, R31, RZ, 0x181f ;  /* 0x00181fff1f037589 */ /* 0x000ea200000e0000 */
[----:B------:R-:W-:-:S03]  /*e770*/  VIADD R0, R32, 0x30 ;  /* 0x0000003020007836 */ /* 0x000fc60000000000 */
[----:B------:R-:W2:Y:S01]  /*e780*/  SHFL.IDX PT, R21, R31, 0x1, 0x181f ;  /* 0x00381f001f157f89 */ /* 0x000ea200000e0000 */
[----:B------:R-:W-:-:S03]  /*e790*/  VIADD R2, R32, 0x60 ;  /* 0x0000006020027836 */ /* 0x000fc60000000000 */
[----:B------:R-:W2:Y:S01]  /*e7a0*/  SHFL.IDX PT, R29, R31, 0x2, 0x181f ;  /* 0x00581f001f1d7f89 */ /* 0x000ea200000e0000 */
[-C--:B------:R-:W-:Y:S02]  /*e7b0*/  ISETP.GE.OR P1, PT, R32, R35.reuse, P0 ;  /* 0x000000232000720c */ /* 0x080fe40000726670 */
[-C--:B------:R-:W-:Y:S02]  /*e7c0*/  ISETP.GE.OR P2, PT, R0, R35.reuse, P0 ;  /* 0x000000230000720c */ /* 0x080fe40000746670 */
[----:B------:R-:W-:Y:S01]  /*e7d0*/  ISETP.GE.OR P3, PT, R2, R35, P0 ;  /* 0x000000230200720c */ /* 0x000fe20000766670 */
[----:B------:R-:W-:-:S08]  /*e7e0*/  VIADD R0, R16, 0x13220 ;  /* 0x0001322010007836 */ /* 0x000fd00000000000 */
[C---:B0-----:R-:W-:Y:S02]  /*e7f0*/  @!P1 LEA R2, P4, R36.reuse, R20, 0x1 ;  /* 0x0000001424029211 */ /* 0x041fe400078808ff */
[C---:B-1----:R-:W-:Y:S02]  /*e800*/  @!P2 LEA R20, P5, R36.reuse, R28, 0x1 ;  /* 0x0000001c2414a211 */ /* 0x042fe400078a08ff */
[----:B------:R-:W-:Y:S02]  /*e810*/  @!P3 LEA R28, P6, R36, R33, 0x1 ;  /* 0x00000021241cb211 */ /* 0x000fe400078c08ff */
[----:B------:R-:W-:-:S04]  /*e820*/  PRMT R0, RZ, 0x654, R0 ;  /* 0x00000654ff007816 */ /* 0x000fc80000000000 */
[----:B------:R0:W-:Y:S02]  /*e830*/  SYNCS.ARRIVE.TRANS64.RED.A1T0 RZ, [R0+URZ], RZ ;  /* 0x000000ff00ff79a7 */ /* 0x0001e4000810043f */
[----:B0-----:R-:W-:-:S05]  /*e840*/  VIADD R0, R32, 0x90 ;  /* 0x0000009020007836 */ /* 0x001fca0000000000 */
[----:B------:R-:W-:Y:S01]  /*e850*/  ISETP.GE.OR P0, PT, R0, R35, P0 ;  /* 0x000000230000720c */ /* 0x000fe20000706670 */
[----:B------:R-:W0:Y:S04]  /*e860*/  SHFL.IDX PT, R30, R30, 0x3, 0x181f ;  /* 0x00781f001e1e7f89 */ /* 0x000e2800000e0000 */
[----:B------:R-:W1:Y:S01]  /*e870*/  SHFL.IDX PT, R31, R31, 0x3, 0x181f ;  /* 0x00781f001f1f7f89 */ /* 0x000e6200000e0000 */
[C-C-:B--2---:R-:W-:Y:S02]  /*e880*/  @!P1 LEA.HI.X R3, R36.reuse, R3, R34.reuse, 0x1, P4 ;  /* 0x0000000324039211 */ /* 0x144fe400020f0c22 */
[C-C-:B------:R-:W-:Y:S02]  /*e890*/  @!P2 LEA.HI.X R21, R36.reuse, R21, R34.reuse, 0x1, P5 ;  /* 0x000000152415a211 */ /* 0x140fe400028f0c22 */
[----:B------:R-:W-:Y:S01]  /*e8a0*/  @!P3 LEA.HI.X R29, R36, R29, R34, 0x1, P6 ;  /* 0x0000001d241db211 */ /* 0x000fe200030f0c22 */
[----:B------:R2:W-:Y:S04]  /*e8b0*/  @!P1 ST.E.128 desc[UR40][R2.64], R8 ;  /* 0x0000000802009985 */ /* 0x0005e8000c101d28 */
[----:B---3--:R2:W-:Y:S04]  /*e8c0*/  @!P2 ST.E.128 desc[UR40][R20.64], R12 ;  /* 0x0000000c1400a985 */ /* 0x0085e8000c101d28 */
[----:B----4-:R2:W-:Y:S01]  /*e8d0*/  @!P3 ST.E.128 desc[UR40][R28.64], R24 ;  /* 0x000000181c00b985 */ /* 0x0105e2000c101d28 */
[----:B01----:R-:W-:Y:S05]  /*e8e0*/  @P0 BRA `(.L_x_400) ;  /* 0x0000000800800947 */ /* 0x003fea0003800000 */
[----:B--2---:R-:W-:-:S04]  /*e8f0*/  LEA R2, P0, R36, R30, 0x1 ;  /* 0x0000001e24027211 */ /* 0x004fc800078008ff */
[----:B------:R-:W-:-:S05]  /*e900*/  LEA.HI.X R3, R36, R31, R34, 0x1, P0 ;  /* 0x0000001f24037211 */ /* 0x000fca00000f0c22 */
[----:B-----5:R0:W-:Y:S01]  /*e910*/  ST.E.128 desc[UR40][R2.64], R4 ;  /* 0x0000000402007985 */ /* 0x0201e2000c101d28 */
[----:B------:R-:W-:Y:S05]  /*e920*/  BRA `(.L_x_400) ;  /* 0x0000000800707947 */ /* 0x000fea0003800000 */
.L_x_398:
[----:B------:R-:W2:Y:S01]  /*e930*/  LDL.LU R4, [R1+0x44] ;  /* 0x0000440001047983 */ /* 0x000ea20000300800 */
[----:B------:R-:W-:Y:S01]  /*e940*/  ULDC.64 UR4, c[0x0][0xc00] ;  /* 0x0003000000047ab9 */ /* 0x000fe20000000a00 */
[----:B------:R-:W-:Y:S01]  /*e950*/  IMAD.MOV.U32 R6, RZ, RZ, RZ ;  /* 0x000000ffff067224 */ /* 0x000fe200078e00ff */
[----:B------:R-:W1:Y:S01]  /*e960*/  LDC R25, c[0x0][0xbe8] ;  /* 0x0002fa00ff197b82 */ /* 0x000e620000000800 */
[----:B------:R-:W3:Y:S01]  /*e970*/  LDL.LU R0, [R1+0x48] ;  /* 0x0000480001007983 */ /* 0x000ee20000300800 */
[----:B------:R-:W-:-:S04]  /*e980*/  ISETP.NE.U32.AND P0, PT, RZ, UR4, PT ;  /* 0x00000004ff007c0c */ /* 0x000fc8000bf05070 */
[----:B------:R-:W-:Y:S02]  /*e990*/  ISETP.NE.AND.EX P0, PT, RZ, UR5, PT, P0 ;  /* 0x00000005ff007c0c */ /* 0x000fe4000bf05300 */
[----:B--2---:R-:W-:-:S04]  /*e9a0*/  IADD3 R2, P1, R4, UR4, RZ ;  /* 0x0000000404027c10 */ /* 0x004fc8000ff3e0ff */
[----:B---3--:R-:W-:Y:S01]  /*e9b0*/  IADD3.X R3, R0, UR5, RZ, P1, !PT ;  /* 0x0000000500037c10 */ /* 0x008fe20008ffe4ff */
[----:B------:R-:W-:Y:S02]  /*e9c0*/  ULDC.64 UR4, c[0x0][0xc08] ;  /* 0x0003020000047ab9 */ /* 0x000fe40000000a00 */
[----:B------:R-:W-:-:S04]  /*e9d0*/  ISETP.NE.U32.AND P1, PT, RZ, UR4, PT ;  /* 0x00000004ff007c0c */ /* 0x000fc8000bf25070 */
[----:B------:R2:W5:Y:S01]  /*e9e0*/  @P0 LDG.E R6, desc[UR40][R2.64] ;  /* 0x0000002802060981 */ /* 0x000562000c1e1900 */
[----:B------:R-:W-:Y:S01]  /*e9f0*/  ISETP.NE.AND.EX P1, PT, RZ, UR5, PT, P1 ;  /* 0x00000005ff007c0c */ /* 0x000fe2000bf25310 */
[----:B------:R-:W3:-:S12]  /*ea00*/  S2R R7, SR_TID.X ;  /* 0x0000000000077919 */ /* 0x000ed80000002100 */
[----:B------:R-:W-:Y:S01]  /*ea10*/  @P1 IADD3 R4, P2, R4, UR4, RZ ;  /* 0x0000000404041c10 */ /* 0x000fe2000ff5e0ff */
[----:B------:R-:W-:-:S03]  /*ea20*/  ULDC UR4, c[0x0][0xa88] ;  /* 0x0002a20000047ab9 */ /* 0x000fc60000000800 */
[----:B------:R-:W-:Y:S01]  /*ea30*/  @P1 IADD3.X R5, R0, UR5, RZ, P2, !PT ;  /* 0x0000000500051c10 */ /* 0x000fe200097fe4ff */
[----:B------:R-:W-:-:S06]  /*ea40*/  IMAD.U32 R0, RZ, RZ, UR4 ;  /* 0x00000004ff007e24 */ /* 0x000fcc000f8e00ff */
[----:B------:R2:W5:Y:S01]  /*ea50*/  @P1 LDG.E R0, desc[UR40][R4.64] ;  /* 0x0000002804001981 */ /* 0x000562000c1e1900 */
[----:B-1----:R-:W-:Y:S01]  /*ea60*/  ISETP.NE.AND P2, PT, R25, 0x1, PT ;  /* 0x000000011900780c */ /* 0x002fe20003f45270 */
[----:B---3--:R-:W-:-:S12]  /*ea70*/  VIADD R26, R7, 0xffffff80 ;  /* 0xffffff80071a7836 */ /* 0x008fd80000000000 */
[----:B------:R-:W1:Y:S01]  /*ea80*/  @P2 LDC R27, c[0x0][0xbec] ;  /* 0x0002fb00ff1b2b82 */ /* 0x000e620000000800 */
[----:B------:R-:W-:Y:S01]  /*ea90*/  ISETP.GE.AND P3, PT, R26, 0xc0, PT ;  /* 0x000000c01a00780c */ /* 0x000fe20003f66270 */
[----:B--2---:R-:W-:-:S12]  /*eaa0*/  @P1 BRA `(.L_x_401) ;  /* 0x0000000000101947 */ /* 0x004fd80003800000 */
[----:B------:R-:W-:Y:S05]  /*eab0*/  @!P0 BRA `(.L_x_401) ;  /* 0x00000000000c8947 */ /* 0x000fea0003800000 */
[----:B------:R-:W2:Y:S04]  /*eac0*/  LDG.E R5, desc[UR40][R2.64] ;  /* 0x0000002802057981 */ /* 0x000ea8000c1e1900 */
[----:B-----5:R-:W2:Y:S02]  /*ead0*/  LDG.E R0, desc[UR40][R2.64+0x4] ;  /* 0x0000042802007981 */ /* 0x020ea4000c1e1900 */
[----:B--2---:R-:W-:-:S07]  /*eae0*/  IMAD.IADD R0, R0, 0x1, -R5 ;  /* 0x0000000100007824 */ /* 0x004fce00078e0a05 */
.L_x_401:
[----:B------:R-:W2:Y:S04]  /*eaf0*/  LDL.LU R3, [R1+0x3c] ;  /* 0x00003c0001037983 */ /* 0x000ea80000300800 */
[----:B------:R-:W3:Y:S04]  /*eb00*/  LDL.LU R2, [R1+0x54] ;  /* 0x0000540001027983 */ /* 0x000ee80000300800 */
[----:B------:R-:W4:Y:S04]  /*eb10*/  LDL R24, [R1+0x40] ;  /* 0x0000400001187983 */ /* 0x000f280000100800 */
[----:B------:R0:W5:Y:S01]  /*eb20*/  LDL R14, [R1+0x50] ;  /* 0x00005000010e7983 */ /* 0x0001620000100800 */
[----:B------:R-:W-:Y:S01]  /*eb30*/  BSSY B1, `(.L_x_402) ;  /* 0x000002d000017945 */ /* 0x000fe20003800000 */
[----:B-----5:R-:W-:-:S02]  /*eb40*/  SHF.R.S32.HI R11, RZ, 0x1f, R6 ;  /* 0x0000001fff0b7819 */ /* 0x020fc40000011406 */
[----:B--2---:R-:W-:Y:S02]  /*eb50*/  SEL R13, R3, RZ, !P0 ;  /* 0x000000ff030d7207 */ /* 0x004fe40004000000 */
[----:B---3--:R-:W-:Y:S02]  /*eb60*/  SEL R12, R2, RZ, !P0 ;  /* 0x000000ff020c7207 */ /* 0x008fe40004000000 */
[----:B----4-:R-:W-:Y:S01]  /*eb70*/  SHF.R.S32.HI R10, RZ, 0x1f, R24 ;  /* 0x0000001fff0a7819 */ /* 0x010fe20000011418 */
[----:B0-----:R-:W-:Y:S06]  /*eb80*/  @P3 BRA `(.L_x_403) ;  /* 0x00000000009c3947 */ /* 0x001fec0003800000 */
[----:B------:R-:W0:Y:S01]  /*eb90*/  LDC R9, c[0x0][0xbe8] ;  /* 0x0002fa00ff097b82 */ /* 0x000e220000000800 */
[----:B------:R-:W-:-:S04]  /*eba0*/  IMAD R2, R14, 0xc0, R7 ;  /* 0x000000c00e027824 */ /* 0x000fc800078e0207 */
[----:B------:R-:W-:Y:S02]  /*ebb0*/  VIADD R8, R2, 0xffffff80 ;  /* 0xffffff8002087836 */ /* 0x000fe40000000000 */
[----:B0-----:R-:W-:-:S05]  /*ebc0*/  IMAD R3, R0, R9, RZ ;  /* 0x0000000900037224 */ /* 0x001fca00078e02ff */
[----:B------:R-:W-:-:S13]  /*ebd0*/  ISETP.GE.AND P0, PT, R8, R3, PT ;  /* 0x000000030800720c */ /* 0x000fda0003f06270 */
[----:B------:R-:W-:Y:S05]  /*ebe0*/  @P0 BRA `(.L_x_403) ;  /* 0x0000000000840947 */ /* 0x000fea0003800000 */
[----:B------:R-:W-:Y:S01]  /*ebf0*/  ISETP.NE.AND P0, PT, R9, 0x1, PT ;  /* 0x000000010900780c */ /* 0x000fe20003f05270 */
[----:B------:R-:W-:Y:S01]  /*ec00*/  ULDC.64 UR4, c[0x0][0xb90] ;  /* 0x0002e40000047ab9 */ /* 0x000fe20000000a00 */
[----:B------:R-:W-:Y:S02]  /*ec10*/  IMAD.MOV.U32 R2, RZ, RZ, R6 ;  /* 0x000000ffff027224 */ /* 0x000fe400078e0006 */
[----:B------:R-:W-:Y:S02]  /*ec20*/  IMAD R7, R10, UR4, RZ ;  /* 0x000000040a077c24 */ /* 0x000fe4000f8e02ff */
[----:B------:R-:W-:Y:S02]  /*ec30*/  IMAD.MOV.U32 R3, RZ, RZ, R11 ;  /* 0x000000ffff037224 */ /* 0x000fe400078e000b */
[----:B------:R-:W-:Y:S02]  /*ec40*/  IMAD.MOV.U32 R5, RZ, RZ, R8 ;  /* 0x000000ffff057224 */ /* 0x000fe400078e0008 */
[----:B------:R-:W-:-:S03]  /*ec50*/  IMAD.WIDE.U32 R2, R24, UR4, R2 ;  /* 0x0000000418027c25 */ /* 0x000fc6000f8e0002 */
[----:B------:R-:W0:Y:S01]  /*ec60*/  @P0 LDC R15, c[0x0][0xbec] ;  /* 0x0002fb00ff0f0b82 */ /* 0x000e220000000800 */
[----:B------:R-:W-:Y:S01]  /*ec70*/  IMAD R7, R24, UR5, R7 ;  /* 0x0000000518077c24 */ /* 0x000fe2000f8e0207 */
[----:B------:R-:W-:-:S03]  /*ec80*/  ULDC.64 UR4, c[0x0][0xb98] ;  /* 0x0002e60000047ab9 */ /* 0x000fc60000000a00 */
[----:B------:R-:W-:-:S03]  /*ec90*/  IMAD.IADD R3, R3, 0x1, R7 ;  /* 0x0000000103037824 */ /* 0x000fc600078e0207 */
[----:B------:R-:W2:Y:S01]  /*eca0*/  @P0 LDC R21, c[0x0][0xbf0] ;  /* 0x0002fc00ff150b82 */ /* 0x000ea20000000800 */
[----:B------:R-:W-:-:S04]  /*ecb0*/  IMAD.WIDE.U32 R2, R13, UR4, R2 ;  /* 0x000000040d027c25 */ /* 0x000fc8000f8e0002 */
[----:B0-----:R-:W-:-:S05]  /*ecc0*/  @P0 IMAD.HI.U32 R4, R8, R15, RZ ;  /* 0x0000000f08040227 */ /* 0x001fca00078e00ff */
[----:B--2---:R-:W-:Y:S01]  /*ecd0*/  @P0 SHF.R.U32.HI R5, RZ, R21, R4 ;  /* 0x00000015ff050219 */ /* 0x004fe20000011604 */
[----:B------:R-:W-:-:S03]  /*ece0*/  IMAD R4, R12, UR4, RZ ;  /* 0x000000040c047c24 */ /* 0x000fc6000f8e02ff */
[----:B------:R-:W-:Y:S01]  /*ecf0*/  IADD3 R2, P0, R5, R2, RZ ;  /* 0x0000000205027210 */ /* 0x000fe20007f1e0ff */
[----:B------:R-:W-:-:S04]  /*ed00*/  IMAD.MOV R7, RZ, RZ, -R5 ;  /* 0x000000ffff077224 */ /* 0x000fc800078e0a05 */
[----:B------:R-:W-:Y:S01]  /*ed10*/  IMAD R7, R9, R7, R8 ;  /* 0x0000000709077224 */ /* 0x000fe200078e0208 */
[----:B------:R-:W-:Y:S01]  /*ed20*/  SHF.R.S32.HI R9, RZ, 0x1f, R5 ;  /* 0x0000001fff097819 */ /* 0x000fe20000011405 */
[----:B------:R-:W-:Y:S01]  /*ed30*/  IMAD R8, R13, UR5, R4 ;  /* 0x000000050d087c24 */ /* 0x000fe2000f8e0204 */
[----:B------:R-:W-:Y:S02]  /*ed40*/  ULDC.64 UR4, c[0x0][0xb88] ;  /* 0x0002e20000047ab9 */ /* 0x000fe40000000a00 */
[----:B------:R-:W-:Y:S02]  /*ed50*/  SHF.R.S32.HI R4, RZ, 0x1f, R7 ;  /* 0x0000001fff047819 */ /* 0x000fe40000011407 */
[----:B------:R-:W-:-:S03]  /*ed60*/  IADD3.X R3, R9, R3, R8, P0, !PT ;  /* 0x0000000309037210 */ /* 0x000fc600007fe408 */
[----:B------:R-:W-:Y:S02]  /*ed70*/  IMAD R4, R4, UR4, RZ ;  /* 0x0000000404047c24 */ /* 0x000fe4000f8e02ff */
[----:B------:R-:W-:-:S04]  /*ed80*/  IMAD.WIDE.U32 R2, R7, UR4, R2 ;  /* 0x0000000407027c25 */ /* 0x000fc8000f8e0002 */
[----:B------:R-:W-:Y:S01]  /*ed90*/  IMAD R5, R7, UR5, R4 ;  /* 0x0000000507057c24 */ /* 0x000fe2000f8e0204 */
[----:B------:R-:W-:Y:S02]  /*eda0*/  ULDC.64 UR4, c[0x0][0xb50] ;  /* 0x0002d40000047ab9 */ /* 0x000fe40000000a00 */
[----:B------:R-:W-:Y:S01]  /*edb0*/  LEA R4, P0, R2, UR4, 0x2 ;  /* 0x0000000402047c11 */ /* 0x000fe2000f8010ff */
[----:B------:R-:W-:-:S05]  /*edc0*/  IMAD.IADD R3, R3, 0x1, R5 ;  /* 0x0000000103037824 */ /* 0x000fca00078e0205 */
[----:B------:R-:W-:Y:S01]  /*edd0*/  LEA.HI.X R5, R2, UR5, R3, 0x2, P0 ;  /* 0x0000000502057c11 */ /* 0x000fe200080f1403 */
[----:B------:R-:W-:-:S05]  /*ede0*/  IMAD.MOV.U32 R3, RZ, RZ, -0x800000 ;  /* 0xff800000ff037424 */ /* 0x000fca00078e00ff */
[----:B------:R0:W-:Y:S02]  /*edf0*/  STG.E desc[UR40][R4.64], R3 ;  /* 0x0000000304007986 */ /* 0x0001e4000c101928 */
.L_x_403:
[----:B------:R-:W-:Y:S05]  /*ee00*/  BSYNC B1 ;  /* 0x0000000000017941 */ /* 0x000fea0003800000 */
.L_x_402:
[----:B------:R-:W2:Y:S04]  /*ee10*/  LDL R15, [R1+0x58] ;  /* 0x00005800010f7983 */ /* 0x000ea80000100800 */
[----:B------:R-:W3:Y:S01]  /*ee20*/  LDL R20, [R1+0x78] ;  /* 0x0000780001147983 */ /* 0x000ee20000100800 */
[--C-:B0-----:R-:W-:Y:S01]  /*ee30*/  SHF.R.S32.HI R4, RZ, 0x1f, R26.reuse ;  /* 0x0000001fff047819 */ /* 0x101fe2000001141a */
[----:B------:R-:W0:Y:S01]  /*ee40*/  @P2 LDC R9, c[0x0][0xbf0] ;  /* 0x0002fc00ff092b82 */ /* 0x000e220000000800 */
[----:B------:R-:W-:Y:S01]  /*ee50*/  SHF.R.S32.HI R21, RZ, 0x1f, R26 ;  /* 0x0000001fff157819 */ /* 0x000fe2000001141a */
[----:B------:R-:W-:Y:S01]  /*ee60*/  ULDC.64 UR4, c[0x0][0xaa0] ;  /* 0x0002a80000047ab9 */ /* 0x000fe20000000a00 */
[-C--:B------:R-:W-:Y:S01]  /*ee70*/  LEA.HI R4, R4, R26.reuse, RZ, 0x3 ;  /* 0x0000001a04047211 */ /* 0x080fe200078f18ff */
[----:B------:R-:W-:Y:S01]  /*ee80*/  IMAD R3, R11, UR4, RZ ;  /* 0x000000040b037c24 */ /* 0x000fe2000f8e02ff */
[----:B------:R-:W-:-:S02]  /*ee90*/  LEA.HI R21, R21, R26, RZ, 0x3 ;  /* 0x0000001a15157211 */ /* 0x000fc400078f18ff */
[----:B------:R-:W-:Y:S01]  /*eea0*/  LOP3.LUT R4, R4, 0xfffffff8, RZ, 0xc0, !PT ;  /* 0xfffffff804047812 */ /* 0x000fe200078ec0ff */
[C---:B------:R-:W-:Y:S01]  /*eeb0*/  IMAD R5, R6.reuse, UR5, R3 ;  /* 0x0000000506057c24 */ /* 0x040fe2000f8e0203 */
[----:B------:R-:W-:Y:S01]  /*eec0*/  SHF.R.S32.HI R21, RZ, 0x3, R21 ;  /* 0x00000003ff157819 */ /* 0x000fe20000011415 */
[----:B------:R-:W-:Y:S01]  /*eed0*/  IMAD.WIDE.U32 R2, R6, UR4, RZ ;  /* 0x0000000406027c25 */ /* 0x000fe2000f8e00ff */
[----:B------:R-:W-:-:S03]  /*eee0*/  ULDC.64 UR4, c[0x0][0xae8] ;  /* 0x0002ba0000047ab9 */ /* 0x000fc60000000a00 */
[----:B------:R-:W-:Y:S01]  /*eef0*/  IMAD.IADD R4, R26, 0x1, -R4 ;  /* 0x000000011a047824 */ /* 0x000fe200078e0a04 */
[----:B------:R-:W-:-:S03]  /*ef00*/  IADD3 R3, R3, R5, RZ ;  /* 0x0000000503037210 */ /* 0x000fc60007ffe0ff */
[----:B------:R-:W-:Y:S02]  /*ef10*/  IMAD R6, R4, 0x30, R21 ;  /* 0x0000003004067824 */ /* 0x000fe400078e0215 */
[----:B------:R-:W-:Y:S02]  /*ef20*/  IMAD R4, R10, UR4, RZ ;  /* 0x000000040a047c24 */ /* 0x000fe4000f8e02ff */
[----:B------:R-:W-:Y:S02]  /*ef30*/  IMAD R8, R14, 0xc0, R6 ;  /* 0x000000c00e087824 */ /* 0x000fe400078e0206 */
[----:B------:R-:W-:Y:S02]  /*ef40*/  IMAD R7, R24, UR5, R4 ;  /* 0x0000000518077c24 */ /* 0x000fe4000f8e0204 */
[----:B-1----:R-:W-:-:S04]  /*ef50*/  @P2 IMAD.HI.U32 R4, R8, R27, RZ ;  /* 0x0000001b08042227 */ /* 0x002fc800078e00ff */
[----:B------:R-:W-:Y:S01]  /*ef60*/  IMAD.WIDE.U32 R2, R24, UR4, R2 ;  /* 0x0000000418027c25 */ /* 0x000fe2000f8e0002 */
[----:B------:R-:W-:-:S03]  /*ef70*/  ULDC.64 UR4, c[0x0][0xaf0] ;  /* 0x0002bc0000047ab9 */ /* 0x000fc60000000a00 */
[----:B------:R-:W-:Y:S01]  /*ef80*/  IMAD.MOV.U32 R5, RZ, RZ, R8 ;  /* 0x000000ffff057224 */ /* 0x000fe200078e0008 */
[----:B0-----:R-:W-:Y:S01]  /*ef90*/  @P2 SHF.R.U32.HI R5, RZ, R9, R4 ;  /* 0x00000009ff052219 */ /* 0x001fe20000011604 */
[----:B------:R-:W-:Y:S02]  /*efa0*/  IMAD.IADD R3, R3, 0x1, R7 ;  /* 0x0000000103037824 */ /* 0x000fe400078e0207 */
[----:B------:R-:W-:Y:S01]  /*efb0*/  IMAD R6, R12, UR4, RZ ;  /* 0x000000040c067c24 */ /* 0x000fe2000f8e02ff */
[--C-:B------:R-:W-:Y:S01]  /*efc0*/  SHF.R.S32.HI R4, RZ, 0x1f, R5.reuse ;  /* 0x0000001fff047819 */ /* 0x100fe20000011405 */
[----:B------:R-:W-:Y:S02]  /*efd0*/  IMAD.MOV R7, RZ, RZ, -R5 ;  /* 0x000000ffff077224 */ /* 0x000fe400078e0a05 */
[C---:B------:R-:W-:Y:S02]  /*efe0*/  IMAD R9, R13.reuse, UR5, R6 ;  /* 0x000000050d097c24 */ /* 0x040fe4000f8e0206 */
[----:B------:R-:W-:Y:S01]  /*eff0*/  IMAD.WIDE.U32 R2, R13, UR4, R2 ;  /* 0x000000040d027c25 */ /* 0x000fe2000f8e0002 */
[----:B------:R-:W-:-:S03]  /*f000*/  ULDC.64 UR4, c[0x0][0xae0] ;  /* 0x0002b80000047ab9 */ /* 0x000fc60000000a00 */
[----:B------:R-:W-:Y:S02]  /*f010*/  IMAD R7, R25, R7, R8 ;  /* 0x0000000719077224 */ /* 0x000fe400078e0208 */
[----:B------:R-:W-:Y:S02]  /*f020*/  IMAD R6, R4, UR4, RZ ;  /* 0x0000000404067c24 */ /* 0x000fe4000f8e02ff */
[----:B------:R-:W-:Y:S01]  /*f030*/  IMAD.IADD R3, R3, 0x1, R9 ;  /* 0x0000000103037824 */ /* 0x000fe200078e0209 */
[----:B------:R-:W-:Y:S01]  /*f040*/  SHF.R.S32.HI R4, RZ, 0x1f, R7 ;  /* 0x0000001fff047819 */ /* 0x000fe20000011407 */
[C---:B------:R-:W-:Y:S02]  /*f050*/  IMAD R9, R5.reuse, UR5, R6 ;  /* 0x0000000505097c24 */ /* 0x040fe4000f8e0206 */
[----:B------:R-:W-:Y:S01]  /*f060*/  IMAD.WIDE.U32 R2, R5, UR4, R2 ;  /* 0x0000000405027c25 */ /* 0x000fe2000f8e0002 */
[----:B------:R-:W-:-:S03]  /*f070*/  ULDC.64 UR4, c[0x0][0xad8] ;  /* 0x0002b60000047ab9 */ /* 0x000fc60000000a00 */
        /* <DEDUP_REMOVED lines=8> */
[----:B------:R-:W-:Y:S01]  /*f100*/  ULDC UR4, c[0x0][0xac8] ;  /* 0x0002b20000047ab9 */ /* 0x000fe20000000800 */
[----:B------:R-:W-:Y:S01]  /*f110*/  IMAD R25, R0, R25, RZ ;  /* 0x0000001900197224 */ /* 0x000fe200078e02ff */
[----:B------:R-:W-:Y:S01]  /*f120*/  LEA.HI.X R8, R2, UR5, R3, 0x1, P0 ;  /* 0x0000000502087c11 */ /* 0x000fe200080f0c03 */
[----:B------:R-:W0:Y:S01]  /*f130*/  SHFL.IDX PT, R6, R4, RZ, 0x181f ;  /* 0x00181fff04067589 */ /* 0x000e2200000e0000 */
[C---:B------:R-:W-:Y:S02]  /*f140*/  VIADD R0, R14.reuse, 0x30 ;  /* 0x000000300e007836 */ /* 0x040fe40000000000 */
[C---:B------:R-:W-:Y:S01]  /*f150*/  VIADD R2, R14.reuse, 0x60 ;  /* 0x000000600e027836 */ /* 0x040fe20000000000 */
[----:B------:R-:W1:Y:S01]  /*f160*/  SHFL.IDX PT, R9, R4, 0x1, 0x181f ;  /* 0x00381f0004097f89 */ /* 0x000e6200000e0000 */
[----:B------:R-:W-:-:S03]  /*f170*/  VIADD R3, R14, 0x90 ;  /* 0x000000900e037836 */ /* 0x000fc60000000000 */
[----:B------:R-:W4:Y:S04]  /*f180*/  SHFL.IDX PT, R11, R4, 0x2, 0x181f ;  /* 0x00581f00040b7f89 */ /* 0x000f2800000e0000 */
[----:B------:R-:W3:Y:S04]  /*f190*/  SHFL.IDX PT, R5, R8, RZ, 0x181f ;  /* 0x00181fff08057589 */ /* 0x000ee800000e0000 */
[----:B------:R1:W5:Y:S04]  /*f1a0*/  SHFL.IDX PT, R13, R4, 0x3, 0x181f ;  /* 0x00781f00040d7f89 */ /* 0x00036800000e0000 */
[----:B------:R-:W5:Y:S04]  /*f1b0*/  SHFL.IDX PT, R7, R8, 0x1, 0x181f ;  /* 0x00381f0008077f89 */ /* 0x000f6800000e0000 */
[----:B------:R-:W5:Y:S04]  /*f1c0*/  SHFL.IDX PT, R10, R8, 0x2, 0x181f ;  /* 0x00581f00080a7f89 */ /* 0x000f6800000e0000 */
[----:B------:R5:W5:Y:S01]  /*f1d0*/  SHFL.IDX PT, R12, R8, 0x3, 0x181f ;  /* 0x00781f00080c7f89 */ /* 0x000b6200000e0000 */
[----:B--2---:R-:W-:-:S04]  /*f1e0*/  ISETP.GE.AND P0, PT, R15, UR4, PT ;  /* 0x000000040f007c0c */ /* 0x004fc8000bf06270 */
[-C--:B------:R-:W-:Y:S02]  /*f1f0*/  ISETP.GE.OR P3, PT, R14, R25.reuse, P0 ;  /* 0x000000190e00720c */ /* 0x080fe40000766670 */
[-C--:B------:R-:W-:Y:S02]  /*f200*/  ISETP.GE.OR P2, PT, R0, R25.reuse, P0 ;  /* 0x000000190000720c */ /* 0x080fe40000746670 */
[-C--:B------:R-:W-:Y:S02]  /*f210*/  ISETP.GE.OR P1, PT, R2, R25.reuse, P0 ;  /* 0x000000190200720c */ /* 0x080fe40000726670 */
[----:B------:R-:W-:-:S07]  /*f220*/  ISETP.GE.OR P0, PT, R3, R25, P0 ;  /* 0x000000190300720c */ /* 0x000fce0000706670 */
[C---:B0-----:R-:W-:Y:S02]  /*f230*/  @!P3 LEA R2, P6, R15.reuse, R6, 0x1 ;  /* 0x000000060f02b211 */ /* 0x041fe400078c08ff */
[C---:B-1----:R-:W-:Y:S02]  /*f240*/  @!P2 LEA R4, P5, R15.reuse, R9, 0x1 ;  /* 0x000000090f04a211 */ /* 0x042fe400078a08ff */
[C---:B----4-:R-:W-:Y:S02]  /*f250*/  @!P1 LEA R6, P4, R15.reuse, R11, 0x1 ;  /* 0x0000000b0f069211 */ /* 0x050fe400078808ff */
[C-C-:B---3--:R-:W-:Y:S02]  /*f260*/  @!P3 LEA.HI.X R3, R15.reuse, R5, R20.reuse, 0x1, P6 ;  /* 0x000000050f03b211 */ /* 0x148fe400030f0c14 */
[C---:B-----5:R-:W-:Y:S02]  /*f270*/  @!P0 LEA R8, P6, R15.reuse, R13, 0x1 ;  /* 0x0000000d0f088211 */ /* 0x060fe400078c08ff */
[C-C-:B------:R-:W-:Y:S01]  /*f280*/  @!P2 LEA.HI.X R5, R15.reuse, R7, R20.reuse, 0x1, P5 ;  /* 0x000000070f05a211 */ /* 0x140fe200028f0c14 */
[----:B------:R1:W-:Y:S01]  /*f290*/  @!P3 ST.E.128 desc[UR40][R2.64], RZ ;  /* 0x000000ff0200b985 */ /* 0x0003e2000c101d28 */
[----:B------:R-:W-:-:S02]  /*f2a0*/  @!P1 LEA.HI.X R7, R15, R10, R20, 0x1, P4 ;  /* 0x0000000a0f079211 */ /* 0x000fc400020f0c14 */
[----:B------:R-:W-:Y:S01]  /*f2b0*/  @!P0 LEA.HI.X R9, R15, R12, R20, 0x1, P6 ;  /* 0x0000000c0f098211 */ /* 0x000fe200030f0c14 */
[----:B------:R1:W-:Y:S04]  /*f2c0*/  @!P2 ST.E.128 desc[UR40][R4.64], RZ ;  /* 0x000000ff0400a985 */ /* 0x0003e8000c101d28 */
[----:B------:R1:W-:Y:S04]  /*f2d0*/  @!P1 ST.E.128 desc[UR40][R6.64], RZ ;  /* 0x000000ff06009985 */ /* 0x0003e8000c101d28 */
[----:B------:R1:W-:Y:S02]  /*f2e0*/  @!P0 ST.E.128 desc[UR40][R8.64], RZ ;  /* 0x000000ff08008985 */ /* 0x0003e4000c101d28 */
.L_x_400:
[----:B------:R-:W-:Y:S05]  /*f2f0*/  BSYNC B0 ;  /* 0x0000000000007941 */ /* 0x000fea0003800000 */
.L_x_397:
[----:B------:R-:W3:Y:S01]  /*f300*/  LDL R0, [R1+0x2c] ;  /* 0x00002c0001007983 */ /* 0x000ee20000100800 */
[----:B------:R-:W-:Y:S02]  /*f310*/  ULDC UR4, c[0x0][0xc3c] ;  /* 0x00030f0000047ab9 */ /* 0x000fe40000000800 */
[----:B---3--:R-:W-:-:S13]  /*f320*/  ISETP.GE.AND P0, PT, R0, UR4, PT ;  /* 0x0000000400007c0c */ /* 0x008fda000bf06270 */
[----:B------:R-:W-:Y:S05]  /*f330*/  @!P0 BRA `(.L_x_404) ;  /* 0xffffff1c00808947 */ /* 0x000fea000383ffff */
[----:B------:R-:W-:Y:S05]  /*f340*/  BRA `(.L_x_307) ;  /* 0x0000005800347947 */ /* 0x000fea0003800000 */
.L_x_305:
[----:B------:R-:W-:-:S08]  /*f350*/  NOP ;  /* 0x0000000000007918 */ /* 0x000fd00000000000 */
[----:B--2---:R-:W0:-:S00]  /*f360*/  USETMAXREG.DEALLOC.CTAPOOL 0x20 ;  /* 0x00000020000079c8 */ /* 0x004e0000080e0500 */
        /* <DEDUP_REMOVED lines=13> */
[----:B------:R-:W1:Y:S01]  /*f440*/  LDS.128 R16, [UR4+0x132d0] ;  /* 0x0132d004ff107984 */ /* 0x000e620008000c00 */
[----:B------:R-:W-:Y:S06]  /*f450*/  BAR.ARV 0x4, 0x200 ;  /* 0x0108000000007b1d */ /* 0x000fec0000002000 */
[----:B------:R-:W-:Y:S05]  /*f460*/  BRA `(.L_x_406) ;  /* 0x0000000800007947 */ /* 0x000fea0003800000 */
.L_x_405:
[----:B0-----:R-:W0:Y:S01]  /*f470*/  S2R R2, SR_TID.X ;  /* 0x0000000000027919 */ /* 0x001e220000002100 */
[----:B------:R-:W-:Y:S01]  /*f480*/  ULDC UR4, c[0x0][0xc3c] ;  /* 0x00030f0000047ab9 */ /* 0x000fe20000000800 */
[----:B------:R-:W1:Y:S01]  /*f490*/  S2UR UR6, SR_CTAID.X ;  /* 0x00000000000679c3 */ /* 0x000e620000002500 */
[----:B------:R-:W-:Y:S01]  /*f4a0*/  ULDC UR5, c[0x0][0xc38] ;  /* 0x00030e0000057ab9 */ /* 0x000fe20000000800 */
        /* <DEDUP_REMOVED lines=28> */
[----:B------:R-:W0:Y:S02]  /*f670*/  SHFL.IDX PT, R4, R7, 0x1f, 0x1f ;  /* 0x03e01f0007047f89 */ /* 0x000e2400000e0000 */
[----:B0-----:R-:W-:-:S04]  /*f680*/  IMAD R4, R4, UR5, RZ ;  /* 0x0000000504047c24 */ /* 0x001fc8000f8e02ff */
[----:B------:R-:W-:Y:S01]  /*f690*/  IMAD.MOV.U32 R3, RZ, RZ, R4 ;  /* 0x000000ffff037224 */ /* 0x000fe200078e0004 */
[----:B-1----:R-:W-:-:S13]  /*f6a0*/  ISETP.GT.AND P6, PT, R4, UR6, PT ;  /* 0x0000000604007c0c */ /* 0x002fda000bfc4270 */
[----:B------:R-:W-:Y:S05]  /*f6b0*/  @P6 BRA `(.L_x_407) ;  /* 0x00000000009c6947 */ /* 0x000fea0003800000 */
[----:B------:R-:W0:Y:S01]  /*f6c0*/  LDC R6, c[0x0][0xc3c] ;  /* 0x00030f00ff067b82 */ /* 0x000e220000000800 */
[----:B------:R-:W-:Y:S01]  /*f6d0*/  IMAD.MOV.U32 R4, RZ, RZ, R3 ;  /* 0x000000ffff047224 */ /* 0x000fe200078e0003 */
[----:B------:R-:W-:Y:S01]  /*f6e0*/  UMOV UR4, URZ ;  /* 0x0000003f00047c82 */ /* 0x000fe20008000000 */
[----:B------:R-:W-:Y:S01]  /*f6f0*/  ULDC UR7, c[0x0][0xc3c] ;  /* 0x00030f0000077ab9 */ /* 0x000fe20000000800 */
[----:B------:R-:W-:-:S05]  /*f700*/  ULDC UR5, c[0x0][0xc38] ;  /* 0x00030e0000057ab9 */ /* 0x000fca0000000800 */
.L_x_411:
[----:B------:R-:W-:Y:S01]  /*f710*/  UIADD3 UR4, UR4, 0x1f, URZ ;  /* 0x0000001f04047890 */ /* 0x000fe2000fffe03f */
[----:B------:R-:W-:-:S05]  /*f720*/  IMAD.U32 R19, RZ, RZ, UR7 ;  /* 0x00000007ff137e24 */ /* 0x000fca000f8e00ff */
[----:B0-----:R-:W-:-:S13]  /*f730*/  ISETP.LE.AND P6, PT, R6, UR4, PT ;  /* 0x0000000406007c0c */ /* 0x001fda000bfc3270 */
[----:B------:R-:W-:Y:S05]  /*f740*/  @P6 BRA `(.L_x_408) ;  /* 0x0000000400246947 */ /* 0x000fea0003800000 */
[----:B------:R-:W-:Y:S01]  /*f750*/  VIADD R7, R5, UR4 ;  /* 0x0000000405077c36 */ /* 0x000fe20008000000 */
[----:B------:R-:W-:Y:S01]  /*f760*/  BSSY B0, `(.L_x_409) ;  /* 0x0000007000007945 */ /* 0x000fe20003800000 */
[----:B------:R-:W-:-:S03]  /*f770*/  IMAD.MOV.U32 R0, RZ, RZ, RZ ;  /* 0x000000ffff007224 */ /* 0x000fc600078e00ff */
[----:B------:R-:W-:-:S13]  /*f780*/  ISETP.GE.OR P6, PT, R7, R6, !P0 ;  /* 0x000000060700720c */ /* 0x000fda00047c6670 */
[----:B------:R-:W-:Y:S05]  /*f790*/  @P6 BRA `(.L_x_410) ;  /* 0x00000000000c6947 */ /* 0x000fea0003800000 */
[----:B------:R-:W0:Y:S02]  /*f7a0*/  LDC.64 R2, c[0x0][0xc80] ;  /* 0x00032000ff027b82 */ /* 0x000e240000000a00 */
[----:B0-----:R-:W-:-:S05]  /*f7b0*/  IMAD.WIDE R2, R7, 0x4, R2 ;  /* 0x0000000407027825 */ /* 0x001fca00078e0202 */
[----:B------:R0:W5:Y:S02]  /*f7c0*/  LDG.E R0, desc[UR40][R2.64] ;  /* 0x0000002802007981 */ /* 0x000164000c1e1900 */
.L_x_410:
[----:B------:R-:W-:Y:S05]  /*f7d0*/  BSYNC B0 ;  /* 0x0000000000007941 */ /* 0x000fea0003800000 */
.L_x_409:
        /* <DEDUP_REMOVED lines=17> */
[----:B------:R-:W-:-:S05]  /*f8f0*/  IMAD.IADD R4, R3, 0x1, R4 ;  /* 0x0000000103047824 */ /* 0x000fca00078e0204 */
[----:B------:R-:W-:-:S13]  /*f900*/  ISETP.GT.AND P6, PT, R4, UR6, PT ;  /* 0x0000000604007c0c */ /* 0x000fda000bfc4270 */
[----:B------:R-:W-:Y:S05]  /*f910*/  @!P6 BRA `(.L_x_411) ;  /* 0xfffffffc007ce947 */ /* 0x000fea000383ffff */
[----:B------:R-:W-:-:S07]  /*f920*/  MOV R7, R9 ;  /* 0x0000000900077202 */ /* 0x000fce0000000f00 */
.L_x_407:
[----:B------:R-:W-:-:S04]  /*f930*/  IMAD.IADD R9, R4, 0x1, -R3 ;  /* 0x0000000104097824 */ /* 0x000fc800078e0a03 */
[----:B------:R-:W-:-:S05]  /*f940*/  IMAD R2, R7, UR5, R9 ;  /* 0x0000000507027c24 */ /* 0x000fca000f8e0209 */
[----:B------:R-:W-:-:S13]  /*f950*/  ISETP.GT.AND P0, PT, R2, UR6, PT ;  /* 0x0000000602007c0c */ /* 0x000fda000bf04270 */
[----:B------:R-:W-:-:S04]  /*f960*/  VOTE.ANY R6, PT, !P0 ;  /* 0x0000000000067806 */ /* 0x000fc800040e0100 */
[----:B------:R-:W0:Y:S01]  /*f970*/  POPC R19, R6 ;  /* 0x0000000600137309 */ /* 0x000e220000000000 */
[----:B------:R-:W-:Y:S01]  /*f980*/  ISETP.NE.AND P0, PT, R6, RZ, PT ;  /* 0x000000ff0600720c */ /* 0x000fe20003f05270 */
[----:B0-----:R-:W0:Y:S02]  /*f990*/  SHFL.IDX PT, R0, R0, R19, 0x1f ;  /* 0x00001f1300007589 */ /* 0x001e2400000e0000 */
[----:B0-----:R-:W-:-:S04]  /*f9a0*/  IABS R4, R0 ;  /* 0x0000000000047213 */ /* 0x001fc80000000000 */
[----:B------:R-:W0:Y:S08]  /*f9b0*/  I2F.RP R8, R4 ;  /* 0x0000000400087306 */ /* 0x000e300000209400 */
[----:B0-----:R-:W0:Y:S02]  /*f9c0*/  MUFU.RCP R8, R8 ;  /* 0x0000000800087308 */ /* 0x001e240000001000 */
[----:B0-----:R-:W-:-:S06]  /*f9d0*/  VIADD R2, R8, 0xffffffe ;  /* 0x0ffffffe08027836 */ /* 0x001fcc0000000000 */
[----:B------:R0:W1:Y:S01]  /*f9e0*/  F2I.FTZ.U32.TRUNC.NTZ R3, R2 ;  /* 0x0000000200037305 */ /* 0x000062000021f000 */
[----:B------:R-:W-:Y:S05]  /*f9f0*/  @!P0 BRA `(.L_x_412) ;  /* 0x0000000000088947 */ /* 0x000fea0003800000 */
[----:B------:R-:W-:-:S06]  /*fa00*/  VIADD R16, R19, 0xffffffff ;  /* 0xffffffff13107836 */ /* 0x000fcc0000000000 */
[----:B------:R2:W3:Y:S02]  /*fa10*/  SHFL.IDX PT, R16, R7, R16, 0x1f ;  /* 0x00001f1007107589 */ /* 0x0004e400000e0000 */
.L_x_412:
[----:B---3--:R-:W-:Y:S01]  /*fa20*/  IMAD R16, R16, UR5, R9 ;  /* 0x0000000510107c24 */ /* 0x008fe2000f8e0209 */
[----:B0-----:R-:W-:Y:S01]  /*fa30*/  IABS R2, R0 ;  /* 0x0000000000027213 */ /* 0x001fe20000000000 */
[----:B-12---:R-:W-:Y:S02]  /*fa40*/  IMAD.MOV R7, RZ, RZ, -R3 ;  /* 0x000000ffff077224 */ /* 0x006fe400078e0a03 */
[----:B------:R-:W-:Y:S01]  /*fa50*/  VIADD R19, R19, UR4 ;  /* 0x0000000413137c36 */ /* 0x000fe20008000000 */
[----:B------:R-:W-:Y:S01]  /*fa60*/  IADD3 R9, -R16, UR6, RZ ;  /* 0x0000000610097c10 */ /* 0x000fe2000fffe1ff */
[----:B------:R-:W-:Y:S02]  /*fa70*/  IMAD.MOV R8, RZ, RZ, -R2 ;  /* 0x000000ffff087224 */ /* 0x000fe400078e0a02 */
[----:B------:R-:W-:Y:S01]  /*fa80*/  IMAD R7, R7, R4, RZ ;  /* 0x0000000407077224 */ /* 0x000fe200078e02ff */
[----:B------:R-:W-:Y:S01]  /*fa90*/  IABS R6, R9 ;  /* 0x0000000900067213 */ /* 0x000fe20000000000 */
        /* <DEDUP_REMOVED lines=15> */
[----:B------:R-:W-:-:S05]  /*fb90*/  @!P1 LOP3.LUT R2, RZ, R0, RZ, 0x33, !PT ;  /* 0x00000000ff029212 */ /* 0x000fca00078e33ff */
[--C-:B------:R-:W-:Y:S02]  /*fba0*/  IMAD.MOV R17, RZ, RZ, -R2.reuse ;  /* 0x000000ffff117224 */ /* 0x100fe400078e0a02 */
[----:B------:R-:W-:Y:S02]  /*fbb0*/  IMAD.MOV.U32 R18, RZ, RZ, R2 ;  /* 0x000000ffff127224 */ /* 0x000fe400078e0002 */
[----:B------:R-:W-:Y:S01]  /*fbc0*/  IMAD R17, R0, R17, R9 ;  /* 0x0000001100117224 */ /* 0x000fe200078e0209 */
[----:B------:R-:W-:Y:S06]  /*fbd0*/  BRA `(.L_x_413) ;  /* 0x00000000000c7947 */ /* 0x000fec0003800000 */
.L_x_408:
[----:B------:R-:W-:Y:S02]  /*fbe0*/  IMAD.MOV.U32 R17, RZ, RZ, RZ ;  /* 0x000000ffff117224 */ /* 0x000fe400078e00ff */
[----:B------:R-:W-:Y:S02]  /*fbf0*/  IMAD.U32 R16, RZ, RZ, UR6 ;  /* 0x00000006ff107e24 */ /* 0x000fe4000f8e00ff */
[----:B------:R-:W-:-:S07]  /*fc00*/  IMAD.MOV.U32 R18, RZ, RZ, RZ ;  /* 0x000000ffff127224 */ /* 0x000fce00078e00ff */
.L_x_413:
[----:B------:R-:W-:-:S13]  /*fc10*/  ISETP.NE.AND P0, PT, R5, RZ, PT ;  /* 0x000000ff0500720c */ /* 0x000fda0003f05270 */
[----:B------:R-:W0:Y:S01]  /*fc20*/  @!P0 S2R R3, SR_CgaCtaId ;  /* 0x0000000000038919 */ /* 0x000e220000008800 */
[----:B------:R-:W-:-:S04]  /*fc30*/  @!P0 MOV R0, 0x400 ;  /* 0x0000040000008802 */ /* 0x000fc80000000f00 */
[----:B0-----:R-:W-:-:S05]  /*fc40*/  @!P0 LEA R0, R3, R0, 0x18 ;  /* 0x0000000003008211 */ /* 0x001fca00078ec0ff */
[----:B------:R2:W-:Y:S01]  /*fc50*/  @!P0 STS.128 [R0+0x132d0], R16 ;  /* 0x0132d01000008388 */ /* 0x0005e20000000c00 */
[----:B------:R-:W-:Y:S06]  /*fc60*/  BAR.ARV 0x5, 0x200 ;  /* 0x0148000000007b1d */ /* 0x000fec0000002000 */
.L_x_406:
[----:B------:R3:W-:Y:S01]  /*fc70*/  STL [R1+0x40], RZ ;  /* 0x000040ff01007387 */ /* 0x0007e20000100800 */
[----:B------:R-:W-:Y:S01]  /*fc80*/  ULDC UR4, c[0x0][0xc3c] ;  /* 0x00030f0000047ab9 */ /* 0x000fe20000000800 */
[----:B------:R-:W-:Y:S01]  /*fc90*/  IMAD.MOV.U32 R26, RZ, RZ, 0x1 ;  /* 0x00000001ff1a7424 */ /* 0x000fe200078e00ff */
[----:B-1----:R-:W-:Y:S01]  /*fca0*/  ISETP.GE.AND P0, PT, R19, UR4, PT ;  /* 0x0000000413007c0c */ /* 0x002fe2000bf06270 */
[----:B------:R-:W-:-:S12]  /*fcb0*/  IMAD.MOV.U32 R24, RZ, RZ, RZ ;  /* 0x000000ffff187224 */ /* 0x000fd800078e00ff */
[----:B---3--:R-:W-:Y:S05]  /*fcc0*/  @P0 BRA `(.L_x_414) ;  /* 0x0000004800dc0947 */ /* 0x008fea0003800000 */
[----:B------:R-:W3:Y:S01]  /*fcd0*/  LDL R10, [R1+0x34] ;  /* 0x00003400010a7983 */ /* 0x000ee20000100800 */
[----:B------:R-:W1:Y:S01]  /*fce0*/  S2R R12, SR_TID.X ;  /* 0x00000000000c7919 */ /* 0x000e620000002100 */
[----:B------:R-:W4:Y:S01]  /*fcf0*/  S2UR UR5, SR_CgaCtaId ;  /* 0x00000000000579c3 */ /* 0x000f220000008800 */
[----:B------:R-:W-:Y:S01]  /*fd00*/  UMOV UR4, 0x400 ;  /* 0x0000040000047882 */ /* 0x000fe20000000000 */
[C---:B-1----:R-:W-:Y:S01]  /*fd10*/  IMAD.SHL.U32 R3, R12.reuse, 0x40, RZ ;  /* 0x000000400c037824 */ /* 0x042fe200078e00ff */
[C---:B------:R-:W-:Y:S01]  /*fd20*/  LOP3.LUT R11, R12.reuse, 0x7f, RZ, 0xc0, !PT ;  /* 0x0000007f0c0b7812 */ /* 0x040fe200078ec0ff */
[C---:B0-----:R-:W-:Y:S01]  /*fd30*/  IMAD.SHL.U32 R2, R12.reuse, 0x10, RZ ;  /* 0x000000100c027824 */ /* 0x041fe200078e00ff */
[----:B------:R-:W-:Y:S02]  /*fd40*/  SHF.R.U32.HI R5, RZ, 0x1, R12 ;  /* 0x00000001ff057819 */ /* 0x000fe4000001160c */
[----:B------:R-:W-:Y:S01]  /*fd50*/  LOP3.LUT R4, R3, 0x180, RZ, 0xc0, !PT ;  /* 0x0000018003047812 */ /* 0x000fe200078ec0ff */
[----:B--2---:R-:W-:-:S02]  /*fd60*/  IMAD.SHL.U32 R0, R12, 0x20, RZ ;  /* 0x000000200c007824 */ /* 0x004fc400078e00ff */
[----:B------:R-:W-:Y:S01]  /*fd70*/  IMAD.SHL.U32 R7, R11, 0x10, RZ ;  /* 0x000000100b077824 */ /* 0x000fe200078e00ff */
[----:B------:R-:W-:Y:S01]  /*fd80*/  LOP3.LUT R4, R4, 0x30, R5, 0xf8, !PT ;  /* 0x0000003004047812 */ /* 0x000fe200078ef805 */
[----:B------:R-:W-:Y:S01]  /*fd90*/  IMAD.SHL.U32 R9, R12, 0x2, RZ ;  /* 0x000000020c097824 */ /* 0x000fe200078e00ff */
[----:B------:R-:W-:Y:S01]  /*fda0*/  LOP3.LUT R8, R2, 0x1b0, RZ, 0xc0, !PT ;  /* 0x000001b002087812 */ /* 0x000fe200078ec0ff */
[----:B------:R-:W-:Y:S01]  /*fdb0*/  IMAD.SHL.U32 R5, R12, 0x8, RZ ;  /* 0x000000080c057824 */ /* 0x000fe200078e00ff */
[----:B------:R-:W-:Y:S02]  /*fdc0*/  LOP3.LUT R6, R0, 0x80, RZ, 0xc0, !PT ;  /* 0x0000008000067812 */ /* 0x000fe400078ec0ff */
[----:B------:R-:W-:Y:S02]  /*fdd0*/  LOP3.LUT R7, R7, 0x600, RZ, 0xc0, !PT ;  /* 0x0000060007077812 */ /* 0x000fe400078ec0ff */
[----:B------:R-:W-:Y:S01]  /*fde0*/  LOP3.LUT R8, R8, 0x30, R9, 0x78, !PT ;  /* 0x0000003008087812 */ /* 0x000fe200078e7809 */
[----:B------:R-:W-:Y:S01]  /*fdf0*/  IMAD.SHL.U32 R9, R12, 0x4, RZ ;  /* 0x000000040c097824 */ /* 0x000fe200078e00ff */
[----:B------:R-:W-:-:S02]  /*fe00*/  LOP3.LUT R4, R4, 0x30, R5, 0x78, !PT ;  /* 0x0000003004047812 */ /* 0x000fc400078e7805 */
[----:B------:R-:W-:Y:S02]  /*fe10*/  LOP3.LUT R6, R6, 0x10, R12, 0xf8, !PT ;  /* 0x0000001006067812 */ /* 0x000fe400078ef80c */
[--C-:B------:R-:W-:Y:S01]  /*fe20*/  LOP3.LUT R5, R7, 0x60, R0.reuse, 0xf8, !PT ;  /* 0x0000006007057812 */ /* 0x100fe200078ef800 */
[----:B----4-:R-:W-:Y:S01]  /*fe30*/  ULEA UR4, UR5, UR4, 0x18 ;  /* 0x0000000405047291 */ /* 0x010fe2000f8ec03f */
[----:B------:R-:W-:Y:S02]  /*fe40*/  LOP3.LUT R6, R6, 0x10, R9, 0x78, !PT ;  /* 0x0000001006067812 */ /* 0x000fe400078e7809 */
[----:B------:R-:W-:Y:S02]  /*fe50*/  LOP3.LUT R5, R5, 0x100, R0, 0xf8, !PT ;  /* 0x0000010005057812 */ /* 0x000fe400078ef800 */
[----:B------:R-:W-:Y:S02]  /*fe60*/  LOP3.LUT R3, R4, 0x640, R3, 0xf8, !PT ;  /* 0x0000064004037812 */ /* 0x000fe400078ef803 */
[----:B------:R-:W-:-:S02]  /*fe70*/  LOP3.LUT R7, R7, 0x40, R2, 0xf8, !PT ;  /* 0x0000004007077812 */ /* 0x000fc400078ef802 */
[----:B------:R-:W-:Y:S01]  /*fe80*/  LOP3.LUT R2, R5, R6, RZ, 0xfc, !PT ;  /* 0x0000000605027212 */ /* 0x000fe200078efcff */
[----:B------:R0:W-:Y:S01]  /*fe90*/  STL [R1+0xc], R3 ;  /* 0x00000c0301007387 */ /* 0x0001e20000100800 */
[----:B------:R-:W-:Y:S02]  /*fea0*/  LOP3.LUT R7, R7, R8, RZ, 0xfc, !PT ;  /* 0x0000000807077212 */ /* 0x000fe400078efcff */
[----:B------:R-:W-:Y:S01]  /*feb0*/  MOV R22, UR4 ;  /* 0x0000000400167c02 */ /* 0x000fe20008000f00 */
[----:B------:R1:W-:Y:S01]  /*fec0*/  STL [R1+0x8], R2 ;  /* 0x0000080201007387 */ /* 0x0003e20000100800 */
[----:B0-----:R-:W-:-:S04]  /*fed0*/  SHF.R.U32.HI R3, RZ, 0x2, R11 ;  /* 0x00000002ff037819 */ /* 0x001fc8000001160b */
[----:B------:R-:W-:Y:S01]  /*fee0*/  LOP3.LUT R3, R3, 0x60, R0, 0xf8, !PT ;  /* 0x0000006003037812 */ /* 0x000fe200078ef800 */
[----:B-1----:R-:W-:Y:S01]  /*fef0*/  IMAD.IADD R2, R22, 0x1, R7 ;  /* 0x0000000116027824 */ /* 0x002fe200078e0207 */
[----:B------:R-:W-:Y:S01]  /*ff00*/  BSSY B7, `(.L_x_414) ;  /* 0x0000493000077945 */ /* 0x000fe20003800000 */
[----:B------:R-:W-:Y:S01]  /*ff10*/  IMAD.MOV.U32 R27, RZ, RZ, 0x1 ;  /* 0x00000001ff1b7424 */ /* 0x000fe200078e00ff */
[----:B------:R-:W-:Y:S01]  /*ff20*/  CS2R R24, SRZ ;  /* 0x0000000000187805 */ /* 0x000fe2000001ff00 */
[----:B------:R-:W-:Y:S01]  /*ff30*/  IMAD.MOV.U32 R26, RZ, RZ, 0x1 ;  /* 0x00000001ff1a7424 */ /* 0x000fe200078e00ff */
[----:B------:R-:W-:Y:S01]  /*ff40*/  ULDC.64 UR38, c[0x0][0x198] ;  /* 0x0000660000267ab9 */ /* 0x000fe20000000a00 */
[----:B------:R-:W-:Y:S01]  /*ff50*/  ULDC UR36, c[0x0][0xc] ;  /* 0x0000030000247ab9 */ /* 0x000fe20000000800 */
[C---:B---3--:R-:W-:Y:S02]  /*ff60*/  LOP3.LUT R4, R10.reuse, 0x1, RZ, 0xfc, !PT ;  /* 0x000000010a047812 */ /* 0x048fe400078efcff */
[----:B------:R-:W-:-:S03]  /*ff70*/  LOP3.LUT R0, R10, 0x2, RZ, 0xfc, !PT ;  /* 0x000000020a007812 */ /* 0x000fc600078efcff */
[----:B------:R0:W-:Y:S04]  /*ff80*/  STL [R1+0x48], R4 ;  /* 0x0000480401007387 */ /* 0x0001e80000100800 */
[----:B------:R0:W-:Y:S04]  /*ff90*/  STL [R1+0x30], R2 ;  /* 0x0000300201007387 */ /* 0x0001e80000100800 */
[----:B------:R0:W-:Y:S04]  /*ffa0*/  STL [R1+0x18], R0 ;  /* 0x0000180001007387 */ /* 0x0001e80000100800 */
[----:B------:R0:W-:Y:S02]  /*ffb0*/  STL [R1+0x40], RZ ;  /* 0x000040ff01007387 */ /* 0x0001e40000100800 */
.L_x_516:
[----:B0-----:R-:W0:Y:S02]  /*ffc0*/  LDC.64 R2, c[0x0][0xc88] ;  /* 0x00032200ff027b82 */ /* 0x001e240000000a00 */
[----:B0-----:R-:W-:-:S05]  /*ffd0*/  IMAD.WIDE R2, R19, 0x4, R2 ;  /* 0x0000000413027825 */ /* 0x001fca00078e0202 */
[----:B------:R-:W2:Y:S01]  /*ffe0*/  LDG.E R13, desc[UR40][R2.64] ;  /* 0x00000028020d7981 */ /* 0x000ea2000c1e1900 */
[----:B------:R-:W-:Y:S05]  /*fff0*/  YIELD ;  /* 0x0000000000007946 */ /* 0x000fea0003800000 */
[----:B------:R-:W-:Y:S01]  /*10000*/  ULDC.64 UR4, c[0x0][0xa28] ;  /* 0x00028a0000047ab9 */ /* 0x000fe20000000a00 */
[----:B------:R-:W-:Y:S01]  /*10010*/  ULDC.64 UR6, c[0x0][0xa00] ;  /* 0x0002800000067ab9 */ /* 0x000fe20000000a00 */
[----:B------:R-:W-:Y:S02]  /*10020*/  ISETP.NE.U32.AND P0, PT, RZ, UR4, PT ;  /* 0x00000004ff007c0c */ /* 0x000fe4000bf05070 */
[----:B------:R-:W-:Y:S01]  /*10030*/  CS2R R8, SRZ ;  /* 0x0000000000087805 */ /* 0x000fe2000001ff00 */
[----:B------:R-:W-:Y:S01]  /*10040*/  ULDC.64 UR8, c[0x0][0xa18] ;  /* 0x0002860000087ab9 */ /* 0x000fe20000000a00 */
[----:B------:R-:W-:-:S02]  /*10050*/  ISETP.NE.AND.EX P1, PT, RZ, UR5, PT, P0 ;  /* 0x00000005ff007c0c */ /* 0x000fc4000bf25300 */
[----:B------:R-:W-:-:S04]  /*10060*/  ISETP.NE.U32.AND P0, PT, RZ, UR6, PT ;  /* 0x00000006ff007c0c */ /* 0x000fc8000bf05070 */
[----:B------:R-:W-:Y:S02]  /*10070*/  ISETP.NE.AND.EX P0, PT, RZ, UR7, PT, P0 ;  /* 0x00000007ff007c0c */ /* 0x000fe4000bf05300 */
[----:B--2---:R-:W-:Y:S01]  /*10080*/  SHF.R.S32.HI R0, RZ, 0x1f, R13 ;  /* 0x0000001fff007819 */ /* 0x004fe2000001140d */
[----:B------:R-:W-:-:S04]  /*10090*/  IMAD.SHL.U32 R23, R13, 0x4, RZ ;  /* 0x000000040d177824 */ /* 0x000fc800078e00ff */
[C---:B------:R-:W-:Y:S01]  /*100a0*/  @P1 LEA R4, P2, R13.reuse, UR4, 0x2 ;  /* 0x000000040d041c11 */ /* 0x040fe2000f8410ff */
[----:B------:R-:W-:Y:S01]  /*100b0*/  STL [R1+0x10], R13 ;  /* 0x0000100d01007387 */ /* 0x000fe20000100800 */
[C-C-:B------:R-:W-:Y:S02]  /*100c0*/  SHF.L.U64.HI R29, R13.reuse, 0x2, R0.reuse ;  /* 0x000000020d1d7819 */ /* 0x140fe40000010200 */
[----:B------:R-:W-:Y:S01]  /*100d0*/  @P1 LEA.HI.X R5, R13, UR5, R0, 0x2, P2 ;  /* 0x000000050d051c11 */ /* 0x000fe200090f1400 */
[----:B------:R-:W-:Y:S01]  /*100e0*/  ULDC.64 UR4, c[0x0][0xa08] ;  /* 0x0002820000047ab9 */ /* 0x000fe20000000a00 */
[----:B------:R-:W-:Y:S01]  /*100f0*/  IADD3 R2, P2, R23, UR6, RZ ;  /* 0x0000000617027c10 */ /* 0x000fe2000ff5e0ff */
[----:B------:R0:W-:Y:S03]  /*10100*/  STL [R1+0x28], R0 ;  /* 0x0000280001007387 */ /* 0x0001e60000100800 */
[----:B------:R-:W-:Y:S01]  /*10110*/  IADD3.X R3, R29, UR7, RZ, P2, !PT ;  /* 0x000000071d037c10 */ /* 0x000fe200097fe4ff */
[----:B------:R-:W-:Y:S01]  /*10120*/  ULDC.64 UR6, c[0x0][0xa10] ;  /* 0x0002840000067ab9 */ /* 0x000fe20000000a00 */
[----:B------:R-:W-:Y:S01]  /*10130*/  ISETP.NE.U32.AND P3, PT, RZ, UR8, PT ;  /* 0x00000008ff007c0c */ /* 0x000fe2000bf65070 */
[----:B-1----:R1:W5:Y:S01]  /*10140*/  @P1 LDG.E R8, desc[UR40][R4.64] ;  /* 0x0000002804081981 */ /* 0x002362000c1e1900 */
[----:B------:R-:W-:Y:S01]  /*10150*/  IADD3 R6, P4, R23, UR4, RZ ;  /* 0x0000000417067c10 */ /* 0x000fe2000ff9e0ff */
[----:B------:R-:W-:Y:S01]  /*10160*/  IMAD.MOV.U32 R12, RZ, RZ, RZ ;  /* 0x000000ffff0c7224 */ /* 0x000fe200078e00ff */
[----:B------:R-:W-:Y:S01]  /*10170*/  ISETP.NE.AND.EX P3, PT, RZ, UR9, PT, P3 ;  /* 0x00000009ff007c0c */ /* 0x000fe2000bf65330 */
[----:B------:R-:W2:Y:S01]  /*10180*/  @P0 LDG.E R9, desc[UR40][R2.64] ;  /* 0x0000002802090981 */ /* 0x000ea2000c1e1900 */
[----:B------:R-:W-:Y:S01]  /*10190*/  IADD3.X R7, R29, UR5, RZ, P4, !PT ;  /* 0x000000051d077c10 */ /* 0x000fe2000a7fe4ff */
[----:B0-----:R-:W-:Y:S01]  /*101a0*/  IMAD.MOV.U32 R0, RZ, RZ, RZ ;  /* 0x000000ffff007224 */ /* 0x001fe200078e00ff */
[----:B------:R-:W-:-:S02]  /*101b0*/  ISETP.NE.U32.AND P1, PT, RZ, UR4, PT ;  /* 0x00000004ff007c0c */ /* 0x000fc4000bf25070 */
[----:B------:R-:W-:Y:S02]  /*101c0*/  ISETP.NE.U32.AND P2, PT, RZ, UR6, PT ;  /* 0x00000006ff007c0c */ /* 0x000fe4000bf45070 */
[----:B-1----:R-:W-:Y:S01]  /*101d0*/  IADD3 R4, P4, R23, UR6, RZ ;  /* 0x0000000617047c10 */ /* 0x002fe2000ff9e0ff */
[----:B------:R-:W-:Y:S01]  /*101e0*/  ULDC UR4, c[0x0][0x288] ;  /* 0x0000a20000047ab9 */ /* 0x000fe20000000800 */
[----:B------:R-:W-:Y:S02]  /*101f0*/  ISETP.NE.AND.EX P1, PT, RZ, UR5, PT, P1 ;  /* 0x00000005ff007c0c */ /* 0x000fe4000bf25310 */
[----:B------:R-:W-:Y:S02]  /*10200*/  IADD3.X R5, R29, UR7, RZ, P4, !PT ;  /* 0x000000071d057c10 */ /* 0x000fe4000a7fe4ff */
[----:B------:R-:W-:Y:S02]  /*10210*/  @P3 IADD3 R10, P4, R23, UR8, RZ ;  /* 0x00000008170a3c10 */ /* 0x000fe4000ff9e0ff */
[----:B------:R-:W-:-:S02]  /*10220*/  ISETP.NE.AND.EX P2, PT, RZ, UR7, PT, P2 ;  /* 0x00000007ff007c0c */ /* 0x000fc4000bf45320 */
[----:B------:R-:W-:-:S05]  /*10230*/  @P3 IADD3.X R11, R29, UR9, RZ, P4, !PT ;  /* 0x000000091d0b3c10 */ /* 0x000fca000a7fe4ff */
[----:B------:R-:W5:Y:S06]  /*10240*/  @P1 LDG.E R12, desc[UR40][R6.64] ;  /* 0x00000028060c1981 */ /* 0x000f6c000c1e1900 */
[----:B------:R-:W5:Y:S04]  /*10250*/  @P2 LDG.E R0, desc[UR40][R4.64] ;  /* 0x0000002804002981 */ /* 0x000f68000c1e1900 */
[----:B--2---:R0:W-:Y:S02]  /*10260*/  STL [R1+0x14], R9 ;  /* 0x0000140901007387 */ /* 0x0041e40000100800 */
[----:B0-----:R-:W-:Y:S01]  /*10270*/  IMAD.U32 R9, RZ, RZ, UR4 ;  /* 0x00000004ff097e24 */ /* 0x001fe2000f8e00ff */
[----:B------:R-:W-:-:S05]  /*10280*/  ULDC.64 UR4, c[0x0][0x418] ;  /* 0x0001060000047ab9 */ /* 0x000fca0000000a00 */
[----:B------:R0:W2:Y:S01]  /*10290*/  @P3 LDG.E R9, desc[UR40][R10.64] ;  /* 0x000000280a093981 */ /* 0x0000a2000c1e1900 */
[----:B------:R-:W-:-:S03]  /*102a0*/  UISETP.NE.U32.AND UP0, UPT, UR4, URZ, UPT ;  /* 0x0000003f0400728c */ /* 0x000fc6000bf05070 */
[----:B------:R-:W-:Y:S01]  /*102b0*/  ULDC UR4, c[0x0][0x424] ;  /* 0x0001090000047ab9 */ /* 0x000fe20000000800 */
[----:B------:R-:W-:-:S03]  /*102c0*/  UISETP.NE.AND.EX UP0, UPT, UR5, URZ, UPT, UP0 ;  /* 0x0000003f0500728c */ /* 0x000fc6000bf05300 */
[----:B------:R-:W-:Y:S01]  /*102d0*/  ULDC UR5, c[0x0][0x2f0] ;  /* 0x0000bc0000057ab9 */ /* 0x000fe20000000800 */
[----:B------:R-:W-:-:S04]  /*102e0*/  USEL UR4, UR4, 0x1, UP0 ;  /* 0x0000000104047887 */ /* 0x000fc80008000000 */
[----:B------:R-:W-:-:S03]  /*102f0*/  UIMAD UR4, UR4, UR5, URZ ;  /* 0x00000005040472a4 */ /* 0x000fc6000f8e023f */
[----:B------:R-:W-:-:S03]  /*10300*/  ULDC UR5, c[0x0][0x348] ;  /* 0x0000d20000057ab9 */ /* 0x000fc60000000800 */
[----:B0-----:R-:W-:Y:S01]  /*10310*/  IMAD.U32 R10, RZ, RZ, UR4 ;  /* 0x00000004ff0a7e24 */ /* 0x001fe2000f8e00ff */
[----:B--2---:R0:W-:Y:S02]  /*10320*/  STL [R1+0x3c], R9 ;  /* 0x00003c0901007387 */ /* 0x0041e40000100800 */
[----:B0-----:R-:W-:Y:S01]  /*10330*/  IMAD.U32 R9, RZ, RZ, UR5 ;  /* 0x00000005ff097e24 */ /* 0x001fe2000f8e00ff */
[----:B---3--:R-:W-:Y:S06]  /*10340*/  @P3 BRA `(.L_x_415) ;  /* 0x0000000000143947 */ /* 0x008fec0003800000 */
[----:B------:R-:W-:Y:S05]  /*10350*/  @!P0 BRA `(.L_x_415) ;  /* 0x0000000000108947 */ /* 0x000fea0003800000 */
[----:B------:R-:W2:Y:S04]  /*10360*/  LDG.E R11, desc[UR40][R2.64] ;  /* 0x00000028020b7981 */ /* 0x000ea8000c1e1900 */
[----:B------:R-:W2:Y:S02]  /*10370*/  LDG.E R2, desc[UR40][R2.64+0x4] ;  /* 0x0000042802027981 */ /* 0x000ea4000c1e1900 */
[----:B--2---:R-:W-:-:S05]  /*10380*/  IMAD.IADD R2, R2, 0x1, -R11 ;  /* 0x0000000102027824 */ /* 0x004fca00078e0a0b */
[----:B------:R0:W-:Y:S02]  /*10390*/  STL [R1+0x3c], R2 ;  /* 0x00003c0201007387 */ /* 0x0001e40000100800 */
.L_x_415:
[----:B0----5:R-:W-:Y:S01]  /*103a0*/  IMAD.IADD R2, R12, 0x1, R8 ;  /* 0x000000010c027824 */ /* 0x021fe200078e0208 */
[----:B------:R-:W-:Y:S01]  /*103b0*/  ULDC.64 UR4, c[0x0][0xa20] ;  /* 0x0002880000047ab9 */ /* 0x000fe20000000a00 */
[----:B------:R-:W-:Y:S01]  /*103c0*/  IMAD.MOV.U32 R28, RZ, RZ, R13 ;  /* 0x000000ffff1c7224 */ /* 0x000fe200078e000d */
[----:B------:R-:W-:Y:S02]  /*103d0*/  ISETP.NE.U32.AND P0, PT, RZ, UR4, PT ;  /* 0x00000004ff007c0c */ /* 0x000fe4000bf05070 */
[----:B------:R0:W-:Y:S02]  /*103e0*/  STL [R1+0x4], R2 ;  /* 0x0000040201007387 */ /* 0x0001e40000100800 */
[----:B------:R-:W-:-:S13]  /*103f0*/  ISETP.NE.AND.EX P0, PT, RZ, UR5, PT, P0 ;  /* 0x00000005ff007c0c */ /* 0x000fda000bf05300 */
[----:B0-----:R-:W-:Y:S05]  /*10400*/  @!P0 BRA `(.L_x_416) ;  /* 0x0000000000108947 */ /* 0x001fea0003800000 */
[----:B------:R-:W-:-:S04]  /*10410*/  IADD3 R2, P0, R23, UR4, RZ ;  /* 0x0000000417027c10 */ /* 0x000fc8000ff1e0ff */
[----:B------:R-:W-:-:S05]  /*10420*/  IADD3.X R3, R29, UR5, RZ, P0, !PT ;  /* 0x000000051d037c10 */ /* 0x000fca00087fe4ff */
[----:B------:R0:W5:Y:S01]  /*10430*/  LDG.E R10, desc[UR40][R2.64] ;  /* 0x00000028020a7981 */ /* 0x000162000c1e1900 */
[----:B------:R-:W-:Y:S05]  /*10440*/  BRA `(.L_x_417) ;  /* 0x0000000000107947 */ /* 0x000fea0003800000 */
.L_x_416:
[----:B------:R-:W-:Y:S05]  /*10450*/  @!P1 BRA `(.L_x_417) ;  /* 0x00000000000c9947 */ /* 0x000fea0003800000 */
[----:B------:R-:W2:Y:S04]  /*10460*/  LDG.E R10, desc[UR40][R6.64] ;  /* 0x00000028060a7981 */ /* 0x000ea8000c1e1900 */
[----:B------:R-:W2:Y:S02]  /*10470*/  LDG.E R6, desc[UR40][R6.64+0x4] ;  /* 0x0000042806067981 */ /* 0x000ea4000c1e1900 */
[----:B--2---:R-:W-:-:S07]  /*10480*/  IMAD.IADD R10, R6, 0x1, -R10 ;  /* 0x00000001060a7824 */ /* 0x004fce00078e0a0a */
.L_x_417:
[----:B0-----:R-:W2:Y:S01]  /*10490*/  @P2 LDG.E R2, desc[UR40][R4.64] ;  /* 0x0000002804022981 */ /* 0x001ea2000c1e1900 */
[----:B-----5:R-:W-:-:S03]  /*104a0*/  IMAD.IADD R10, R10, 0x1, -R8 ;  /* 0x000000010a0a7824 */ /* 0x020fc600078e0a08 */
[----:B------:R-:W2:Y:S01]  /*104b0*/  @P2 LDG.E R4, desc[UR40][R4.64+0x4] ;  /* 0x0000042804042981 */ /* 0x000ea2000c1e1900 */
[----:B------:R-:W-:Y:S01]  /*104c0*/  BSSY B0, `(.L_x_418) ;  /* 0x00000dc000007945 */ /* 0x000fe20003800000 */
[----:B--2---:R-:W-:-:S04]  /*104d0*/  @P2 IMAD.IADD R9, R4, 0x1, -R2 ;  /* 0x0000000104092824 */ /* 0x004fc800078e0a02 */
[----:B------:R-:W-:-:S04]  /*104e0*/  IMAD.IADD R3, R10, 0x1, R9 ;  /* 0x000000010a037824 */ /* 0x000fc800078e0209 */
[----:B------:R-:W-:-:S04]  /*104f0*/  VIADD R2, R3, 0x9f ;  /* 0x0000009f03027836 */ /* 0x000fc80000000000 */
[----:B------:R-:W-:Y:S01]  /*10500*/  IMAD.HI R2, R2, 0x66666667, RZ ;  /* 0x6666666702027827 */ /* 0x000fe200078e02ff */
[----:B------:R0:W-:Y:S04]  /*10510*/  STL [R1+0x2c], R3 ;  /* 0x00002c0301007387 */ /* 0x0001e80000100800 */
[----:B0-----:R-:W-:-:S04]  /*10520*/  SHF.R.U32.HI R3, RZ, 0x1f, R2 ;  /* 0x0000001fff037819 */ /* 0x001fc80000011602 */
[----:B------:R-:W-:Y:S01]  /*10530*/  LEA.HI.SX32 R4, R2, R3, 0x1a ;  /* 0x0000000302047211 */ /* 0x000fe200078fd2ff */
[----:B------:R-:W-:-:S04]  /*10540*/  IMAD.MOV R3, RZ, RZ, -R10 ;  /* 0x000000ffff037224 */ /* 0x000fc800078e0a0a */
[----:B------:R-:W-:Y:S01]  /*10550*/  IMAD R2, R4, 0xa0, -R10 ;  /* 0x000000a004027824 */ /* 0x000fe200078e0a0a */
[----:B------:R-:W-:-:S04]  /*10560*/  VIMNMX R3, RZ, R3, !PT ;  /* 0x00000003ff037248 */ /* 0x000fc80007fe0100 */
[----:B------:R-:W-:-:S04]  /*10570*/  VIMNMX R2, R2, R9, PT ;  /* 0x0000000902027248 */ /* 0x000fc80003fe0100 */
[----:B------:R-:W-:Y:S01]  /*10580*/  ISETP.GT.AND P0, PT, R2, R3, PT ;  /* 0x000000030200720c */ /* 0x000fe20003f04270 */
[----:B------:R0:W-:Y:S02]  /*10590*/  STL [R1+0x38], R4 ;  /* 0x0000380401007387 */ /* 0x0001e40000100800 */
[----:B0-----:R-:W-:-:S10]  /*105a0*/  IMAD.WIDE.U32 R4, R3, -0x33333333, RZ ;  /* 0xcccccccd03047825 */ /* 0x001fd400078e00ff */
[----:B------:R-:W-:Y:S01]  /*105b0*/  @P0 VIADD R2, R2, 0x9f ;  /* 0x0000009f02020836 */ /* 0x000fe20000000000 */
[----:B------:R-:W-:-:S03]  /*105c0*/  SHF.R.U32.HI R4, RZ, 0x7, R5 ;  /* 0x00000007ff047819 */ /* 0x000fc60000011605 */
[----:B------:R-:W-:-:S05]  /*105d0*/  @P0 IMAD.HI R2, R2, 0x66666667, RZ ;  /* 0x6666666702020827 */ /* 0x000fca00078e02ff */
[----:B------:R-:W-:Y:S01]  /*105e0*/  @P0 SHF.R.U32.HI R5, RZ, 0x1f, R2 ;  /* 0x0000001fff050819 */ /* 0x000fe20000011602 */
[----:B------:R-:W-:-:S03]  /*105f0*/  IMAD.MOV.U32 R3, RZ, RZ, R4 ;  /* 0x000000ffff037224 */ /* 0x000fc600078e0004 */
[----:B------:R-:W-:-:S04]  /*10600*/  @P0 LEA.HI.SX32 R3, R2, R5, 0x1a ;  /* 0x0000000502030211 */ /* 0x000fc800078fd2ff */
[----:B------:R-:W-:Y:S02]  /*10610*/  ISETP.GT.AND P1, PT, R3, R4, PT ;  /* 0x000000040300720c */ /* 0x000fe40003f24270 */
[----:B------:R-:W-:-:S11]  /*10620*/  PLOP3.LUT P0, PT, PT, PT, PT, 0x80, 0x0 ;  /* 0x000000000000781c */ /* 0x000fd60003f0f070 */
[----:B------:R-:W-:Y:S05]  /*10630*/  @!P1 BRA `(.L_x_419) ;  /* 0x0000000c00109947 */ /* 0x000fea0003800000 */
[----:B------:R-:W-:Y:S01]  /*10640*/  UMOV UR4, 0xffffffff ;  /* 0xffffffff00047882 */ /* 0x000fe20000000000 */
[----:B------:R-:W-:Y:S02]  /*10650*/  SEL R2, R28, RZ, !P2 ;  /* 0x000000ff1c027207 */ /* 0x000fe40005000000 */
[----:B------:R-:W-:Y:S05]  /*10660*/  BRA.DIV UR4, `(.L_x_420) ;  /* 0x0000004e041c7947 */ /* 0x000fea000b800000 */
[----:B------:R-:W0:Y:S02]  /*10670*/  S2R R5, SR_TID.X ;  /* 0x0000000000057919 */ /* 0x000e240000002100 */
[----:B0-----:R-:W-:-:S04]  /*10680*/  SHF.R.U32.HI R5, RZ, 0x5, R5 ;  /* 0x00000005ff057819 */ /* 0x001fc80000011605 */
[----:B------:R-:W-:-:S05]  /*10690*/  LOP3.LUT R5, R5, 0x3, RZ, 0xc0, !PT ;  /* 0x0000000305057812 */ /* 0x000fca00078ec0ff */
[----:B------:R0:W1:Y:S02]  /*106a0*/  SHFL.IDX PT, R14, R5, RZ, 0x1f ;  /* 0x00001fff050e7589 */ /* 0x00006400000e0000 */
.L_x_551:
[----:B-1----:R-:W-:Y:S02]  /*106b0*/  ISETP.NE.AND P0, PT, R14, RZ, PT ;  /* 0x000000ff0e00720c */ /* 0x002fe40003f05270 */
[----:B------:R-:W-:-:S11]  /*106c0*/  PLOP3.LUT P6, PT, PT, PT, PT, 0x8, 0x0 ;  /* 0x000000000000781c */ /* 0x000fd60003fce170 */
[----:B------:R-:W-:Y:S05]  /*106d0*/  @P0 BRA `(.L_x_421) ;  /* 0x00000000000c0947 */ /* 0x000fea0003800000 */
[----:B------:R-:W-:-:S03]  /*106e0*/  UMOV UR4, 0xffffffff ;  /* 0xffffffff00047882 */ /* 0x000fc60000000000 */
[----:B------:R-:W-:Y:S05]  /*106f0*/  BRA.DIV UR4, `(.L_x_422) ;  /* 0x0000004e042c7947 */ /* 0x000fea000b800000 */
[----:B------:R-:W-:-:S13]  /*10700*/  ELECT P6, URZ, PT ;  /* 0x00000000003f782f */ /* 0x000fda00038c0000 */
.L_x_421:
[----:B0-----:R-:W2:Y:S01]  /*10710*/  LDL R5, [R1+0x40] ;  /* 0x0000400001057983 */ /* 0x001ea20000100800 */
[----:B------:R-:W-:Y:S01]  /*10720*/  BSSY B1, `(.L_x_423) ;  /* 0x0000008000017945 */ /* 0x000fe20003800000 */
[----:B--2---:R-:W-:-:S05]  /*10730*/  VIADD R5, R5, 0x1 ;  /* 0x0000000105057836 */ /* 0x004fca0000000000 */
[----:B------:R-:W-:-:S04]  /*10740*/  LEA.HI R6, R5, R5, RZ, 0x1 ;  /* 0x0000000505067211 */ /* 0x000fc800078f08ff */
[----:B------:R-:W-:-:S05]  /*10750*/  LOP3.LUT R6, R6, 0xfffffffe, RZ, 0xc0, !PT ;  /* 0xfffffffe06067812 */ /* 0x000fca00078ec0ff */
[----:B------:R-:W-:-:S05]  /*10760*/  IMAD.IADD R5, R5, 0x1, -R6 ;  /* 0x0000000105057824 */ /* 0x000fca00078e0a06 */
[----:B------:R-:W-:-:S04]  /*10770*/  SHF.L.U32 R5, R5, 0x1f, RZ ;  /* 0x0000001f05057819 */ /* 0x000fc800000006ff */
[----:B------:R-:W0:Y:S02]  /*10780*/  SYNCS.PHASECHK.TRANS64.TRYWAIT P0, [R22+URZ+0x13220], R5 ;  /* 0x01322005160075a7 */ /* 0x000e24000800017f */
[----:B0-----:R-:W-:Y:S05]  /*10790*/  @!P0 BRA `(.L_x_424) ;  /* 0x0000004c00248947 */ /* 0x001fea0003800000 */
.L_x_554:
[----:B------:R-:W-:Y:S05]  /*107a0*/  BSYNC B1 ;  /* 0x0000000000017941 */ /* 0x000fea0003800000 */
.L_x_423:
[----:B------:R-:W-:Y:S04]  /*107b0*/  BSSY B1, `(.L_x_425) ;  /* 0x000004d000017945 */ /* 0x000fe80003800000 */
[----:B------:R-:W-:Y:S05]  /*107c0*/  @!P6 BRA `(.L_x_426) ;  /* 0x00000004002ce947 */ /* 0x000fea0003800000 */
[----:B------:R-:W1:Y:S01]  /*107d0*/  S2R R6, SR_TID.X ;  /* 0x0000000000067919 */ /* 0x000e620000002100 */
[----:B0-----:R-:W-:Y:S01]  /*107e0*/  IMAD R5, R25, 0x8, R22 ;  /* 0x0000000819057824 */ /* 0x001fe200078e0216 */
[----:B------:R-:W-:Y:S01]  /*107f0*/  BSSY B2, `(.L_x_427) ;  /* 0x0000006000027945 */ /* 0x000fe20003800000 */
[----:B-1----:R-:W-:Y:S02]  /*10800*/  LOP3.LUT R7, R6, 0x7f, RZ, 0xc0, !PT ;  /* 0x0000007f06077812 */ /* 0x002fe400078ec0ff */
[----:B------:R-:W-:Y:S02]  /*10810*/  SHF.L.U32 R6, R27, 0x1f, RZ ;  /* 0x0000001f1b067819 */ /* 0x000fe400000006ff */
[----:B------:R-:W-:Y:S02]  /*10820*/  ISETP.NE.AND P1, PT, R7, RZ, PT ;  /* 0x000000ff0700720c */ /* 0x000fe40003f25270 */
[----:B------:R-:W0:Y:S02]  /*10830*/  SYNCS.PHASECHK.TRANS64.TRYWAIT P0, [R5+URZ+0x132a0], R6 ;  /* 0x0132a006050075a7 */ /* 0x000e24000800017f */
[----:B0-----:R-:W-:Y:S09]  /*10840*/  @!P0 BRA `(.L_x_428) ;  /* 0x0000004c000c8947 */ /* 0x001ff20003800000 */
.L_x_555:
[----:B------:R-:W-:Y:S05]  /*10850*/  BSYNC B2 ;  /* 0x0000000000027941 */ /* 0x000fea0003800000 */
.L_x_427:
[----:B------:R-:W-:Y:S04]  /*10860*/  BSSY B2, `(.L_x_429) ;  /* 0x0000009000027945 */ /* 0x000fe80003800000 */
[----:B------:R-:W-:Y:S05]  /*10870*/  @P1 BRA `(.L_x_430) ;  /* 0x00000000001c1947 */ /* 0x000fea0003800000 */
[----:B------:R-:W1:Y:S02]  /*10880*/  S2R R7, SR_TID.X ;  /* 0x0000000000077919 */ /* 0x000e640000002100 */
[----:B-1----:R-:W-:Y:S01]  /*10890*/  LOP3.LUT R8, R7, 0x1f, RZ, 0xc0, !PT ;  /* 0x0000001f07087812 */ /* 0x002fe200078ec0ff */
[----:B------:R-:W-:-:S03]  /*108a0*/  IMAD.MOV.U32 R7, RZ, RZ, 0x2800 ;  /* 0x00002800ff077424 */ /* 0x000fc600078e00ff */
[----:B------:R-:W-:Y:S01]  /*108b0*/  ISETP.NE.AND P0, PT, R8, RZ, PT ;  /* 0x000000ff0800720c */ /* 0x000fe20003f05270 */
[----:B------:R1:W-:-:S12]  /*108c0*/  SYNCS.ARRIVE.TRANS64 RZ, [R5+URZ+0x13290], R7 ;  /* 0x0132900705ff79a7 */ /* 0x0003d8000800003f */
[----:B-1----:R-:W-:Y:S05]  /*108d0*/  @!P0 BRA `(.L_x_430) ;  /* 0x0000000000048947 */ /* 0x002fea0003800000 */
[----:B------:R-:W-:Y:S01]  /*108e0*/  BPT.TRAP 0x1 ;  /* 0x000000040000795c */ /* 0x000fe20000300000 */
.L_x_430:
[----:B------:R-:W-:Y:S05]  /*108f0*/  BSYNC B2 ;  /* 0x0000000000027941 */ /* 0x000fea0003800000 */
.L_x_429:
[----:B------:R-:W-:Y:S01]  /*10900*/  IMAD.MOV.U32 R11, RZ, RZ, RZ ;  /* 0x000000ffff0b7224 */ /* 0x000fe200078e00ff */
[----:B------:R-:W-:Y:S01]  /*10910*/  UIADD3 UR4, UP0, UR38, 0x570, URZ ;  /* 0x0000057026047890 */ /* 0x000fe2000ff1e03f */
[----:B------:R-:W-:Y:S01]  /*10920*/  IMAD R7, R25, 0x2800, R22 ;  /* 0x0000280019077824 */ /* 0x000fe200078e0216 */
[----:B------:R-:W-:Y:S01]  /*10930*/  PLOP3.LUT P0, PT, PT, PT, PT, 0x80, 0x0 ;  /* 0x000000000000781c */ /* 0x000fe20003f0f070 */
[----:B------:R-:W-:Y:S01]  /*10940*/  IMAD R8, R3, 0xa0, R0 ;  /* 0x000000a003087824 */ /* 0x000fe200078e0200 */
[----:B------:R-:W-:Y:S01]  /*10950*/  R2UR UR10, R11 ;  /* 0x000000000b0a72ca */ /* 0x000fe200000e0000 */
[----:B------:R-:W-:Y:S01]  /*10960*/  VIADD R9, R5, 0x13290 ;  /* 0x0001329005097836 */ /* 0x000fe20000000000 */
[----:B------:R-:W-:Y:S01]  /*10970*/  IADD3 R10, R7, 0xe000, RZ ;  /* 0x0000e000070a7810 */ /* 0x000fe20007ffe0ff */
[----:B------:R-:W-:Y:S01]  /*10980*/  VIADD R8, R8, 0xffffff60 ;  /* 0xffffff6008087836 */ /* 0x000fe20000000000 */
[----:B------:R-:W-:Y:S01]  /*10990*/  UIADD3.X UR5, URZ, UR39, URZ, UP0, !UPT ;  /* 0x000000273f057290 */ /* 0x000fe200087fe43f */
[----:B------:R-:W-:Y:S01]  /*109a0*/  UMOV UR6, 0x0 ;  /* 0x0000000000067882 */ /* 0x000fe20000000000 */
[----:B------:R-:W-:-:S10]  /*109b0*/  UMOV UR7, 0x12f00000 ;  /* 0x12f0000000077882 */ /* 0x000fd40000000000 */
.L_x_431:
[----:B------:R-:W-:-:S13]  /*109c0*/  @P0 ELECT P2, URZ, PT ;  /* 0x00000000003f082f */ /* 0x000fda0003840000 */
[----:B------:R-:W-:Y:S02]  /*109d0*/  @P2 R2UR UR13, R2 ;  /* 0x00000000020d22ca */ /* 0x000fe400000e0000 */
[----:B------:R-:W-:Y:S02]  /*109e0*/  @P2 R2UR UR12, R18 ;  /* 0x00000000120c22ca */ /* 0x000fe400000e0000 */
[----:B------:R-:W-:Y:S02]  /*109f0*/  @P2 R2UR UR11, R8 ;  /* 0x00000000080b22ca */ /* 0x000fe400000e0000 */
[----:B------:R-:W-:Y:S02]  /*10a00*/  @P2 R2UR UR9, R9 ;  /* 0x00000000090922ca */ /* 0x000fe400000e0000 */
[----:B------:R-:W-:Y:S02]  /*10a10*/  @P2 R2UR UR8, R10 ;  /* 0x000000000a0822ca */ /* 0x000fe400000e0000 */
[----:B------:R-:W-:-:S02]  /*10a20*/  @P2 PLOP3.LUT P0, PT, P2, PT, PT, 0x8, 0x0 ;  /* 0x000000000000281c */ /* 0x000fc4000170e170 */
[----:B------:R-:W-:-:S09]  /*10a30*/  PLOP3.LUT P2, PT, PT, PT, PT, 0x8, 0x0 ;  /* 0x000000000000781c */ /* 0x000fd20003f4e170 */
[----:B------:R1:W-:Y:S02]  /*10a40*/  UTMALDG.4D [UR8], [UR4], desc[UR6] ;  /* 0x00000608040075b4 */ /* 0x0003e40008019000 */
[----:B-1----:R-:W-:Y:S05]  /*10a50*/  @P0 BRA.U.ANY `(.L_x_431) ;  /* 0xfffffffd00d80947 */ /* 0x002fea000393ffff */
[----:B------:R-:W1:Y:S01]  /*10a60*/  SYNCS.PHASECHK.TRANS64.TRYWAIT P0, [R5+URZ+0x132c0], R6 ;  /* 0x0132c006050075a7 */ /* 0x000e62000800017f */
[----:B------:R-:W-:Y:S04]  /*10a70*/  BSSY B2, `(.L_x_432) ;  /* 0x0000002000027945 */ /* 0x000fe80003800000 */
[----:B-1----:R-:W-:Y:S05]  /*10a80*/  @!P0 BRA `(.L_x_433) ;  /* 0x0000004800908947 */ /* 0x002fea0003800000 */
.L_x_556:
[----:B------:R-:W-:Y:S05]  /*10a90*/  BSYNC B2 ;  /* 0x0000000000027941 */ /* 0x000fea0003800000 */
.L_x_432:
[----:B------:R-:W-:Y:S01]  /*10aa0*/  BSSY B2, `(.L_x_434) ;  /* 0x000000b000027945 */ /* 0x000fe20003800000 */
[----:B------:R-:W-:Y:S02]  /*10ab0*/  IMAD.MOV.U32 R12, RZ, RZ, 0x0 ;  /* 0x00000000ff0c7424 */ /* 0x000fe400078e00ff */
[----:B------:R-:W-:Y:S01]  /*10ac0*/  IMAD.MOV.U32 R13, RZ, RZ, 0x12f00000 ;  /* 0x12f00000ff0d7424 */ /* 0x000fe200078e00ff */
[----:B------:R-:W-:Y:S06]  /*10ad0*/  @P1 BRA `(.L_x_435) ;  /* 0x00000000001c1947 */ /* 0x000fec0003800000 */
[----:B------:R-:W2:Y:S01]  /*10ae0*/  S2R R9, SR_TID.X ;  /* 0x0000000000097919 */ /* 0x000ea20000002100 */
[----:B01----:R-:W-:-:S04]  /*10af0*/  IMAD.MOV.U32 R6, RZ, RZ, 0x2800 ;  /* 0x00002800ff067424 */ /* 0x003fc800078e00ff */
[----:B------:R3:W-:Y:S01]  /*10b00*/  SYNCS.ARRIVE.TRANS64 RZ, [R5+URZ+0x132b0], R6 ;  /* 0x0132b00605ff79a7 */ /* 0x0007e2000800003f */
[----:B--2---:R-:W-:-:S04]  /*10b10*/  LOP3.LUT R9, R9, 0x1f, RZ, 0xc0, !PT ;  /* 0x0000001f09097812 */ /* 0x004fc800078ec0ff */
[----:B------:R-:W-:-:S13]  /*10b20*/  ISETP.NE.AND P0, PT, R9, RZ, PT ;  /* 0x000000ff0900720c */ /* 0x000fda0003f05270 */
[----:B---3--:R-:W-:Y:S05]  /*10b30*/  @!P0 BRA `(.L_x_435) ;  /* 0x0000000000048947 */ /* 0x008fea0003800000 */
[----:B------:R-:W-:Y:S01]  /*10b40*/  BPT.TRAP 0x1 ;  /* 0x000000040000795c */ /* 0x000fe20000300000 */
.L_x_435:
[----:B------:R-:W-:Y:S05]  /*10b50*/  BSYNC B2 ;  /* 0x0000000000027941 */ /* 0x000fea0003800000 */
.L_x_434:
[----:B------:R-:W-:Y:S01]  /*10b60*/  R2UR UR10, R11 ;  /* 0x000000000b0a72ca */ /* 0x000fe200000e0000 */
[----:B------:R-:W-:Y:S01]  /*10b70*/  UIADD3 UR4, UP0, UR38, 0x670, URZ ;  /* 0x0000067026047890 */ /* 0x000fe2000ff1e03f */
[----:B------:R-:W-:Y:S01]  /*10b80*/  R2UR UR6, R12 ;  /* 0x000000000c0672ca */ /* 0x000fe200000e0000 */
[----:B------:R-:W-:Y:S01]  /*10b90*/  VIADD R7, R7, 0x6000 ;  /* 0x0000600007077836 */ /* 0x000fe20000000000 */
[----:B------:R-:W-:Y:S01]  /*10ba0*/  R2UR UR7, R13 ;  /* 0x000000000d0772ca */ /* 0x000fe200000e0000 */
[----:B01----:R-:W-:Y:S01]  /*10bb0*/  VIADD R5, R5, 0x132b0 ;  /* 0x000132b005057836 */ /* 0x003fe20000000000 */
[----:B------:R-:W-:Y:S01]  /*10bc0*/  PLOP3.LUT P0, PT, PT, PT, PT, 0x80, 0x0 ;  /* 0x000000000000781c */ /* 0x000fe20003f0f070 */
[----:B------:R-:W-:-:S12]  /*10bd0*/  UIADD3.X UR5, URZ, UR39, URZ, UP0, !UPT ;  /* 0x000000273f057290 */ /* 0x000fd800087fe43f */
.L_x_436:
        /* <DEDUP_REMOVED lines=10> */
.L_x_426:
[----:B------:R-:W-:Y:S05]  /*10c80*/  BSYNC B1 ;  /* 0x0000000000017941 */ /* 0x000fea0003800000 */
.L_x_425:
[----:B------:R-:W-:Y:S01]  /*10c90*/  VIADD R3, R3, 0xfffffffe ;  /* 0xfffffffe03037836 */ /* 0x000fe20000000000 */
[----:B------:R-:W-:Y:S01]  /*10ca0*/  PLOP3.LUT P0, PT, PT, PT, PT, 0x8, 0x0 ;  /* 0x000000000000781c */ /* 0x000fe20003f0e170 */
[----:B------:R-:W-:-:S03]  /*10cb0*/  VIADD R25, R25, 0x1 ;  /* 0x0000000119197836 */ /* 0x000fc60000000000 */
[----:B------:R-:W-:Y:S02]  /*10cc0*/  ISETP.GE.AND P2, PT, R3, R4, PT ;  /* 0x000000040300720c */ /* 0x000fe40003f46270 */
[----:B------:R-:W-:-:S04]  /*10cd0*/  ISETP.NE.AND P1, PT, R25, 0x2, PT ;  /* 0x000000021900780c */ /* 0x000fc80003f25270 */
[----:B0-----:R-:W-:Y:S02]  /*10ce0*/  SEL R5, RZ, 0x1, P1 ;  /* 0x00000001ff057807 */ /* 0x001fe40000800000 */
[----:B------:R-:W-:Y:S02]  /*10cf0*/  SEL R25, R25, RZ, P1 ;  /* 0x000000ff19197207 */ /* 0x000fe40000800000 */
[----:B------:R-:W-:-:S03]  /*10d00*/  LOP3.LUT R27, R27, R5, RZ, 0x3c, !PT ;  /* 0x000000051b1b7212 */ /* 0x000fc600078e3cff */
[----:B------:R-:W-:Y:S05]  /*10d10*/  @!P2 BRA `(.L_x_419) ;  /* 0x000000040058a947 */ /* 0x000fea0003800000 */
.L_x_449:
[----:B------:R-:W-:Y:S05]  /*10d20*/  YIELD ;  /* 0x0000000000007946 */ /* 0x000fea0003800000 */
[----:B------:R-:W-:Y:S04]  /*10d30*/  BSSY B1, `(.L_x_437) ;  /* 0x000004c000017945 */ /* 0x000fe80003800000 */
[----:B------:R-:W-:Y:S05]  /*10d40*/  @!P6 BRA `(.L_x_438) ;  /* 0x000000040028e947 */ /* 0x000fea0003800000 */
[----:B------:R-:W0:Y:S01]  /*10d50*/  S2R R5, SR_TID.X ;  /* 0x0000000000057919 */ /* 0x000e220000002100 */
[----:B------:R-:W-:Y:S01]  /*10d60*/  SHF.L.U32 R6, R27, 0x1f, RZ ;  /* 0x0000001f1b067819 */ /* 0x000fe200000006ff */
[----:B------:R-:W-:Y:S01]  /*10d70*/  BSSY B2, `(.L_x_439) ;  /* 0x0000006000027945 */ /* 0x000fe20003800000 */
[----:B0-----:R-:W-:Y:S01]  /*10d80*/  LOP3.LUT R7, R5, 0x7f, RZ, 0xc0, !PT ;  /* 0x0000007f05077812 */ /* 0x001fe200078ec0ff */
[----:B------:R-:W-:-:S03]  /*10d90*/  IMAD R5, R25, 0x8, R22 ;  /* 0x0000000819057824 */ /* 0x000fc600078e0216 */
[----:B------:R-:W-:Y:S01]  /*10da0*/  ISETP.NE.AND P2, PT, R7, RZ, PT ;  /* 0x000000ff0700720c */ /* 0x000fe20003f45270 */
[----:B------:R-:W0:Y:S02]  /*10db0*/  SYNCS.PHASECHK.TRANS64.TRYWAIT P1, [R5+URZ+0x132a0], R6 ;  /* 0x0132a006050075a7 */ /* 0x000e24000802017f */
[----:B0-----:R-:W-:Y:S10]  /*10dc0*/  @!P1 BRA `(.L_x_440) ;  /* 0x0000004400d49947 */ /* 0x001ff40003800000 */
.L_x_557:
[----:B------:R-:W-:Y:S05]  /*10dd0*/  BSYNC B2 ;  /* 0x0000000000027941 */ /* 0x000fea0003800000 */
.L_x_439:
        /* <DEDUP_REMOVED lines=9> */
.L_x_442:
[----:B------:R-:W-:Y:S05]  /*10e70*/  BSYNC B2 ;  /* 0x0000000000027941 */ /* 0x000fea0003800000 */
.L_x_441:
[----:B------:R-:W-:Y:S01]  /*10e80*/  IMAD.MOV.U32 R11, RZ, RZ, RZ ;  /* 0x000000ffff0b7224 */ /* 0x000fe200078e00ff */
[----:B------:R-:W-:Y:S01]  /*10e90*/  UIADD3 UR4, UP0, UR38, 0x570, URZ ;  /* 0x0000057026047890 */ /* 0x000fe2000ff1e03f */
[----:B------:R-:W-:Y:S01]  /*10ea0*/  IMAD R7, R25, 0x2800, R22 ;  /* 0x0000280019077824 */ /* 0x000fe200078e0216 */
[----:B------:R-:W-:Y:S01]  /*10eb0*/  PLOP3.LUT P1, PT, PT, PT, PT, 0x80, 0x0 ;  /* 0x000000000000781c */ /* 0x000fe20003f2f070 */
[----:B------:R-:W-:Y:S01]  /*10ec0*/  IMAD R8, R3, 0xa0, R0 ;  /* 0x000000a003087824 */ /* 0x000fe200078e0200 */
[----:B------:R-:W-:Y:S01]  /*10ed0*/  R2UR UR10, R11 ;  /* 0x000000000b0a72ca */ /* 0x000fe200000e0000 */
[----:B------:R-:W-:Y:S01]  /*10ee0*/  VIADD R9, R5, 0x13290 ;  /* 0x0001329005097836 */ /* 0x000fe20000000000 */
[----:B------:R-:W-:Y:S01]  /*10ef0*/  UIADD3.X UR5, URZ, UR39, URZ, UP0, !UPT ;  /* 0x000000273f057290 */ /* 0x000fe200087fe43f */
[----:B------:R-:W-:Y:S01]  /*10f00*/  VIADD R10, R7, 0xe000 ;  /* 0x0000e000070a7836 */ /* 0x000fe20000000000 */
[----:B------:R-:W-:Y:S01]  /*10f10*/  UMOV UR6, 0x0 ;  /* 0x0000000000067882 */ /* 0x000fe20000000000 */
[----:B------:R-:W-:-:S10]  /*10f20*/  UMOV UR7, 0x12f00000 ;  /* 0x12f0000000077882 */ /* 0x000fd40000000000 */
.L_x_443:
        /* <DEDUP_REMOVED lines=13> */
.L_x_558:
[----:B------:R-:W-:Y:S05]  /*11000*/  BSYNC B2 ;  /* 0x0000000000027941 */ /* 0x000fea0003800000 */
.L_x_444:
        /* <DEDUP_REMOVED lines=11> */
.L_x_447:
[----:B------:R-:W-:Y:S05]  /*110c0*/  BSYNC B2 ;  /* 0x0000000000027941 */ /* 0x000fea0003800000 */
.L_x_446:
        /* <DEDUP_REMOVED lines=8> */
.L_x_448:
        /* <DEDUP_REMOVED lines=9> */
[----:B0-----:R-:W-:Y:S05]  /*111e0*/  @P1 BRA.U.ANY `(.L_x_448) ;  /* 0xfffffffd00d81947 */ /* 0x001fea000393ffff */
.L_x_438:
[----:B------:R-:W-:Y:S05]  /*111f0*/  BSYNC B1 ;  /* 0x0000000000017941 */ /* 0x000fea0003800000 */
.L_x_437:
[----:B------:R-:W-:Y:S01]  /*11200*/  ISETP.GT.AND P2, PT, R3, R4, PT ;  /* 0x000000040300720c */ /* 0x000fe20003f44270 */
[----:B------:R-:W-:Y:S02]  /*11210*/  VIADD R25, R25, 0x1 ;  /* 0x0000000119197836 */ /* 0x000fe40000000000 */
[----:B------:R-:W-:-:S03]  /*11220*/  VIADD R3, R3, 0xffffffff ;  /* 0xffffffff03037836 */ /* 0x000fc60000000000 */
[----:B------:R-:W-:-:S04]  /*11230*/  ISETP.NE.AND P1, PT, R25, 0x2, PT ;  /* 0x000000021900780c */ /* 0x000fc80003f25270 */
[----:B------:R-:W-:Y:S02]  /*11240*/  SEL R5, RZ, 0x1, P1 ;  /* 0x00000001ff057807 */ /* 0x000fe40000800000 */
[----:B------:R-:W-:Y:S02]  /*11250*/  SEL R25, R25, RZ, P1 ;  /* 0x000000ff19197207 */ /* 0x000fe40000800000 */
[----:B------:R-:W-:Y:S01]  /*11260*/  LOP3.LUT R27, R27, R5, RZ, 0x3c, !PT ;  /* 0x000000051b1b7212 */ /* 0x000fe200078e3cff */
[----:B------:R-:W-:Y:S06]  /*11270*/  @P2 BRA `(.L_x_449) ;  /* 0xfffffff800a82947 */ /* 0x000fec000383ffff */
.L_x_419:
[----:B------:R-:W-:Y:S05]  /*11280*/  BSYNC B0 ;  /* 0x0000000000007941 */ /* 0x000fea0003800000 */
.L_x_418:
[----:B------:R-:W2:Y:S01]  /*11290*/  LDL R5, [R1+0x2c] ;  /* 0x00002c0001057983 */ /* 0x000ea20000100800 */
[----:B------:R-:W-:Y:S05]  /*112a0*/  @!P0 WARPSYNC.ALL ;  /* 0x0000000000008948 */ /* 0x000fea0003800000 */
[----:B------:R-:W-:Y:S01]  /*112b0*/  @!P0 BAR.SYNC.DEFER_BLOCKING 0xc, 0x200 ;  /* 0x0308000000008b1d */ /* 0x000fe20000010000 */
[----:B--2---:R-:W-:-:S13]  /*112c0*/  ISETP.GT.AND P0, PT, R5, RZ, PT ;  /* 0x000000ff0500720c */ /* 0x004fda0003f04270 */
[----:B------:R-:W-:Y:S05]  /*112d0*/  @P0 BRA `(.L_x_450) ;  /* 0x0000000000440947 */ /* 0x000fea0003800000 */
[----:B------:R-:W0:Y:S02]  /*112e0*/  S2R R5, SR_TID.X ;  /* 0x0000000000057919 */ /* 0x000e240000002100 */
[----:B0-----:R-:W-:-:S04]  /*112f0*/  LOP3.LUT R5, R5, 0x7f, RZ, 0xc0, !PT ;  /* 0x0000007f05057812 */ /* 0x001fc800078ec0ff */
[----:B------:R-:W-:-:S13]  /*11300*/  ISETP.NE.AND P0, PT, R5, RZ, PT ;  /* 0x000000ff0500720c */ /* 0x000fda0003f05270 */
[----:B------:R-:W-:Y:S05]  /*11310*/  @P0 BRA `(.L_x_451) ;  /* 0x0000002800c80947 */ /* 0x000fea0003800000 */
[----:B------:R-:W0:Y:S01]  /*11320*/  S2R R5, SR_LANEID ;  /* 0x0000000000057919 */ /* 0x000e220000000000 */
        /* <DEDUP_REMOVED lines=12> */
.L_x_450:
[----:B------:R-:W-:Y:S01]  /*113f0*/  VIADD R0, R22, 0xe000 ;  /* 0x0000e00016007836 */ /* 0x000fe20000000000 */
[----:B------:R-:W-:Y:S04]  /*11400*/  BSSY B6, `(.L_x_452) ;  /* 0x0000013000067945 */ /* 0x000fe80003800000 */
[----:B------:R-:W-:-:S13]  /*11410*/  LOP3.LUT P0, RZ, R0, 0x1bf, RZ, 0xc0, !PT ;  /* 0x000001bf00ff7812 */ /* 0x000fda000780c0ff */
[----:B------:R-:W-:Y:S05]  /*11420*/  @!P0 BRA `(.L_x_453) ;  /* 0x0000000000408947 */ /* 0x000fea0003800000 */
[----:B------:R-:W-:Y:S01]  /*11430*/  MOV R2, 0x0 ;  /* 0x0000000000027802 */ /* 0x000fe20000000f00 */
[----:B------:R-:W-:Y:S01]  /*11440*/  ULDC.64 UR6, c[0x4][0x98] ;  /* 0x0100260000067ab9 */ /* 0x000fe20000000a00 */
[----:B------:R-:W-:Y:S01]  /*11450*/  ULDC.64 UR8, c[0x4][0xa0] ;  /* 0x0100280000087ab9 */ /* 0x000fe20000000a00 */
[----:B------:R-:W-:Y:S01]  /*11460*/  ULDC.64 UR4, c[0x4][0x8] ;  /* 0x0100020000047ab9 */ /* 0x000fe20000000a00 */
[----:B------:R-:W-:Y:S01]  /*11470*/  IMAD.U32 R4, RZ, RZ, UR6 ;  /* 0x00000006ff047e24 */ /* 0x000fe2000f8e00ff */
[----:B------:R-:W-:Y:S01]  /*11480*/  MOV R12, 0x1 ;  /* 0x00000001000c7802 */ /* 0x000fe20000000f00 */
[----:B------:R-:W0:Y:S01]  /*11490*/  LDC.64 R2, c[0x4][R2] ;  /* 0x0100000002027b82 */ /* 0x000e220000000a00 */
[----:B------:R-:W-:Y:S02]  /*114a0*/  IMAD.U32 R5, RZ, RZ, UR7 ;  /* 0x00000007ff057e24 */ /* 0x000fe4000f8e00ff */
[----:B------:R-:W-:Y:S02]  /*114b0*/  IMAD.U32 R6, RZ, RZ, UR8 ;  /* 0x00000008ff067e24 */ /* 0x000fe4000f8e00ff */
[----:B------:R-:W-:-:S02]  /*114c0*/  IMAD.U32 R7, RZ, RZ, UR9 ;  /* 0x00000009ff077e24 */ /* 0x000fc4000f8e00ff */
[----:B------:R-:W-:Y:S02]  /*114d0*/  IMAD.U32 R10, RZ, RZ, UR4 ;  /* 0x00000004ff0a7e24 */ /* 0x000fe4000f8e00ff */
[----:B------:R-:W-:Y:S02]  /*114e0*/  IMAD.U32 R11, RZ, RZ, UR5 ;  /* 0x00000005ff0b7e24 */ /* 0x000fe4000f8e00ff */
[----:B------:R-:W-:Y:S02]  /*114f0*/  IMAD.MOV.U32 R8, RZ, RZ, 0x70 ;  /* 0x00000070ff087424 */ /* 0x000fe400078e00ff */
[----:B------:R-:W-:-:S07]  /*11500*/  IMAD.MOV.U32 R13, RZ, RZ, RZ ;  /* 0x000000ffff0d7224 */ /* 0x000fce00078e00ff */
[----:B------:R-:W-:-:S07]  /*11510*/  LEPC R20, `(.L_x_453) ;  /* 0x000000001014794e */ /* 0x000fce0000000000 */
[----:B0-----:R-:W-:Y:S05]  /*11520*/  CALL.ABS.NOINC R2 ;  /* 0x0000000002007343 */ /* 0x001fea0003c00000 */
.L_x_453:
[----:B------:R-:W-:Y:S05]  /*11530*/  BSYNC B6 ;  /* 0x0000000000067941 */ /* 0x000fea0003800000 */
.L_x_452:
        /* <DEDUP_REMOVED lines=8> */
[----:B0-----:R-:W-:Y:S01]  /*115c0*/  MOV R2, 0x0 ;  /* 0x0000000000027802 */ /* 0x001fe20000000f00 */
        /* <DEDUP_REMOVED lines=15> */
.L_x_455:
[----:B------:R-:W-:Y:S05]  /*116c0*/  BSYNC B6 ;  /* 0x0000000000067941 */ /* 0x000fea0003800000 */
.L_x_454:
[----:B------:R-:W-:Y:S01]  /*116d0*/  VIADD R0, R22, 0x1000 ;  /* 0x0000100016007836 */ /* 0x000fe20000000000 */
[----:B------:R-:W-:Y:S04]  /*116e0*/  BSSY B6, `(.L_x_456) ;  /* 0x0000013000067945 */ /* 0x000fe80003800000 */
[----:B------:R-:W-:-:S13]  /*116f0*/  LOP3.LUT P0, RZ, R0, 0x9f, RZ, 0xc0, !PT ;  /* 0x0000009f00ff7812 */ /* 0x000fda000780c0ff */
        /* <DEDUP_REMOVED lines=17> */
.L_x_457:
[----:B------:R-:W-:Y:S05]  /*11810*/  BSYNC B6 ;  /* 0x0000000000067941 */ /* 0x000fea0003800000 */
.L_x_456:
[----:B0-----:R-:W2:Y:S01]  /*11820*/  LDL R2, [R1] ;  /* 0x0000000001027983 */ /* 0x001ea20000100800 */
[----:B------:R-:W-:Y:S01]  /*11830*/  BSSY B6, `(.L_x_458) ;  /* 0x0000013000067945 */ /* 0x000fe20003800000 */
[----:B--2---:R-:W-:-:S13]  /*11840*/  LOP3.LUT P6, RZ, R2, 0x1, RZ, 0xc0, !PT ;  /* 0x0000000102ff7812 */ /* 0x004fda00078cc0ff */
        /* <DEDUP_REMOVED lines=17> */
.L_x_459:
[----:B------:R-:W-:Y:S05]  /*11960*/  BSYNC B6 ;  /* 0x0000000000067941 */ /* 0x000fea0003800000 */
.L_x_458:
[----:B------:R-:W-:Y:S02]  /*11970*/  ULDC.64 UR4, c[0x0][0x9f8] ;  /* 0x00027e0000047ab9 */ /* 0x000fe40000000a00 */
[----:B------:R-:W-:-:S04]  /*11980*/  ISETP.NE.U32.AND P0, PT, RZ, UR4, PT ;  /* 0x00000004ff007c0c */ /* 0x000fc8000bf05070 */
[----:B------:R-:W-:-:S13]  /*11990*/  ISETP.NE.AND.EX P0, PT, RZ, UR5, PT, P0 ;  /* 0x00000005ff007c0c */ /* 0x000fda000bf05300 */
[----:B------:R-:W-:-:S04]  /*119a0*/  @P0 IADD3 R2, P1, R23, UR4, RZ ;  /* 0x0000000417020c10 */ /* 0x000fc8000ff3e0ff */
[----:B------:R-:W-:Y:S01]  /*119b0*/  @P0 IADD3.X R3, R29, UR5, RZ, P1, !PT ;  /* 0x000000051d030c10 */ /* 0x000fe20008ffe4ff */
[----:B------:R-:W-:-:S04]  /*119c0*/  ULDC.64 UR4, c[0x0][0xa08] ;  /* 0x0002820000047ab9 */ /* 0x000fc80000000a00 */
[----:B------:R0:W2:Y:S02]  /*119d0*/  @P0 LDG.E R28, desc[UR40][R2.64] ;  /* 0x00000028021c0981 */ /* 0x0000a4000c1e1900 */
[----:B0-----:R-:W0:Y:S02]  /*119e0*/  LDC.64 R2, c[0x0][0x418] ;  /* 0x00010600ff027b82 */ /* 0x001e240000000a00 */
[----:B0-----:R-:W-:Y:S01]  /*119f0*/  LOP3.LUT P0, RZ, R2, UR4, RZ, 0xfc, !PT ;  /* 0x0000000402ff7c12 */ /* 0x001fe2000f80fcff */
[----:B------:R-:W-:-:S03]  /*11a00*/  UMOV UR4, 0xffffffff ;  /* 0xffffffff00047882 */ /* 0x000fc60000000000 */
[----:B------:R-:W-:Y:S02]  /*11a10*/  LOP3.LUT P0, RZ, R3, UR5, RZ, 0xfc, P0 ;  /* 0x0000000503ff7c12 */ /* 0x000fe4000800fcff */
[----:B--2---:R-:W-:Y:S02]  /*11a20*/  SHF.R.S32.HI R29, RZ, 0x1f, R28 ;  /* 0x0000001fff1d7819 */ /* 0x004fe4000001141c */
[----:B------:R-:W-:Y:S01]  /*11a30*/  SEL R23, R28, RZ, !P0 ;  /* 0x000000ff1c177207 */ /* 0x000fe20004000000 */
[----:B------:R-:W-:Y:S08]  /*11a40*/  BRA.DIV UR4, `(.L_x_460) ;  /* 0x0000003a04dc7947 */ /* 0x000ff0000b800000 */
[----:B------:R-:W0:Y:S02]  /*11a50*/  S2R R0, SR_TID.X ;  /* 0x0000000000007919 */ /* 0x000e240000002100 */
[----:B0-----:R-:W-:-:S04]  /*11a60*/  SHF.R.U32.HI R0, RZ, 0x5, R0 ;  /* 0x00000005ff007819 */ /* 0x001fc80000011600 */
[----:B------:R-:W-:-:S05]  /*11a70*/  LOP3.LUT R0, R0, 0x3, RZ, 0xc0, !PT ;  /* 0x0000000300007812 */ /* 0x000fca00078ec0ff */
[----:B------:R0:W1:Y:S02]  /*11a80*/  SHFL.IDX PT, R14, R0, RZ, 0x1f ;  /* 0x00001fff000e7589 */ /* 0x00006400000e0000 */
.L_x_561:
[----:B0-----:R-:W2:Y:S01]  /*11a90*/  LDL.LU R0, [R1] ;  /* 0x0000000001007983 */ /* 0x001ea20000300800 */
[----:B------:R-:W-:Y:S02]  /*11aa0*/  PLOP3.LUT P1, PT, PT, PT, PT, 0x8, 0x0 ;  /* 0x000000000000781c */ /* 0x000fe40003f2e170 */
[----:B-1----:R-:W-:Y:S02]  /*11ab0*/  ISETP.NE.AND P0, PT, R14, RZ, PT ;  /* 0x000000ff0e00720c */ /* 0x002fe40003f05270 */
[----:B--2---:R-:W-:-:S09]  /*11ac0*/  LOP3.LUT R0, R0, 0xfffffffe, RZ, 0xc0, !PT ;  /* 0xfffffffe00007812 */ /* 0x004fd200078ec0ff */
[----:B------:R-:W-:-:S05]  /*11ad0*/  @P1 LOP3.LUT R0, R0, 0x1, RZ, 0xfc, !PT ;  /* 0x0000000100001812 */ /* 0x000fca00078efcff */
[----:B------:R0:W-:Y:S01]  /*11ae0*/  STL [R1], R0 ;  /* 0x0000000001007387 */ /* 0x0001e20000100800 */
[----:B------:R-:W-:Y:S05]  /*11af0*/  @P0 BRA `(.L_x_461) ;  /* 0x0000000400580947 */ /* 0x000fea0003800000 */
[----:B------:R-:W-:-:S03]  /*11b00*/  UMOV UR4, 0xffffffff ;  /* 0xffffffff00047882 */ /* 0x000fc60000000000 */
[----:B------:R-:W-:Y:S05]  /*11b10*/  BRA.DIV UR4, `(.L_x_462) ;  /* 0x0000003a04dc7947 */ /* 0x000fea000b800000 */
[----:B------:R-:W-:-:S13]  /*11b20*/  ELECT P6, URZ, PT ;  /* 0x00000000003f782f */ /* 0x000fda00038c0000 */
.L_x_564:
[----:B------:R-:W-:Y:S05]  /*11b30*/  @!P6 BRA `(.L_x_461) ;  /* 0x000000040048e947 */ /* 0x000fea0003800000 */
[----:B0-----:R-:W2:Y:S01]  /*11b40*/  LDL R0, [R1+0x38] ;  /* 0x0000380001007983 */ /* 0x001ea20000100800 */
[----:B------:R-:W-:-:S04]  /*11b50*/  ISETP.NE.U32.AND P0, PT, R2, RZ, PT ;  /* 0x000000ff0200720c */ /* 0x000fc80003f05070 */
[----:B------:R-:W-:Y:S01]  /*11b60*/  ISETP.NE.AND.EX P0, PT, R3, RZ, PT, P0 ;  /* 0x000000ff0300720c */ /* 0x000fe20003f05300 */
[----:B--2---:R-:W-:-:S12]  /*11b70*/  VIADD R0, R0, 0xffffffff ;  /* 0xffffffff00007836 */ /* 0x004fd80000000000 */
[----:B------:R-:W-:Y:S05]  /*11b80*/  @!P0 BRA `(.L_x_463) ;  /* 0x0000000000448947 */ /* 0x000fea0003800000 */
[----:B------:R-:W0:Y:S01]  /*11b90*/  LDC R7, c[0x0][0x43c] ;  /* 0x00010f00ff077b82 */ /* 0x000e220000000800 */
[----:B------:R-:W-:Y:S01]  /*11ba0*/  ULDC.64 UR4, c[0x0][0x428] ;  /* 0x00010a0000047ab9 */ /* 0x000fe20000000a00 */
[----:B0-----:R-:W-:-:S13]  /*11bb0*/  ISETP.NE.AND P0, PT, R7, 0x1, PT ;  /* 0x000000010700780c */ /* 0x001fda0003f05270 */
[----:B------:R-:W0:Y:S02]  /*11bc0*/  @P0 LDC.64 R4, c[0x0][0x440] ;  /* 0x00011000ff040b82 */ /* 0x000e240000000a00 */
[----:B0-----:R-:W-:-:S04]  /*11bd0*/  @P0 IMAD.HI.U32 R6, R0, R4, RZ ;  /* 0x0000000400060227 */ /* 0x001fc800078e00ff */
[----:B------:R-:W-:Y:S01]  /*11be0*/  IMAD.MOV.U32 R4, RZ, RZ, R0 ;  /* 0x000000ffff047224 */ /* 0x000fe200078e0000 */
[----:B------:R-:W-:Y:S01]  /*11bf0*/  @P0 SHF.R.U32.HI R4, RZ, R5, R6 ;  /* 0x00000005ff040219 */ /* 0x000fe20000011606 */
[----:B------:R-:W-:-:S04]  /*11c00*/  IMAD R6, R29, UR4, RZ ;  /* 0x000000041d067c24 */ /* 0x000fc8000f8e02ff */
[----:B------:R-:W-:Y:S02]  /*11c10*/  IMAD.MOV R5, RZ, RZ, -R4 ;  /* 0x000000ffff057224 */ /* 0x000fe400078e0a04 */
[----:B------:R-:W-:Y:S02]  /*11c20*/  IMAD R6, R28, UR5, R6 ;  /* 0x000000051c067c24 */ /* 0x000fe4000f8e0206 */
[----:B------:R-:W-:Y:S01]  /*11c30*/  IMAD R0, R7, R5, R0 ;  /* 0x0000000507007224 */ /* 0x000fe200078e0200 */
[----:B------:R-:W-:-:S03]  /*11c40*/  SHF.R.S32.HI R5, RZ, 0x1f, R4 ;  /* 0x0000001fff057819 */ /* 0x000fc60000011404 */
[----:B------:R-:W-:-:S04]  /*11c50*/  IMAD.WIDE.U32 R4, R28, UR4, R4 ;  /* 0x000000041c047c25 */ /* 0x000fc8000f8e0004 */
[----:B------:R-:W-:Y:S01]  /*11c60*/  IMAD.IADD R5, R5, 0x1, R6 ;  /* 0x0000000105057824 */ /* 0x000fe200078e0206 */
[----:B------:R-:W-:-:S04]  /*11c70*/  LEA R2, P0, R4, R2, 0x2 ;  /* 0x0000000204027211 */ /* 0x000fc800078010ff */
[----:B------:R-:W-:-:S05]  /*11c80*/  LEA.HI.X R3, R4, R3, R5, 0x2, P0 ;  /* 0x0000000304037211 */ /* 0x000fca00000f1405 */
[----:B------:R0:W5:Y:S04]  /*11c90*/  LDG.E R23, desc[UR40][R2.64] ;  /* 0x0000002802177981 */ /* 0x000168000c1e1900 */
.L_x_463:
[----:B------:R-:W-:Y:S01]  /*11ca0*/  IMAD R4, R24, 0x8, R22 ;  /* 0x0000000818047824 */ /* 0x000fe200078e0216 */
[----:B0-----:R-:W-:Y:S01]  /*11cb0*/  SHF.L.U32 R3, R26, 0x1f, RZ ;  /* 0x0000001f1a037819 */ /* 0x001fe200000006ff */
[----:B------:R-:W0:Y:S03]  /*11cc0*/  S2R R2, SR_TID.X ;  /* 0x0000000000027919 */ /* 0x000e260000002100 */
[----:B------:R-:W1:Y:S01]  /*11cd0*/  SYNCS.PHASECHK.TRANS64.TRYWAIT P0, [R4+URZ+0x13280], R3 ;  /* 0x01328003040075a7 */ /* 0x000e62000800017f */
[----:B0-----:R-:W-:-:S04]  /*11ce0*/  LOP3.LUT R2, R2, 0x7f, RZ, 0xc0, !PT ;  /* 0x0000007f02027812 */ /* 0x001fc800078ec0ff */
[----:B------:R-:W-:Y:S01]  /*11cf0*/  ISETP.NE.AND P1, PT, R2, RZ, PT ;  /* 0x000000ff0200720c */ /* 0x000fe20003f25270 */
[----:B-1----:R-:W-:-:S12]  /*11d00*/  @!P0 BRA `(.L_x_464) ;  /* 0x0000003800808947 */ /* 0x002fd80003800000 */
.L_x_565:
        /* <DEDUP_REMOVED lines=8> */
.L_x_465:
[----:B------:R-:W2:Y:S01]  /*11d90*/  LDL R5, [R1+0x4] ;  /* 0x0000040001057983 */ /* 0x000ea20000100800 */
[----:B------:R-:W-:Y:S01]  /*11da0*/  IMAD R2, R24, 0x2800, R22 ;  /* 0x0000280018027824 */ /* 0x000fe200078e0216 */
[----:B------:R-:W-:Y:S01]  /*11db0*/  R2UR UR9, R4 ;  /* 0x00000000040972ca */ /* 0x000fe200000e0000 */
[----:B------:R-:W-:Y:S01]  /*11dc0*/  UIADD3 UR4, UP0, UR38, 0x470, URZ ;  /* 0x0000047026047890 */ /* 0x000fe2000ff1e03f */
[----:B------:R-:W-:Y:S01]  /*11dd0*/  R2UR UR12, R18 ;  /* 0x00000000120c72ca */ /* 0x000fe200000e0000 */
[----:B------:R-:W-:Y:S01]  /*11de0*/  UMOV UR6, 0x0 ;  /* 0x0000000000067882 */ /* 0x000fe20000000000 */
[----:B------:R-:W-:Y:S01]  /*11df0*/  R2UR UR8, R2 ;  /* 0x00000000020872ca */ /* 0x000fe200000e0000 */
[----:B------:R-:W-:Y:S01]  /*11e00*/  UIADD3.X UR5, URZ, UR39, URZ, UP0, !UPT ;  /* 0x000000273f057290 */ /* 0x000fe200087fe43f */
[----:B-----5:R-:W-:Y:S01]  /*11e10*/  R2UR UR13, R23 ;  /* 0x00000000170d72ca */ /* 0x020fe200000e0000 */
[----:B------:R-:W-:Y:S01]  /*11e20*/  UMOV UR7, 0x14f00000 ;  /* 0x14f0000000077882 */ /* 0x000fe20000000000 */
[----:B------:R-:W-:-:S05]  /*11e30*/  UMOV UR10, URZ ;  /* 0x0000003f000a7c82 */ /* 0x000fca0008000000 */
[----:B------:R-:W-:-:S04]  /*11e40*/  UIADD3 UR9, UR9, 0x13270, URZ ;  /* 0x0001327009097890 */ /* 0x000fc8000fffe03f */
[----:B------:R-:W-:Y:S01]  /*11e50*/  UIADD3 UR8, UR8, 0x6000, URZ ;  /* 0x0000600008087890 */ /* 0x000fe2000fffe03f */
[----:B--2---:R-:W-:-:S05]  /*11e60*/  IMAD R0, R0, 0xa0, R5 ;  /* 0x000000a000007824 */ /* 0x004fca00078e0205 */
[----:B------:R-:W-:-:S13]  /*11e70*/  R2UR UR11, R0 ;  /* 0x00000000000b72ca */ /* 0x000fda00000e0000 */
[----:B------:R1:W-:Y:S01]  /*11e80*/  UTMALDG.4D [UR8], [UR4], desc[UR6] ;  /* 0x00000608040075b4 */ /* 0x0003e20008019000 */
[----:B------:R-:W2:Y:S02]  /*11e90*/  SYNCS.PHASECHK.TRANS64.TRYWAIT P0, [R4+URZ+0x13240], R3 ;  /* 0x01324003040075a7 */ /* 0x000ea4000800017f */
[----:B-12---:R-:W-:Y:S05]  /*11ea0*/  @!P0 BRA `(.L_x_466) ;  /* 0x00000038002c8947 */ /* 0x006fea0003800000 */
.L_x_566:
[----:B------:R-:W-:Y:S05]  /*11eb0*/  @P1 BRA `(.L_x_467) ;  /* 0x00000000001c1947 */ /* 0x000fea0003800000 */
[----:B------:R-:W2:Y:S01]  /*11ec0*/  S2R R5, SR_TID.X ;  /* 0x0000000000057919 */ /* 0x000ea20000002100 */
[----:B01----:R-:W-:-:S04]  /*11ed0*/  IMAD.MOV.U32 R3, RZ, RZ, 0x2800 ;  /* 0x00002800ff037424 */ /* 0x003fc800078e00ff */
[----:B------:R3:W-:Y:S01]  /*11ee0*/  SYNCS.ARRIVE.TRANS64 RZ, [R4+URZ+0x13230], R3 ;  /* 0x0132300304ff79a7 */ /* 0x0007e2000800003f */
[----:B--2---:R-:W-:-:S04]  /*11ef0*/  LOP3.LUT R5, R5, 0x1f, RZ, 0xc0, !PT ;  /* 0x0000001f05057812 */ /* 0x004fc800078ec0ff */
[----:B------:R-:W-:-:S13]  /*11f00*/  ISETP.NE.AND P0, PT, R5, RZ, PT ;  /* 0x000000ff0500720c */ /* 0x000fda0003f05270 */
[----:B---3--:R-:W-:Y:S05]  /*11f10*/  @!P0 BRA `(.L_x_467) ;  /* 0x0000000000048947 */ /* 0x008fea0003800000 */
[----:B------:R-:W-:Y:S01]  /*11f20*/  BPT.TRAP 0x1 ;  /* 0x000000040000795c */ /* 0x000fe20000300000 */
.L_x_467:
[----:B01----:R-:W2:Y:S01]  /*11f30*/  LDL.LU R3, [R1] ;  /* 0x0000000001037983 */ /* 0x003ea20000300800 */
        /* <DEDUP_REMOVED lines=10> */
[----:B------:R-:W-:-:S03]  /*11fe0*/  R2UR UR13, R23 ;  /* 0x00000000170d72ca */ /* 0x000fc600000e0000 */
[----:B------:R-:W-:Y:S02]  /*11ff0*/  UIADD3 UR8, UR8, 0xe000, URZ ;  /* 0x0000e00008087890 */ /* 0x000fe4000fffe03f */
[----:B------:R-:W-:-:S09]  /*12000*/  UIADD3 UR9, UR9, 0x13230, URZ ;  /* 0x0001323009097890 */ /* 0x000fd2000fffe03f */
[----:B------:R1:W-:Y:S01]  /*12010*/  UTMALDG.4D [UR8], [UR4], desc[UR6] ;  /* 0x00000608040075b4 */ /* 0x0003e20008019000 */
[----:B--2---:R-:W-:-:S04]  /*12020*/  LOP3.LUT R3, R3, 0xfffffffe, RZ, 0xc0, !PT ;  /* 0xfffffffe03037812 */ /* 0x004fc800078ec0ff */
[----:B------:R-:W-:-:S05]  /*12030*/  @P0 LOP3.LUT R3, R3, 0x1, RZ, 0xfc, !PT ;  /* 0x0000000103030812 */ /* 0x000fca00078efcff */
[----:B------:R1:W-:Y:S01]  /*12040*/  STL [R1], R3 ;  /* 0x0000000301007387 */ /* 0x0003e20000100800 */
[----:B------:R-:W-:Y:S01]  /*12050*/  NOP ;  /* 0x0000000000007918 */ /* 0x000fe20000000000 */
.L_x_461:
[----:B------:R-:W2:Y:S04]  /*12060*/  LDL.LU R4, [R1+0x14] ;  /* 0x0000140001047983 */ /* 0x000ea80000300800 */
[----:B------:R-:W3:Y:S04]  /*12070*/  LDL.LU R6, [R1+0x10] ;  /* 0x0000100001067983 */ /* 0x000ee80000300800 */
[----:B-1----:R-:W4:Y:S01]  /*12080*/  LDL.LU R3, [R1+0x28] ;  /* 0x0000280001037983 */ /* 0x002f220000300800 */
[----:B------:R-:W-:Y:S05]  /*12090*/  WARPSYNC.ALL ;  /* 0x0000000000007948 */ /* 0x000fea0003800000 */
[----:B------:R-:W-:Y:S01]  /*120a0*/  ULDC.64 UR6, c[0x0][0xa00] ;  /* 0x0002800000067ab9 */ /* 0x000fe20000000a00 */
[----:B------:R-:W-:Y:S01]  /*120b0*/  ULDC.64 UR4, c[0x0][0x298] ;  /* 0x0000a60000047ab9 */ /* 0x000fe20000000a00 */
[----:B------:R-:W-:Y:S01]  /*120c0*/  BAR.SYNC.DEFER_BLOCKING 0x8, 0x200 ;  /* 0x0208000000007b1d */ /* 0x000fe20000010000 */
[----:B------:R-:W-:Y:S01]  /*120d0*/  ISETP.NE.U32.AND P0, PT, RZ, UR6, PT ;  /* 0x00000006ff007c0c */ /* 0x000fe2000bf05070 */
[----:B0-----:R-:W-:-:S03]  /*120e0*/  VIADD R0, R22, 0xb000 ;  /* 0x0000b00016007836 */ /* 0x001fc60000000000 */
[----:B------:R-:W-:Y:S01]  /*120f0*/  ISETP.NE.AND.EX P0, PT, RZ, UR7, PT, P0 ;  /* 0x00000007ff007c0c */ /* 0x000fe2000bf05300 */
[----:B------:R-:W-:Y:S01]  /*12100*/  BSSY B6, `(.L_x_468) ;  /* 0x0000020000067945 */ /* 0x000fe20003800000 */
[----:B------:R-:W-:Y:S02]  /*12110*/  LOP3.LUT P1, RZ, R0, 0x1bf, RZ, 0xc0, !PT ;  /* 0x000001bf00ff7812 */ /* 0x000fe4000782c0ff */
[----:B--2---:R-:W-:-:S05]  /*12120*/  SHF.R.S32.HI R2, RZ, 0x1f, R4 ;  /* 0x0000001fff027819 */ /* 0x004fca0000011404 */
[----:B------:R-:W-:Y:S01]  /*12130*/  IMAD R2, R2, UR4, RZ ;  /* 0x0000000402027c24 */ /* 0x000fe2000f8e02ff */
[----:B----4-:R-:W-:-:S03]  /*12140*/  SEL R3, R3, RZ, !P0 ;  /* 0x000000ff03037207 */ /* 0x010fc60004000000 */
[----:B------:R-:W-:Y:S01]  /*12150*/  IMAD R0, R4, UR5, R2 ;  /* 0x0000000504007c24 */ /* 0x000fe2000f8e0202 */
[----:B---3--:R-:W-:Y:S01]  /*12160*/  SEL R2, R6, RZ, !P0 ;  /* 0x000000ff06027207 */ /* 0x008fe20004000000 */
[----:B------:R-:W-:-:S05]  /*12170*/  IMAD.WIDE.U32 R4, R4, UR4, RZ ;  /* 0x0000000404047c25 */ /* 0x000fca000f8e00ff */
[----:B------:R-:W-:Y:S04]  /*12180*/  STL.64 [R1+0x20], R4 ;  /* 0x0000200401007387 */ /* 0x000fe80000100a00 */
[----:B------:R0:W-:Y:S04]  /*12190*/  STL [R1+0x10], R2 ;  /* 0x0000100201007387 */ /* 0x0001e80000100800 */
[----:B------:R1:W-:Y:S01]  /*121a0*/  STL [R1+0x44], R3 ;  /* 0x0000440301007387 */ /* 0x0003e20000100800 */
[----:B0-----:R-:W-:Y:S01]  /*121b0*/  IMAD.IADD R2, R5, 0x1, R0 ;  /* 0x0000000105027824 */ /* 0x001fe200078e0200 */
[----:B------:R-:W-:-:S05]  /*121c0*/  SHF.R.S32.HI R0, RZ, 0x1f, R18 ;  /* 0x0000001fff007819 */ /* 0x000fca0000011412 */
[----:B------:R1:W-:Y:S04]  /*121d0*/  STL [R1+0x28], R0 ;  /* 0x0000280001007387 */ /* 0x0003e80000100800 */
[----:B------:R1:W-:Y:S01]  /*121e0*/  STL [R1+0x14], R2 ;  /* 0x0000140201007387 */ /* 0x0003e20000100800 */
        /* <DEDUP_REMOVED lines=17> */
.L_x_469:
[----:B------:R-:W-:Y:S05]  /*12300*/  BSYNC B6 ;  /* 0x0000000000067941 */ /* 0x000fea0003800000 */
.L_x_468:
[----:B-1----:R-:W2:Y:S01]  /*12310*/  LDL.LU R0, [R1+0x14] ;  /* 0x0000140001007983 */ /* 0x002ea20000300800 */
[----:B------:R-:W0:Y:S01]  /*12320*/  LDC R9, c[0x0][0x448] ;  /* 0x00011200ff097b82 */ /* 0x000e220000000800 */
[----:B------:R-:W-:Y:S01]  /*12330*/  ULDC.64 UR4, c[0x0][0x2d8] ;  /* 0x0000b60000047ab9 */ /* 0x000fe20000000a00 */
[----:B------:R-:W-:Y:S01]  /*12340*/  ULDC.64 UR6, c[0x0][0x2c8] ;  /* 0x0000b20000067ab9 */ /* 0x000fe20000000a00 */
[----:B------:R-:W2:Y:S01]  /*12350*/  LDL.LU.64 R2, [R1+0x20] ;  /* 0x0000200001027983 */ /* 0x000ea20000300a00 */
[----:B------:R-:W-:-:S03]  /*12360*/  ULDC.64 UR8, c[0x0][0x280] ;  /* 0x0000a00000087ab9 */ /* 0x000fc60000000a00 */
[----:B------:R-:W3:Y:S04]  /*12370*/  LDL.LU R20, [R1+0x28] ;  /* 0x0000280001147983 */ /* 0x000ee80000300800 */
[----:B------:R-:W4:Y:S04]  /*12380*/  LDL.LU R21, [R1+0x44] ;  /* 0x0000440001157983 */ /* 0x000f280000300800 */
[----:B------:R-:W4:Y:S04]  /*12390*/  LDL.LU R4, [R1+0x10] ;  /* 0x0000100001047983 */ /* 0x000f280000300800 */
[----:B------:R1:W5:Y:S01]  /*123a0*/  LDL R10, [R1+0x30] ;  /* 0x00003000010a7983 */ /* 0x0003620000100800 */
[----:B0-----:R-:W-:-:S13]  /*123b0*/  ISETP.NE.AND P0, PT, R9, 0x1, PT ;  /* 0x000000010900780c */ /* 0x001fda0003f05270 */
[----:B------:R-:W0:Y:S08]  /*123c0*/  @P0 LDC R5, c[0x0][0x450] ;  /* 0x00011400ff050b82 */ /* 0x000e300000000800 */
[----:B------:R-:W1:Y:S01]  /*123d0*/  @P0 LDC R8, c[0x0][0x450] ;  /* 0x00011400ff080b82 */ /* 0x000e620000000800 */
[----:B--2---:R-:W-:Y:S02]  /*123e0*/  IMAD.MOV.U32 R3, RZ, RZ, R0 ;  /* 0x000000ffff037224 */ /* 0x004fe400078e0000 */
[----:B---3--:R-:W-:-:S02]  /*123f0*/  IMAD R0, R20, UR4, RZ ;  /* 0x0000000414007c24 */ /* 0x008fc4000f8e02ff */
[C---:B------:R-:W-:Y:S01]  /*12400*/  IMAD.WIDE.U32 R2, R18.reuse, UR4, R2 ;  /* 0x0000000412027c25 */ /* 0x040fe2000f8e0002 */
[----:B------:R-:W2:Y:S03]  /*12410*/  S2R R20, SR_TID.X ;  /* 0x0000000000147919 */ /* 0x000ea60000002100 */
[----:B------:R-:W-:Y:S01]  /*12420*/  IMAD R0, R18, UR5, R0 ;  /* 0x0000000512007c24 */ /* 0x000fe2000f8e0200 */
[----:B------:R-:W-:-:S03]  /*12430*/  ULDC.64 UR4, c[0x0][0x2e0] ;  /* 0x0000b80000047ab9 */ /* 0x000fc60000000a00 */
[----:B------:R-:W-:Y:S02]  /*12440*/  IMAD.IADD R3, R3, 0x1, R0 ;  /* 0x0000000103037824 */ /* 0x000fe400078e0200 */
[----:B----4-:R-:W-:Y:S02]  /*12450*/  IMAD R0, R21, UR4, RZ ;  /* 0x0000000415007c24 */ /* 0x010fe4000f8e02ff */
[----:B------:R-:W3:Y:S01]  /*12460*/  S2R R21, SR_TID.X ;  /* 0x0000000000157919 */ /* 0x000ee20000002100 */
[----:B------:R-:W-:-:S04]  /*12470*/  IMAD.WIDE.U32 R2, R4, UR4, R2 ;  /* 0x0000000404027c25 */ /* 0x000fc8000f8e0002 */
[----:B------:R-:W-:Y:S01]  /*12480*/  IMAD R0, R4, UR5, R0 ;  /* 0x0000000504007c24 */ /* 0x000fe2000f8e0200 */
[----:B------:R-:W-:Y:S01]  /*12490*/  ULDC.64 UR4, c[0x0][0x2d0] ;  /* 0x0000b40000047ab9 */ /* 0x000fe20000000a00 */
[----:B------:R-:W4:Y:S02]  /*124a0*/  @P0 LDC R4, c[0x0][0x44c] ;  /* 0x00011300ff040b82 */ /* 0x000f240000000800 */
[----:B------:R-:W-:Y:S01]  /*124b0*/  IMAD.IADD R3, R3, 0x1, R0 ;  /* 0x0000000103037824 */ /* 0x000fe200078e0200 */
[----:B--2---:R-:W-:-:S04]  /*124c0*/  LOP3.LUT R20, R20, 0x7f, RZ, 0xc0, !PT ;  /* 0x0000007f14147812 */ /* 0x004fc800078ec0ff */
[----:B------:R-:W-:Y:S01]  /*124d0*/  SHF.R.U32.HI R20, RZ, 0x2, R20 ;  /* 0x00000002ff147819 */ /* 0x000fe20000011614 */
[----:B---3--:R-:W-:-:S05]  /*124e0*/  IMAD.SHL.U32 R6, R21, 0x20, RZ ;  /* 0x0000002015067824 */ /* 0x008fca00078e00ff */
[----:B------:R-:W-:-:S05]  /*124f0*/  LOP3.LUT R6, R20, 0x60, R6, 0xf8, !PT ;  /* 0x0000006014067812 */ /* 0x000fca00078ef806 */
[----:B------:R-:W-:-:S04]  /*12500*/  IMAD R6, R17, 0xc0, R6 ;  /* 0x000000c011067824 */ /* 0x000fc800078e0206 */
[----:B----4-:R-:W-:-:S04]  /*12510*/  @P0 IMAD.HI.U32 R0, R6, R4, RZ ;  /* 0x0000000406000227 */ /* 0x010fc800078e00ff */
[----:B------:R-:W-:Y:S01]  /*12520*/  IMAD.MOV.U32 R4, RZ, RZ, R6 ;  /* 0x000000ffff047224 */ /* 0x000fe200078e0006 */
[----:B0-----:R-:W-:-:S04]  /*12530*/  @P0 SHF.R.U32.HI R4, RZ, R5, R0 ;  /* 0x00000005ff040219 */ /* 0x001fc80000011600 */
[--C-:B------:R-:W-:Y:S01]  /*12540*/  SHF.R.S32.HI R0, RZ, 0x1f, R4.reuse ;  /* 0x0000001fff007819 */ /* 0x100fe20000011404 */
[----:B------:R-:W-:-:S04]  /*12550*/  IMAD.MOV R7, RZ, RZ, -R4 ;  /* 0x000000ffff077224 */ /* 0x000fc800078e0a04 */
[----:B------:R-:W-:-:S04]  /*12560*/  IMAD R0, R0, UR4, RZ ;  /* 0x0000000400007c24 */ /* 0x000fc8000f8e02ff */
[C---:B------:R-:W-:Y:S02]  /*12570*/  IMAD R0, R4.reuse, UR5, R0 ;  /* 0x0000000504007c24 */ /* 0x040fe4000f8e0200 */
[----:B------:R-:W-:-:S04]  /*12580*/  IMAD.WIDE.U32 R4, R4, UR4, R2 ;  /* 0x0000000404047c25 */ /* 0x000fc8000f8e0002 */
[----:B------:R-:W-:Y:S02]  /*12590*/  IMAD.IADD R5, R5, 0x1, R0 ;  /* 0x0000000105057824 */ /* 0x000fe400078e0200 */
[----:B------:R-:W-:-:S05]  /*125a0*/  IMAD R0, R9, R7, R6 ;  /* 0x0000000709007224 */ /* 0x000fca00078e0206 */
[----:B------:R-:W-:Y:S01]  /*125b0*/  SHF.R.S32.HI R7, RZ, 0x1f, R0 ;  /* 0x0000001fff077819 */ /* 0x000fe20000011400 */
[----:B------:R-:W-:-:S04]  /*125c0*/  IMAD.WIDE.U32 R4, R0, UR6, R4 ;  /* 0x0000000600047c25 */ /* 0x000fc8000f8e0004 */
[----:B------:R-:W-:-:S04]  /*125d0*/  IMAD R7, R7, UR6, RZ ;  /* 0x0000000607077c24 */ /* 0x000fc8000f8e02ff */
[----:B------:R-:W-:Y:S01]  /*125e0*/  IMAD R7, R0, UR7, R7 ;  /* 0x0000000700077c24 */ /* 0x000fe2000f8e0207 */
[----:B------:R-:W-:-:S04]  /*125f0*/  IADD3 R0, P1, R4, UR8, RZ ;  /* 0x0000000804007c10 */ /* 0x000fc8000ff3e0ff */
[----:B------:R-:W-:Y:S02]  /*12600*/  IADD3.X R4, R5, UR9, R7, P1, !PT ;  /* 0x0000000905047c10 */ /* 0x000fe40008ffe407 */
[----:B------:R-:W0:Y:S01]  /*12610*/  @P0 LDC R7, c[0x0][0x44c] ;  /* 0x00011300ff070b82 */ /* 0x000e220000000800 */
[----:B------:R-:W-:-:S05]  /*12620*/  IADD3 R5, R6, 0x80, RZ ;  /* 0x0000008006057810 */ /* 0x000fca0007ffe0ff */
[----:B------:R-:W-:Y:S02]  /*12630*/  IMAD.MOV.U32 R6, RZ, RZ, R5 ;  /* 0x000000ffff067224 */ /* 0x000fe400078e0005 */
[----:B0-----:R-:W-:-:S05]  /*12640*/  @P0 IMAD.HI.U32 R7, R5, R7, RZ ;  /* 0x0000000705070227 */ /* 0x001fca00078e00ff */
[----:B-1----:R-:W-:-:S05]  /*12650*/  @P0 SHF.R.U32.HI R6, RZ, R8, R7 ;  /* 0x00000008ff060219 */ /* 0x002fca0000011607 */
[----:B------:R-:W-:-:S04]  /*12660*/  IMAD.MOV R7, RZ, RZ, -R6 ;  /* 0x000000ffff077224 */ /* 0x000fc800078e0a06 */
[----:B------:R-:W-:Y:S01]  /*12670*/  IMAD R5, R9, R7, R5 ;  /* 0x0000000709057224 */ /* 0x000fe200078e0205 */
[----:B------:R-:W-:Y:S01]  /*12680*/  SHF.R.S32.HI R7, RZ, 0x1f, R6 ;  /* 0x0000001fff077819 */ /* 0x000fe20000011406 */
[----:B------:R-:W-:-:S04]  /*12690*/  IMAD.WIDE.U32 R2, R6, UR4, R2 ;  /* 0x0000000406027c25 */ /* 0x000fc8000f8e0002 */
[----:B------:R-:W-:Y:S01]  /*126a0*/  IMAD R7, R7, UR4, RZ ;  /* 0x0000000407077c24 */ /* 0x000fe2000f8e02ff */
[----:B------:R-:W-:-:S03]  /*126b0*/  ULDC UR4, c[0x0][0x2b8] ;  /* 0x0000ae0000047ab9 */ /* 0x000fc60000000800 */
[----:B------:R-:W-:Y:S01]  /*126c0*/  IMAD R7, R6, UR5, R7 ;  /* 0x0000000506077c24 */ /* 0x000fe2000f8e0207 */
[----:B------:R-:W-:Y:S01]  /*126d0*/  SHF.R.S32.HI R6, RZ, 0x1f, R5 ;  /* 0x0000001fff067819 */ /* 0x000fe20000011405 */
[----:B------:R-:W-:Y:S02]  /*126e0*/  IMAD.SHL.U32 R20, R21, 0x10, RZ ;  /* 0x0000001015147824 */ /* 0x000fe400078e00ff */
[----:B------:R-:W-:Y:S02]  /*126f0*/  IMAD.IADD R3, R3, 0x1, R7 ;  /* 0x0000000103037824 */ /* 0x000fe400078e0207 */
[----:B------:R-:W-:Y:S02]  /*12700*/  IMAD R6, R6, UR6, RZ ;  /* 0x0000000606067c24 */ /* 0x000fe4000f8e02ff */
[----:B------:R-:W-:Y:S01]  /*12710*/  IMAD.WIDE.U32 R2, R5, UR6, R2 ;  /* 0x0000000605027c25 */ /* 0x000fe2000f8e0002 */
[----:B------:R-:W-:-:S03]  /*12720*/  LOP3.LUT R20, R20, 0x30, RZ, 0xc0, !PT ;  /* 0x0000003014147812 */ /* 0x000fc600078ec0ff */
[----:B------:R-:W-:Y:S01]  /*12730*/  IMAD R6, R5, UR7, R6 ;  /* 0x0000000705067c24 */ /* 0x000fe2000f8e0206 */
[----:B------:R-:W-:Y:S02]  /*12740*/  IADD3 R2, P1, R2, UR8, RZ ;  /* 0x0000000802027c10 */ /* 0x000fe4000ff3e0ff */
[----:B------:R-:W-:Y:S01]  /*12750*/  ISETP.GE.AND P0, PT, R20, UR4, PT ;  /* 0x0000000414007c0c */ /* 0x000fe2000bf06270 */
[----:B------:R-:W-:Y:S01]  /*12760*/  UMOV UR4, 0xffffffff ;  /* 0xffffffff00047882 */ /* 0x000fe20000000000 */
[----:B------:R-:W-:Y:S02]  /*12770*/  LOP3.LUT R21, R21, 0x7f, RZ, 0xc0, !PT ;  /* 0x0000007f15157812 */ /* 0x000fe400078ec0ff */
[----:B------:R-:W-:Y:S02]  /*12780*/  IADD3.X R3, R3, UR9, R6, P1, !PT ;  /* 0x0000000903037c10 */ /* 0x000fe40008ffe406 */
[----:B------:R-:W-:Y:S01]  /*12790*/  SHF.R.U32.HI R21, RZ, 0x2, R21 ;  /* 0x00000002ff157819 */ /* 0x000fe20000011615 */
[----:B------:R-:W-:Y:S06]  /*127a0*/  BRA.DIV UR4, `(.L_x_470) ;  /* 0x0000003204007947 */ /* 0x000fec000b800000 */
[----:B------:R-:W2:Y:S01]  /*127b0*/  LDL.LU R6, [R1+0x3c] ;  /* 0x00003c0001067983 */ /* 0x000ea20000300800 */
[----:B------:R-:W-:-:S03]  /*127c0*/  IMAD R17, R17, 0xc0, R21 ;  /* 0x000000c011117824 */ /* 0x000fc600078e0215 */
[----:B------:R-:W-:Y:S04]  /*127d0*/  SHFL.IDX PT, R7, R4, RZ, 0x1c1f ;  /* 0x001c1fff04077589 */ /* 0x000fe800000e0000 */
[----:B------:R-:W-:Y:S04]  /*127e0*/  SHFL.IDX PT, R8, R3, RZ, 0x1c1f ;  /* 0x001c1fff03087589 */ /* 0x000fe800000e0000 */
[----:B------:R-:W-:Y:S01]  /*127f0*/  SHFL.IDX PT, R3, R3, 0x1, 0x1c1f ;  /* 0x003c1f0003037f89 */ /* 0x000fe200000e0000 */
[----:B--2---:R-:W-:-:S03]  /*12800*/  IMAD R5, R6, R9, RZ ;  /* 0x0000000906057224 */ /* 0x004fc600078e02ff */
[----:B------:R-:W0:Y:S02]  /*12810*/  SHFL.IDX PT, R6, R0, RZ, 0x1c1f ;  /* 0x001c1fff00067589 */ /* 0x000e2400000e0000 */
[----:B------:R-:W-:-:S13]  /*12820*/  ISETP.GE.AND P1, PT, R17, R5, PT ;  /* 0x000000051100720c */ /* 0x000fda0003f26270 */
[----:B0-----:R-:W-:-:S05]  /*12830*/  @!P1 IADD3 R6, P2, R20, R6, RZ ;  /* 0x0000000614069210 */ /* 0x001fca0007f5e0ff */
[----:B------:R-:W-:-:S05]  /*12840*/  @!P1 IMAD.X R7, RZ, RZ, R7, P2 ;  /* 0x000000ffff079224 */ /* 0x000fca00010e0607 */
[----:B-----5:R0:W-:Y:S02]  /*12850*/  @!P1 LDGSTS.E.BYPASS.LTC128B.128 [R10+0xb000], desc[UR40][R6.64], !P0 ;  /* 0x0b000000060a9fae */ /* 0x0201e4000c101d68 */
[----:B0-----:R-:W-:Y:S02]  /*12860*/  VIADD R6, R17, 0x20 ;  /* 0x0000002011067836 */ /* 0x001fe40000000000 */
[----:B------:R-:W0:Y:S03]  /*12870*/  SHFL.IDX PT, R7, R0, 0x1, 0x1c1f ;  /* 0x003c1f0000077f89 */ /* 0x000e2600000e0000 */
[----:B------:R-:W-:Y:S02]  /*12880*/  ISETP.GE.AND P1, PT, R6, R5, PT ;  /* 0x000000050600720c */ /* 0x000fe40003f26270 */
[----:B------:R-:W1:Y:S11]  /*12890*/  SHFL.IDX PT, R6, R4, 0x1, 0x1c1f ;  /* 0x003c1f0004067f89 */ /* 0x000e7600000e0000 */
[----:B0-----:R-:W-:-:S05]  /*128a0*/  @!P1 IADD3 R7, P2, R20, R7, RZ ;  /* 0x0000000714079210 */ /* 0x001fca0007f5e0ff */
[----:B-1----:R-:W-:-:S05]  /*128b0*/  @!P1 IMAD.X R6, RZ, RZ, R6, P2 ;  /* 0x000000ffff069224 */ /* 0x002fca00010e0606 */
[----:B------:R-:W-:-:S04]  /*128c0*/  @!P1 LOP3.LUT R7, R7, R6, RZ, 0x3c, !PT ;  /* 0x0000000607079212 */ /* 0x000fc800078e3cff */
[----:B------:R-:W-:-:S04]  /*128d0*/  @!P1 LOP3.LUT R6, R7, R6, RZ, 0x3c, !PT ;  /* 0x0000000607069212 */ /* 0x000fc800078e3cff */
[----:B------:R-:W-:-:S05]  /*128e0*/  @!P1 LOP3.LUT R7, R7, R6, RZ, 0x3c, !PT ;  /* 0x0000000607079212 */ /* 0x000fca00078e3cff */
[----:B------:R0:W-:Y:S02]  /*128f0*/  @!P1 LDGSTS.E.BYPASS.LTC128B.128 [R10+0xb800], desc[UR40][R6.64], !P0 ;  /* 0x0b800000060a9fae */ /* 0x0001e4000c101d68 */
[----:B0-----:R-:W-:Y:S02]  /*12900*/  VIADD R6, R17, 0x40 ;  /* 0x0000004011067836 */ /* 0x001fe40000000000 */
[----:B------:R-:W0:Y:S03]  /*12910*/  SHFL.IDX PT, R7, R0, 0x2, 0x1c1f ;  /* 0x005c1f0000077f89 */ /* 0x000e2600000e0000 */
[----:B------:R-:W-:Y:S02]  /*12920*/  ISETP.GE.AND P1, PT, R6, R5, PT ;  /* 0x000000050600720c */ /* 0x000fe40003f26270 */
[----:B------:R-:W1:Y:S04]  /*12930*/  SHFL.IDX PT, R6, R4, 0x2, 0x1c1f ;  /* 0x005c1f0004067f89 */ /* 0x000e6800000e0000 */
[----:B------:R-:W-:Y:S07]  /*12940*/  SHFL.IDX PT, R4, R4, 0x3, 0x1c1f ;  /* 0x007c1f0004047f89 */ /* 0x000fee00000e0000 */
[----:B0-----:R-:W-:-:S05]  /*12950*/  @!P1 IADD3 R7, P2, R20, R7, RZ ;  /* 0x0000000714079210 */ /* 0x001fca0007f5e0ff */
[----:B-1----:R-:W-:-:S05]  /*12960*/  @!P1 IMAD.X R6, RZ, RZ, R6, P2 ;  /* 0x000000ffff069224 */ /* 0x002fca00010e0606 */
[----:B------:R-:W-:-:S04]  /*12970*/  @!P1 LOP3.LUT R7, R7, R6, RZ, 0x3c, !PT ;  /* 0x0000000607079212 */ /* 0x000fc800078e3cff */
[----:B------:R-:W-:-:S04]  /*12980*/  @!P1 LOP3.LUT R6, R7, R6, RZ, 0x3c, !PT ;  /* 0x0000000607069212 */ /* 0x000fc800078e3cff */
[----:B------:R-:W-:-:S05]  /*12990*/  @!P1 LOP3.LUT R7, R7, R6, RZ, 0x3c, !PT ;  /* 0x0000000607079212 */ /* 0x000fca00078e3cff */
[----:B------:R0:W-:Y:S04]  /*129a0*/  @!P1 LDGSTS.E.BYPASS.LTC128B.128 [R10+0xc000], desc[UR40][R6.64], !P0 ;  /* 0x0c000000060a9fae */ /* 0x0001e8000c101d68 */
[----:B0-----:R0:W1:Y:S02]  /*129b0*/  SHFL.IDX PT, R6, R0, 0x3, 0x1c1f ;  /* 0x007c1f0000067f89 */ /* 0x00106400000e0000 */
[----:B0-----:R-:W-:-:S05]  /*129c0*/  VIADD R0, R17, 0x80 ;  /* 0x0000008011007836 */ /* 0x001fca0000000000 */
[----:B------:R-:W-:Y:S01]  /*129d0*/  ISETP.GE.AND P2, PT, R0, R5, PT ;  /* 0x000000050000720c */ /* 0x000fe20003f46270 */
[----:B------:R-:W-:-:S05]  /*129e0*/  VIADD R0, R17, 0x60 ;  /* 0x0000006011007836 */ /* 0x000fca0000000000 */
[----:B------:R-:W-:Y:S02]  /*129f0*/  ISETP.GE.AND P1, PT, R0, R5, PT ;  /* 0x000000050000720c */ /* 0x000fe40003f26270 */
[----:B------:R-:W0:Y:S04]  /*12a00*/  SHFL.IDX PT, R0, R2, RZ, 0x1c1f ;  /* 0x001c1fff02007589 */ /* 0x000e2800000e0000 */
[----:B------:R-:W2:Y:S07]  /*12a10*/  SHFL.IDX PT, R2, R2, 0x1, 0x1c1f ;  /* 0x003c1f0002027f89 */ /* 0x000eae00000e0000 */
[----:B-1----:R-:W-:-:S05]  /*12a20*/  @!P1 IADD3 R6, P3, R20, R6, RZ ;  /* 0x0000000614069210 */ /* 0x002fca0007f7e0ff */
[----:B------:R-:W-:-:S04]  /*12a30*/  @!P1 IMAD.X R4, RZ, RZ, R4, P3 ;  /* 0x000000ffff049224 */ /* 0x000fc800018e0604 */
[----:B------:R-:W-:-:S05]  /*12a40*/  @!P1 IMAD.MOV.U32 R7, RZ, RZ, R4 ;  /* 0x000000ffff079224 */ /* 0x000fca00078e0004 */
[----:B------:R1:W-:Y:S01]  /*12a50*/  @!P1 LDGSTS.E.BYPASS.LTC128B.128 [R10+0xc800], desc[UR40][R6.64], !P0 ;  /* 0x0c800000060a9fae */ /* 0x0003e2000c101d68 */
[----:B0-----:R-:W-:-:S05]  /*12a60*/  @!P2 IADD3 R0, P1, R20, R0, RZ ;  /* 0x000000001400a210 */ /* 0x001fca0007f3e0ff */
[----:B-1----:R-:W-:-:S04]  /*12a70*/  @!P2 IMAD.X R6, RZ, RZ, R8, P1 ;  /* 0x000000ffff06a224 */ /* 0x002fc800008e0608 */
[----:B------:R-:W-:Y:S02]  /*12a80*/  @!P2 IMAD.MOV.U32 R7, RZ, RZ, R6 ;  /* 0x000000ffff07a224 */ /* 0x000fe400078e0006 */
[----:B------:R-:W-:-:S05]  /*12a90*/  @!P2 IMAD.MOV.U32 R6, RZ, RZ, R0 ;  /* 0x000000ffff06a224 */ /* 0x000fca00078e0000 */
[----:B--2---:R0:W-:Y:S02]  /*12aa0*/  @!P2 LDGSTS.E.BYPASS.LTC128B.128 [R10+0xd000], desc[UR40][R6.64], !P0 ;  /* 0x0d000000060aafae */ /* 0x0041e4000c101d68 */
.L_x_579:
[----:B------:R-:W-:-:S05]  /*12ab0*/  VIADD R17, R17, 0xa0 ;  /* 0x000000a011117836 */ /* 0x000fca0000000000 */
[----:B------:R-:W-:-:S13]  /*12ac0*/  ISETP.GE.AND P1, PT, R17, R5, PT ;  /* 0x000000051100720c */ /* 0x000fda0003f26270 */
[----:B------:R-:W-:-:S05]  /*12ad0*/  @!P1 IADD3 R2, P2, R20, R2, RZ ;  /* 0x0000000214029210 */ /* 0x000fca0007f5e0ff */
[----:B------:R-:W-:-:S05]  /*12ae0*/  @!P1 IMAD.X R3, RZ, RZ, R3, P2 ;  /* 0x000000ffff039224 */ /* 0x000fca00010e0603 */
[----:B------:R-:W-:Y:S01]  /*12af0*/  @!PT LDS RZ, [RZ] ;  /* 0x00000000fffff984 */ /* 0x000fe20000000800 */
[----:B------:R-:W-:Y:S01]  /*12b00*/  @!PT LDS RZ, [RZ] ;  /* 0x00000000fffff984 */ /* 0x000fe20000000800 */
[----:B------:R-:W-:Y:S01]  /*12b10*/  @!PT LDS RZ, [RZ] ;  /* 0x00000000fffff984 */ /* 0x000fe20000000800 */
[----:B------:R1:W-:Y:S01]  /*12b20*/  @!P1 LDGSTS.E.BYPASS.LTC128B.128 [R10+0xd800], desc[UR40][R2.64], !P0 ;  /* 0x0d800000020a9fae */ /* 0x0003e2000c101d68 */
[----:B------:R-:W-:Y:S01]  /*12b30*/  PLOP3.LUT P0, PT, PT, PT, PT, 0x80, 0x0 ;  /* 0x000000000000781c */ /* 0x000fe20003f0f070 */
[----:B------:R-:W-:-:S12]  /*12b40*/  NOP ;  /* 0x0000000000007918 */ /* 0x000fd80000000000 */
.L_x_471:
[----:B------:R-:W-:Y:S02]  /*12b50*/  PLOP3.LUT P1, PT, P1, P0, PT, 0xa2, 0x0 ;  /* 0x000000000000781c */ /* 0x000fe40000f21472 */
[----:B------:R-:W-:-:S08]  /*12b60*/  @P0 R2UR P1, UR4, R22 ;  /* 0x00000000160402ca */ /* 0x000fd00000020000 */
[----:B------:R-:W-:-:S05]  /*12b70*/  @P0 PLOP3.LUT P0, PT, P1, PT, PT, 0x80, 0x0 ;  /* 0x000000000000081c */ /* 0x000fca0000f0f070 */
[----:B------:R-:W-:Y:S01]  /*12b80*/  @!P1 SYNCS.ARRIVE.TRANS64.RED.A0T1 RZ, [UR4+0x13200], RZ ;  /* 0x013200ffffff99a7 */ /* 0x000fe20008200404 */
[----:B------:R-:W-:Y:S07]  /*12b90*/  @!P1 ARRIVES.LDGSTSBAR.64.TRANSCNT [UR4+0x13200] ;  /* 0x01320000ff0099b0 */ /* 0x000fee0008000a84 */
[----:B------:R-:W-:Y:S05]  /*12ba0*/  @P0 BRA.U.ANY `(.L_x_471) ;  /* 0xfffffffd00e80947 */ /* 0x000fea000393ffff */
[----:B-1----:R-:W2:Y:S02]  /*12bb0*/  LDL.LU R2, [R1+0x40] ;  /* 0x0000400001027983 */ /* 0x002ea40000300800 */
        /* <DEDUP_REMOVED lines=10> */
[----:B-12---:R-:W-:Y:S05]  /*12c60*/  @!P0 BRA `(.L_x_473) ;  /* 0x0000003000b08947 */ /* 0x006fea0003800000 */
.L_x_580:
[----:B------:R-:W-:Y:S05]  /*12c70*/  BSYNC B0 ;  /* 0x0000000000007941 */ /* 0x000fea0003800000 */
.L_x_472:
[----:B------:R-:W2:Y:S02]  /*12c80*/  LDL.LU R0, [R1+0x2c] ;  /* 0x00002c0001007983 */ /* 0x000ea40000300800 */
[----:B--2---:R-:W-:-:S13]  /*12c90*/  ISETP.GE.AND P0, PT, R0, 0xa1, PT ;  /* 0x000000a10000780c */ /* 0x004fda0003f06270 */
[----:B------:R-:W-:Y:S05]  /*12ca0*/  @!P0 BRA `(.L_x_474) ;  /* 0x0000000800f48947 */ /* 0x000fea0003800000 */
[----:B------:R-:W2:Y:S01]  /*12cb0*/  LDL.LU R0, [R1+0x38] ;  /* 0x0000380001007983 */ /* 0x000ea20000300800 */
[----:B0-----:R-:W-:Y:S02]  /*12cc0*/  IMAD.MOV.U32 R6, RZ, RZ, R24 ;  /* 0x000000ffff067224 */ /* 0x001fe400078e0018 */
[----:B------:R-:W-:Y:S02]  /*12cd0*/  IMAD.MOV.U32 R7, RZ, RZ, R26 ;  /* 0x000000ffff077224 */ /* 0x000fe400078e001a */
[----:B--2---:R-:W-:-:S07]  /*12ce0*/  VIADD R0, R0, 0xfffffffe ;  /* 0xfffffffe00007836 */ /* 0x004fce0000000000 */
.L_x_494:
        /* <DEDUP_REMOVED lines=15> */
[----:B------:R-:W0:Y:S01]  /*12de0*/  LDC R8, c[0x0][0x43c] ;  /* 0x00010f00ff087b82 */ /* 0x000e220000000800 */
[----:B------:R-:W-:Y:S01]  /*12df0*/  ULDC.64 UR6, c[0x0][0x428] ;  /* 0x00010a0000067ab9 */ /* 0x000fe20000000a00 */
[----:B0-----:R-:W-:-:S13]  /*12e00*/  ISETP.NE.AND P0, PT, R8, 0x1, PT ;  /* 0x000000010800780c */ /* 0x001fda0003f05270 */
[----:B-1----:R-:W0:Y:S02]  /*12e10*/  @P0 LDC.64 R2, c[0x0][0x440] ;  /* 0x00011000ff020b82 */ /* 0x002e240000000a00 */
        /* <DEDUP_REMOVED lines=8> */
[----:B------:R-:W-:-:S05]  /*12ea0*/  IMAD.WIDE.U32 R2, R28, UR6, R2 ;  /* 0x000000061c027c25 */ /* 0x000fca000f8e0002 */
[----:B------:R-:W-:Y:S02]  /*12eb0*/  IADD3 R3, R4, R3, RZ ;  /* 0x0000000304037210 */ /* 0x000fe40007ffe0ff */
[----:B------:R-:W-:-:S04]  /*12ec0*/  LEA R4, P0, R2, UR4, 0x2 ;  /* 0x0000000402047c11 */ /* 0x000fc8000f8010ff */
[----:B------:R-:W-:-:S05]  /*12ed0*/  LEA.HI.X R5, R2, UR5, R3, 0x2, P0 ;  /* 0x0000000502057c11 */ /* 0x000fca00080f1403 */
[----:B------:R0:W5:Y:S04]  /*12ee0*/  LDG.E R23, desc[UR40][R4.64] ;  /* 0x0000002804177981 */ /* 0x000168000c1e1900 */
.L_x_477:
[----:B0-----:R-:W-:Y:S01]  /*12ef0*/  IMAD R4, R24, 0x8, R22 ;  /* 0x0000000818047824 */ /* 0x001fe200078e0216 */
[----:B-1----:R-:W-:Y:S01]  /*12f00*/  SHF.L.U32 R3, R26, 0x1f, RZ ;  /* 0x0000001f1a037819 */ /* 0x002fe200000006ff */
[----:B------:R-:W0:Y:S01]  /*12f10*/  S2R R2, SR_TID.X ;  /* 0x0000000000027919 */ /* 0x000e220000002100 */
[----:B------:R-:W-:Y:S02]  /*12f20*/  BSSY B1, `(.L_x_478) ;  /* 0x0000005000017945 */ /* 0x000fe40003800000 */
[----:B------:R-:W1:Y:S01]  /*12f30*/  SYNCS.PHASECHK.TRANS64.TRYWAIT P0, [R4+URZ+0x13280], R3 ;  /* 0x01328003040075a7 */ /* 0x000e62000800017f */
[----:B0-----:R-:W-:-:S04]  /*12f40*/  LOP3.LUT R2, R2, 0x7f, RZ, 0xc0, !PT ;  /* 0x0000007f02027812 */ /* 0x001fc800078ec0ff */
[----:B------:R-:W-:Y:S01]  /*12f50*/  ISETP.NE.AND P1, PT, R2, RZ, PT ;  /* 0x000000ff0200720c */ /* 0x000fe20003f25270 */
[----:B-1----:R-:W-:-:S12]  /*12f60*/  @!P0 BRA `(.L_x_479) ;  /* 0x0000003000048947 */ /* 0x002fd80003800000 */
.L_x_581:
[----:B------:R-:W-:Y:S05]  /*12f70*/  BSYNC B1 ;  /* 0x0000000000017941 */ /* 0x000fea0003800000 */
.L_x_478:
        /* <DEDUP_REMOVED lines=9> */
.L_x_481:
[----:B------:R-:W-:Y:S05]  /*13010*/  BSYNC B1 ;  /* 0x0000000000017941 */ /* 0x000fea0003800000 */
.L_x_480:
[----:B------:R-:W2:Y:S01]  /*13020*/  LDL R5, [R1+0x4] ;  /* 0x0000040001057983 */ /* 0x000ea20000100800 */
[----:B------:R-:W-:Y:S01]  /*13030*/  IMAD.MOV.U32 R10, RZ, RZ, RZ ;  /* 0x000000ffff0a7224 */ /* 0x000fe200078e00ff */
[----:B------:R-:W-:Y:S01]  /*13040*/  UIADD3 UR4, UP0, UR38, 0x470, URZ ;  /* 0x0000047026047890 */ /* 0x000fe2000ff1e03f */
[----:B------:R-:W-:Y:S01]  /*13050*/  IMAD R2, R24, 0x2800, R22 ;  /* 0x0000280018027824 */ /* 0x000fe200078e0216 */
[----:B------:R-:W-:Y:S01]  /*13060*/  PLOP3.LUT P0, PT, PT, PT, PT, 0x80, 0x0 ;  /* 0x000000000000781c */ /* 0x000fe20003f0f070 */
[----:B------:R-:W-:Y:S01]  /*13070*/  UMOV UR6, 0x0 ;  /* 0x0000000000067882 */ /* 0x000fe20000000000 */
[----:B------:R-:W-:Y:S01]  /*13080*/  R2UR UR10, R10 ;  /* 0x000000000a0a72ca */ /* 0x000fe200000e0000 */
[----:B------:R-:W-:Y:S01]  /*13090*/  VIADD R9, R2, 0x6000 ;  /* 0x0000600002097836 */ /* 0x000fe20000000000 */
[----:B------:R-:W-:Y:S01]  /*130a0*/  UIADD3.X UR5, URZ, UR39, URZ, UP0, !UPT ;  /* 0x000000273f057290 */ /* 0x000fe200087fe43f */
[----:B------:R-:W-:Y:S01]  /*130b0*/  UMOV UR7, 0x14f00000 ;  /* 0x14f0000000077882 */ /* 0x000fe20000000000 */
[----:B--2---:R-:W-:-:S02]  /*130c0*/  IMAD R5, R8, 0xa0, R5 ;  /* 0x000000a008057824 */ /* 0x004fc400078e0205 */
[----:B------:R-:W-:-:S09]  /*130d0*/  VIADD R8, R4, 0x13270 ;  /* 0x0001327004087836 */ /* 0x000fd20000000000 */
.L_x_482:
[----:B------:R-:W-:-:S13]  /*130e0*/  @P0 ELECT P2, URZ, PT ;  /* 0x00000000003f082f */ /* 0x000fda0003840000 */
[----:B-----5:R-:W-:Y:S02]  /*130f0*/  @P2 R2UR UR13, R23 ;  /* 0x00000000170d22ca */ /* 0x020fe400000e0000 */
        /* <DEDUP_REMOVED lines=11> */
.L_x_582:
[----:B------:R-:W-:Y:S05]  /*131b0*/  BSYNC B1 ;  /* 0x0000000000017941 */ /* 0x000fea0003800000 */
.L_x_483:
        /* <DEDUP_REMOVED lines=11> */
.L_x_486:
[----:B------:R-:W-:Y:S05]  /*13270*/  BSYNC B1 ;  /* 0x0000000000017941 */ /* 0x000fea0003800000 */
.L_x_485:
        /* <DEDUP_REMOVED lines=8> */
.L_x_487:
        /* <DEDUP_REMOVED lines=10> */
.L_x_476:
[----:B------:R-:W-:Y:S05]  /*133a0*/  BSYNC B0 ;  /* 0x0000000000007941 */ /* 0x000fea0003800000 */
.L_x_475:
[----:B-1----:R-:W2:Y:S02]  /*133b0*/  LDL R3, [R1+0x48] ;  /* 0x0000480001037983 */ /* 0x002ea40000100800 */
[----:B--2---:R-:W-:-:S13]  /*133c0*/  ISETP.NE.AND P0, PT, R3, 0x3, PT ;  /* 0x000000030300780c */ /* 0x004fda0003f05270 */
[----:B------:R-:W-:Y:S05]  /*133d0*/  @!P0 BRA `(.L_x_488) ;  /* 0x0000000000048947 */ /* 0x000fea0003800000 */
[----:B------:R-:W-:Y:S01]  /*133e0*/  BPT.TRAP 0x1 ;  /* 0x000000040000795c */ /* 0x000fe20000300000 */
.L_x_488:
[----:B------:R-:W2:Y:S01]  /*133f0*/  LDL R4, [R1+0x18] ;  /* 0x0000180001047983 */ /* 0x000ea20000100800 */
[----:B------:R-:W-:Y:S01]  /*13400*/  LOP3.LUT R2, R7, 0x1, RZ, 0x3c, !PT ;  /* 0x0000000107027812 */ /* 0x000fe200078e3cff */
[----:B------:R-:W-:Y:S01]  /*13410*/  IMAD R3, R6, 0x8, R22 ;  /* 0x0000000806037824 */ /* 0x000fe200078e0216 */
[----:B------:R-:W-:Y:S02]  /*13420*/  BSSY B0, `(.L_x_489) ;  /* 0x0000005000007945 */ /* 0x000fe40003800000 */
[----:B------:R-:W-:-:S04]  /*13430*/  SHF.L.U32 R2, R2, 0x1f, RZ ;  /* 0x0000001f02027819 */ /* 0x000fc800000006ff */
[----:B------:R-:W0:Y:S01]  /*13440*/  SYNCS.PHASECHK.TRANS64.TRYWAIT P0, [R3+URZ+0x13270], R2 ;  /* 0x01327002030075a7 */ /* 0x000e22000800017f */
[----:B--2---:R-:W-:Y:S01]  /*13450*/  ISETP.NE.AND P1, PT, R4, 0x3, PT ;  /* 0x000000030400780c */ /* 0x004fe20003f25270 */
[----:B0-----:R-:W-:-:S12]  /*13460*/  @!P0 BRA `(.L_x_490) ;  /* 0x0000002800ec8947 */ /* 0x001fd80003800000 */
.L_x_583:
[----:B------:R-:W-:Y:S05]  /*13470*/  BSYNC B0 ;  /* 0x0000000000007941 */ /* 0x000fea0003800000 */
.L_x_489:
[----:B------:R-:W-:Y:S05]  /*13480*/  @!P1 BRA `(.L_x_491) ;  /* 0x0000000000049947 */ /* 0x000fea0003800000 */
[----:B------:R-:W-:Y:S01]  /*13490*/  BPT.TRAP 0x1 ;  /* 0x000000040000795c */ /* 0x000fe20000300000 */
.L_x_491:
[----:B0-----:R-:W-:Y:S01]  /*134a0*/  SHF.L.U32 R2, R7, 0x1f, RZ ;  /* 0x0000001f07027819 */ /* 0x001fe200000006ff */
[----:B------:R-:W-:-:S03]  /*134b0*/  IMAD R10, R6, 0x2800, RZ ;  /* 0x00002800060a7824 */ /* 0x000fc600078e02ff */
[----:B------:R-:W0:Y:S02]  /*134c0*/  SYNCS.PHASECHK.TRANS64.TRYWAIT P0, [R3+URZ+0x13260], R2 ;  /* 0x01326002030075a7 */ /* 0x000e24000800017f */
[----:B0-----:R-:W-:Y:S05]  /*134d0*/  @!P0 BRA `(.L_x_492) ;  /* 0x0000002800e48947 */ /* 0x001fea0003800000 */
.L_x_584:
[----:B------:R-:W0:Y:S04]  /*134e0*/  LDL R4, [R1+0xc] ;  /* 0x00000c0001047983 */ /* 0x000e280000100800 */
[----:B------:R-:W2:Y:S01]  /*134f0*/  LDL R11, [R1+0x8] ;  /* 0x00000800010b7983 */ /* 0x000ea20000100800 */
[----:B------:R-:W-:Y:S05]  /*13500*/  WARPSYNC.ALL ;  /* 0x0000000000007948 */ /* 0x000fea0003800000 */
[----:B0-----:R-:W-:-:S02]  /*13510*/  LOP3.LUT R2, R10, R4, RZ, 0xfc, !PT ;  /* 0x000000040a027212 */ /* 0x001fc400078efcff */
[----:B--2---:R-:W-:-:S03]  /*13520*/  LOP3.LUT R12, R10, R11, RZ, 0xfc, !PT ;  /* 0x0000000b0a0c7212 */ /* 0x004fc600078efcff */
[C---:B------:R-:W-:Y:S02]  /*13530*/  IMAD.IADD R2, R22.reuse, 0x1, R2 ;  /* 0x0000000116027824 */ /* 0x040fe400078e0202 */
[----:B------:R-:W-:-:S03]  /*13540*/  IMAD.IADD R12, R22, 0x1, R12 ;  /* 0x00000001160c7824 */ /* 0x000fc600078e020c */
[----:B------:R-:W0:Y:S02]  /*13550*/  LDSM.16.MT88.4 R4, [R2+0x6000] ;  /* 0x006000000204783b */ /* 0x000e240000004200 */
        /* <DEDUP_REMOVED lines=37> */
.L_x_493:
[----:B------:R-:W2:Y:S01]  /*137b0*/  S2R R2, SR_TID.X ;  /* 0x0000000000027919 */ /* 0x000ea20000002100 */
[----:B-1----:R1:W-:Y:S01]  /*137c0*/  SYNCS.ARRIVE.TRANS64.A1T0 RZ, [R3+URZ+0x13250], RZ ;  /* 0x013250ff03ff79a7 */ /* 0x0023e2000810003f */
[----:B------:R-:W-:Y:S02]  /*137d0*/  IMAD.MOV.U32 R6, RZ, RZ, R24 ;  /* 0x000000ffff067224 */ /* 0x000fe400078e0018 */
[----:B------:R-:W-:Y:S01]  /*137e0*/  IMAD.MOV.U32 R7, RZ, RZ, R26 ;  /* 0x000000ffff077224 */ /* 0x000fe200078e001a */
[----:B--2---:R-:W-:Y:S01]  /*137f0*/  LOP3.LUT R2, R2, 0x7f, RZ, 0xc0, !PT ;  /* 0x0000007f02027812 */ /* 0x004fe200078ec0ff */
[----:B------:R-:W-:Y:S03]  /*13800*/  BAR.SYNC.DEFER_BLOCKING 0x2, 0x80 ;  /* 0x0082000000007b1d */ /* 0x000fe60000010000 */
[----:B------:R-:W-:-:S13]  /*13810*/  ISETP.NE.AND P0, PT, R2, RZ, PT ;  /* 0x000000ff0200720c */ /* 0x000fda0003f05270 */
[----:B-1----:R-:W-:-:S05]  /*13820*/  @!P0 VIADD R3, R3, 0x13280 ;  /* 0x0001328003038836 */ /* 0x002fca0000000000 */
[----:B------:R-:W-:-:S04]  /*13830*/  @!P0 PRMT R3, RZ, 0x654, R3 ;  /* 0x00000654ff038816 */ /* 0x000fc80000000003 */
[----:B------:R2:W-:Y:S01]  /*13840*/  @!P0 SYNCS.ARRIVE.TRANS64.RED.A1T0 RZ, [R3+URZ], RZ ;  /* 0x000000ff03ff89a7 */ /* 0x0005e2000810043f */
[C---:B------:R-:W-:Y:S01]  /*13850*/  ISETP.GT.AND P0, PT, R0.reuse, RZ, PT ;  /* 0x000000ff0000720c */ /* 0x040fe20003f04270 */
[----:B------:R-:W-:-:S12]  /*13860*/  VIADD R0, R0, 0xffffffff ;  /* 0xffffffff00007836 */ /* 0x000fd80000000000 */
[----:B--2---:R-:W-:Y:S05]  /*13870*/  @P0 BRA `(.L_x_494) ;  /* 0xfffffff4001c0947 */ /* 0x004fea000383ffff */
.L_x_474:
[----:B------:R-:W1:Y:S02]  /*13880*/  S2R R2, SR_TID.X ;  /* 0x0000000000027919 */ /* 0x000e640000002100 */
[----:B-1----:R-:W-:Y:S02]  /*13890*/  LOP3.LUT R3, R2, 0x7f, RZ, 0xc0, !PT ;  /* 0x0000007f02037812 */ /* 0x002fe400078ec0ff */
[----:B------:R-:W2:Y:S01]  /*138a0*/  LDL R2, [R1+0x48] ;  /* 0x0000480001027983 */ /* 0x000ea20000100800 */
[----:B------:R-:W-:Y:S01]  /*138b0*/  BSSY B0, `(.L_x_495) ;  /* 0x0000010000007945 */ /* 0x000fe20003800000 */
[----:B------:R-:W-:Y:S02]  /*138c0*/  ISETP.NE.AND P0, PT, R3, RZ, PT ;  /* 0x000000ff0300720c */ /* 0x000fe40003f05270 */
[----:B--2---:R-:W-:-:S11]  /*138d0*/  ISETP.NE.AND P2, PT, R2, 0x3, PT ;  /* 0x000000030200780c */ /* 0x004fd60003f45270 */
[----:B------:R-:W-:Y:S05]  /*138e0*/  @P0 BRA `(.L_x_496) ;  /* 0x0000000000300947 */ /* 0x000fea0003800000 */
[----:B------:R-:W1:Y:S01]  /*138f0*/  S2R R5, SR_LANEID ;  /* 0x0000000000057919 */ /* 0x000e620000000000 */
[----:B------:R-:W-:Y:S01]  /*13900*/  VOTEU.ANY UR4, UPT, PT ;  /* 0x0000000000047886 */ /* 0x000fe200038e0100 */
[----:B------:R-:W2:Y:S01]  /*13910*/  LDC.64 R2, c[0x0][0xc60] ;  /* 0x00031800ff027b82 */ /* 0x000ea20000000a00 */
[----:B------:R-:W1:Y:S02]  /*13920*/  FLO.U32 R0, UR4 ;  /* 0x0000000400007d00 */ /* 0x000e6400080e0000 */
[----:B-1----:R-:W-:-:S06]  /*13930*/  ISETP.EQ.U32.AND P1, PT, R0, R5, PT ;  /* 0x000000050000720c */ /* 0x002fcc0003f22070 */
[----:B------:R-:W2:Y:S07]  /*13940*/  POPC R5, UR4 ;  /* 0x0000000400057d09 */ /* 0x000eae0008000000 */
[----:B--2---:R-:W2:Y:S01]  /*13950*/  @P1 ATOMG.E.ADD.STRONG.GPU PT, R3, desc[UR40][R2.64], R5 ;  /* 0x00000005020319a8 */ /* 0x004ea200081ee1e8 */
[----:B------:R-:W1:Y:S02]  /*13960*/  S2R R4, SR_LTMASK ;  /* 0x0000000000047919 */ /* 0x000e640000003900 */
[----:B-1----:R-:W-:-:S04]  /*13970*/  LOP3.LUT R4, R4, UR4, RZ, 0xc0, !PT ;  /* 0x0000000404047c12 */ /* 0x002fc8000f8ec0ff */
[----:B0-----:R-:W0:Y:S01]  /*13980*/  POPC R7, R4 ;  /* 0x0000000400077309 */ /* 0x001e220000000000 */
[----:B--2---:R-:W0:Y:S02]  /*13990*/  SHFL.IDX PT, R0, R3, R0, 0x1f ;  /* 0x00001f0003007589 */ /* 0x004e2400000e0000 */
[----:B0-----:R-:W-:-:S07]  /*139a0*/  IADD3 R16, R0, UR36, R7 ;  /* 0x0000002400107c10 */ /* 0x001fce000fffe007 */
.L_x_496:
[----:B------:R-:W-:Y:S05]  /*139b0*/  BSYNC B0 ;  /* 0x0000000000007941 */ /* 0x000fea0003800000 */
.L_x_495:
[----:B------:R-:W-:Y:S05]  /*139c0*/  @!P2 BRA `(.L_x_497) ;  /* 0x000000000004a947 */ /* 0x000fea0003800000 */
[----:B------:R-:W-:Y:S01]  /*139d0*/  BPT.TRAP 0x1 ;  /* 0x000000040000795c */ /* 0x000fe20000300000 */
.L_x_497:
[----:B------:R-:W2:Y:S01]  /*139e0*/  LDL R2, [R1+0x18] ;  /* 0x0000180001027983 */ /* 0x000ea20000100800 */
[----:B------:R-:W-:Y:S01]  /*139f0*/  LOP3.LUT R0, R26, 0x1, RZ, 0x3c, !PT ;  /* 0x000000011a007812 */ /* 0x000fe200078e3cff */
[----:B------:R-:W-:Y:S01]  /*13a00*/  IMAD R3, R24, 0x8, R22 ;  /* 0x0000000818037824 */ /* 0x000fe200078e0216 */
[----:B------:R-:W-:Y:S02]  /*13a10*/  BSSY B0, `(.L_x_498) ;  /* 0x0000005000007945 */ /* 0x000fe40003800000 */
[----:B------:R-:W-:-:S04]  /*13a20*/  SHF.L.U32 R0, R0, 0x1f, RZ ;  /* 0x0000001f00007819 */ /* 0x000fc800000006ff */
[----:B------:R-:W1:Y:S01]  /*13a30*/  SYNCS.PHASECHK.TRANS64.TRYWAIT P1, [R3+URZ+0x13270], R0 ;  /* 0x01327000030075a7 */ /* 0x000e62000802017f */
[----:B--2---:R-:W-:Y:S01]  /*13a40*/  ISETP.NE.AND P2, PT, R2, 0x3, PT ;  /* 0x000000030200780c */ /* 0x004fe20003f45270 */
[----:B-1----:R-:W-:-:S12]  /*13a50*/  @!P1 BRA `(.L_x_499) ;  /* 0x0000002400989947 */ /* 0x002fd80003800000 */
.L_x_585:
[----:B------:R-:W-:Y:S05]  /*13a60*/  BSYNC B0 ;  /* 0x0000000000007941 */ /* 0x000fea0003800000 */
.L_x_498:
[----:B------:R-:W-:Y:S05]  /*13a70*/  @!P2 BRA `(.L_x_500) ;  /* 0x000000000004a947 */ /* 0x000fea0003800000 */
[----:B------:R-:W-:Y:S01]  /*13a80*/  BPT.TRAP 0x1 ;  /* 0x000000040000795c */ /* 0x000fe20000300000 */
.L_x_500:
[----:B-1----:R-:W-:-:S04]  /*13a90*/  SHF.L.U32 R0, R26, 0x1f, RZ ;  /* 0x0000001f1a007819 */ /* 0x002fc800000006ff */
[----:B------:R-:W1:Y:S02]  /*13aa0*/  SYNCS.PHASECHK.TRANS64.TRYWAIT P1, [R3+URZ+0x13260], R0 ;  /* 0x01326000030075a7 */ /* 0x000e64000802017f */
[----:B-1----:R-:W-:Y:S05]  /*13ab0*/  @!P1 BRA `(.L_x_501) ;  /* 0x0000002400949947 */ /* 0x002fea0003800000 */
.L_x_586:
[----:B------:R-:W2:Y:S04]  /*13ac0*/  LDL R4, [R1+0xc] ;  /* 0x00000c0001047983 */ /* 0x000ea80000100800 */
[----:B0-----:R-:W3:Y:S01]  /*13ad0*/  LDL R10, [R1+0x8] ;  /* 0x00000800010a7983 */ /* 0x001ee20000100800 */
[----:B------:R-:W-:Y:S01]  /*13ae0*/  IMAD R2, R24, 0x2800, RZ ;  /* 0x0000280018027824 */ /* 0x000fe200078e02ff */
[----:B------:R-:W-:Y:S05]  /*13af0*/  WARPSYNC.ALL ;  /* 0x0000000000007948 */ /* 0x000fea0003800000 */
[----:B--2---:R-:W-:-:S02]  /*13b00*/  LOP3.LUT R5, R2, R4, RZ, 0xfc, !PT ;  /* 0x0000000402057212 */ /* 0x004fc400078efcff */
[----:B---3--:R-:W-:-:S03]  /*13b10*/  LOP3.LUT R2, R2, R10, RZ, 0xfc, !PT ;  /* 0x0000000a02027212 */ /* 0x008fc600078efcff */
[C---:B-1----:R-:W-:Y:S02]  /*13b20*/  IMAD.IADD R0, R22.reuse, 0x1, R5 ;  /* 0x0000000116007824 */ /* 0x042fe400078e0205 */
        /* <DEDUP_REMOVED lines=39> */
.L_x_502:
[----:B-1----:R1:W-:Y:S01]  /*13da0*/  SYNCS.ARRIVE.TRANS64.A1T0 RZ, [R3+URZ+0x13250], RZ ;  /* 0x013250ff03ff79a7 */ /* 0x0023e2000810003f */
[----:B------:R-:W-:Y:S02]  /*13db0*/  @!P0 VIADD R0, R3, 0x13280 ;  /* 0x0001328003008836 */ /* 0x000fe40000000000 */
[----:B------:R-:W-:-:S03]  /*13dc0*/  VIADD R24, R24, 0x1 ;  /* 0x0000000118187836 */ /* 0x000fc60000000000 */
[----:B------:R-:W-:Y:S01]  /*13dd0*/  @!P0 PRMT R0, RZ, 0x654, R0 ;  /* 0x00000654ff008816 */ /* 0x000fe20000000000 */
[----:B------:R-:W-:Y:S06]  /*13de0*/  BAR.SYNC.DEFER_BLOCKING 0x2, 0x80 ;  /* 0x0082000000007b1d */ /* 0x000fec0000010000 */
[----:B------:R2:W-:Y:S01]  /*13df0*/  @!P0 SYNCS.ARRIVE.TRANS64.RED.A1T0 RZ, [R0+URZ], RZ ;  /* 0x000000ff00ff89a7 */ /* 0x0005e2000810043f */
[----:B------:R-:W-:-:S04]  /*13e00*/  ISETP.NE.AND P0, PT, R24, 0x2, PT ;  /* 0x000000021800780c */ /* 0x000fc80003f05270 */
[----:B-1----:R-:W-:Y:S02]  /*13e10*/  SEL R3, RZ, 0x1, P0 ;  /* 0x00000001ff037807 */ /* 0x002fe40000000000 */
[----:B------:R-:W-:Y:S02]  /*13e20*/  SEL R24, R24, RZ, P0 ;  /* 0x000000ff18187207 */ /* 0x000fe40000000000 */
[----:B--2---:R-:W-:-:S07]  /*13e30*/  LOP3.LUT R26, R26, R3, RZ, 0x3c, !PT ;  /* 0x000000031a1a7212 */ /* 0x004fce00078e3cff */
.L_x_451:
[----:B------:R-:W2:Y:S02]  /*13e40*/  LDL R0, [R1] ;  /* 0x0000000001007983 */ /* 0x000ea40000100800 */
[----:B--2---:R-:W-:-:S13]  /*13e50*/  LOP3.LUT P0, RZ, R0, 0x2, RZ, 0xc0, !PT ;  /* 0x0000000200ff7812 */ /* 0x004fda000780c0ff */
[----:B------:R-:W-:Y:S05]  /*13e60*/  @!P0 BRA `(.L_x_503) ;  /* 0x0000000000248947 */ /* 0x000fea0003800000 */
[----:B------:R-:W-:Y:S05]  /*13e70*/  WARPSYNC.ALL ;  /* 0x0000000000007948 */ /* 0x000fea0003800000 */
[----:B------:R-:W1:Y:S08]  /*13e80*/  S2UR UR5, SR_CgaCtaId ;  /* 0x00000000000579c3 */ /* 0x000e700000008800 */
[----:B------:R-:W-:Y:S06]  /*13e90*/  BAR.SYNC.DEFER_BLOCKING 0x5, 0x200 ;  /* 0x0148000000007b1d */ /* 0x000fec0000010000 */
[----:B------:R-:W-:-:S02]  /*13ea0*/  UMOV UR4, 0x400 ;  /* 0x0000040000047882 */ /* 0x000fc40000000000 */
[----:B-1----:R-:W-:-:S06]  /*13eb0*/  ULEA UR4, UR5, UR4, 0x18 ;  /* 0x0000000405047291 */ /* 0x002fcc000f8ec03f */
[----:B------:R-:W-:-:S05]  /*13ec0*/  IMAD.U32 R22, RZ, RZ, UR4 ;  /* 0x00000004ff167e24 */ /* 0x000fca000f8e00ff */
[----:B------:R1:W2:Y:S01]  /*13ed0*/  LDS.128 R16, [R22+0x132d0] ;  /* 0x0132d00016107984 */ /* 0x0002a20000000c00 */
[----:B------:R-:W-:Y:S06]  /*13ee0*/  BAR.ARV 0x4, 0x200 ;  /* 0x0108000000007b1d */ /* 0x000fec0000002000 */
[----:B------:R-:W-:Y:S05]  /*13ef0*/  BRA `(.L_x_504) ;  /* 0x0000000800407947 */ /* 0x000fea0003800000 */
.L_x_503:
[----:B------:R-:W0:Y:S01]  /*13f00*/  S2R R0, SR_TID.X ;  /* 0x0000000000007919 */ /* 0x000e220000002100 */
[----:B------:R-:W-:Y:S01]  /*13f10*/  UMOV UR4, 0xffffffff ;  /* 0xffffffff00047882 */ /* 0x000fe20000000000 */
[----:B0-----:R-:W-:-:S04]  /*13f20*/  LOP3.LUT R8, R0, 0x1f, RZ, 0xc0, !PT ;  /* 0x0000001f00087812 */ /* 0x001fc800078ec0ff */
[----:B------:R-:W-:Y:S01]  /*13f30*/  ISETP.NE.AND P0, PT, R8, 0x1f, PT ;  /* 0x0000001f0800780c */ /* 0x000fe20003f05270 */
[----:B------:R-:W-:-:S12]  /*13f40*/  BRA.DIV UR4, `(.L_x_505) ;  /* 0x0000002204847947 */ /* 0x000fd8000b800000 */
[----:B------:R-:W-:Y:S01]  /*13f50*/  IMAD.IADD R5, R19, 0x1, R8 ;  /* 0x0000000113057824 */ /* 0x000fe200078e0208 */
[----:B------:R-:W-:-:S04]  /*13f60*/  ULDC UR4, c[0x0][0xc3c] ;  /* 0x00030f0000047ab9 */ /* 0x000fc80000000800 */
[----:B------:R-:W-:-:S13]  /*13f70*/  ISETP.GE.OR P1, PT, R5, UR4, !P0 ;  /* 0x0000000405007c0c */ /* 0x000fda000c726670 */
[----:B------:R-:W0:Y:S02]  /*13f80*/  @!P1 LDC.64 R2, c[0x0][0xc80] ;  /* 0x00032000ff029b82 */ /* 0x000e240000000a00 */
[----:B0-----:R-:W-:-:S06]  /*13f90*/  @!P1 IMAD.WIDE R2, R5, 0x4, R2 ;  /* 0x0000000405029825 */ /* 0x001fcc00078e0202 */
[----:B------:R0:W2:Y:S01]  /*13fa0*/  @!P1 LDG.E R3, desc[UR40][R2.64] ;  /* 0x0000002802039981 */ /* 0x0000a2000c1e1900 */
[C---:B------:R-:W-:Y:S02]  /*13fb0*/  ISETP.GE.U32.AND P2, PT, R8.reuse, 0x2, PT ;  /* 0x000000020800780c */ /* 0x040fe40003f46070 */
[C---:B------:R-:W-:Y:S01]  /*13fc0*/  ISETP.GE.U32.AND P3, PT, R8.reuse, 0x4, PT ;  /* 0x000000040800780c */ /* 0x040fe20003f66070 */
[----:B------:R-:W-:Y:S01]  /*13fd0*/  SHFL.IDX PT, R0, R16, RZ, 0x1f ;  /* 0x00001fff10007589 */ /* 0x000fe200000e0000 */
[C---:B------:R-:W-:Y:S02]  /*13fe0*/  ISETP.GE.U32.AND P4, PT, R8.reuse, 0x8, PT ;  /* 0x000000080800780c */ /* 0x040fe40003f86070 */
[C---:B------:R-:W-:Y:S01]  /*13ff0*/  ISETP.GE.U32.AND P5, PT, R8.reuse, 0x10, PT ;  /* 0x000000100800780c */ /* 0x040fe20003fa6070 */
[----:B------:R-:W-:Y:S01]  /*14000*/  SHFL.IDX PT, R4, R16, 0x1, 0x1f ;  /* 0x00201f0010047f89 */ /* 0x000fe200000e0000 */
[----:B0-----:R-:W-:Y:S02]  /*14010*/  IMAD.MOV.U32 R2, RZ, RZ, RZ ;  /* 0x000000ffff027224 */ /* 0x001fe400078e00ff */
[----:B--2---:R-:W-:Y:S01]  /*14020*/  @!P1 IMAD.MOV.U32 R2, RZ, RZ, R3 ;  /* 0x000000ffff029224 */ /* 0x004fe200078e0003 */
[----:B------:R-:W-:-:S04]  /*14030*/  ISETP.NE.AND P1, PT, R8, RZ, PT ;  /* 0x000000ff0800720c */ /* 0x000fc80003f25270 */
[----:B------:R-:W0:Y:S02]  /*14040*/  SHFL.UP PT, R14, R2, 0x1, RZ ;  /* 0x04200000020e7989 */ /* 0x000e2400000e00ff */
[----:B0-----:R-:W-:-:S05]  /*14050*/  SEL R5, R14, RZ, P1 ;  /* 0x000000ff0e057207 */ /* 0x001fca0000800000 */
[----:B------:R-:W-:-:S05]  /*14060*/  IMAD.IADD R5, R2, 0x1, R5 ;  /* 0x0000000102057824 */ /* 0x000fca00078e0205 */
[----:B------:R-:W0:Y:S02]  /*14070*/  SHFL.UP PT, R14, R5, 0x2, RZ ;  /* 0x04400000050e7989 */ /* 0x000e2400000e00ff */
[----:B0-----:R-:W-:-:S04]  /*14080*/  SEL R6, R14, RZ, P2 ;  /* 0x000000ff0e067207 */ /* 0x001fc80001000000 */
[----:B------:R-:W-:-:S05]  /*14090*/  IADD3 R6, R5, R6, RZ ;  /* 0x0000000605067210 */ /* 0x000fca0007ffe0ff */
        /* <DEDUP_REMOVED lines=9> */
[----:B------:R0:W1:Y:S02]  /*14130*/  SHFL.IDX PT, R14, R3, 0x1f, 0x1f ;  /* 0x03e01f00030e7f89 */ /* 0x00006400000e0000 */
.L_x_596:
[----:B------:R-:W-:Y:S02]  /*14140*/  ULDC UR4, c[0x0][0xc38] ;  /* 0x00030e0000047ab9 */ /* 0x000fe40000000800 */
[----:B------:R-:W-:-:S04]  /*14150*/  IMAD.U32 R16, RZ, RZ, UR4 ;  /* 0x00000004ff107e24 */ /* 0x000fc8000f8e00ff */
[----:B-1----:R-:W-:-:S04]  /*14160*/  IMAD R5, R14, R16, RZ ;  /* 0x000000100e057224 */ /* 0x002fc800078e02ff */
[----:B------:R-:W-:-:S05]  /*14170*/  IMAD.IADD R4, R4, 0x1, R5 ;  /* 0x0000000104047824 */ /* 0x000fca00078e0205 */
[----:B------:R-:W-:-:S13]  /*14180*/  ISETP.GT.AND P6, PT, R4, R0, PT ;  /* 0x000000000400720c */ /* 0x000fda0003fc4270 */
[----:B------:R-:W-:Y:S05]  /*14190*/  @P6 BRA `(.L_x_506) ;  /* 0x00000000009c6947 */ /* 0x000fea0003800000 */
.L_x_511:
[----:B------:R-:W1:Y:S01]  /*141a0*/  LDC R6, c[0x0][0xc3c] ;  /* 0x00030f00ff067b82 */ /* 0x000e620000000800 */
[----:B------:R-:W-:-:S05]  /*141b0*/  VIADD R19, R19, 0x1f ;  /* 0x0000001f13137836 */ /* 0x000fca0000000000 */
[----:B-1----:R-:W-:-:S13]  /*141c0*/  ISETP.GE.AND P6, PT, R19, R6, PT ;  /* 0x000000061300720c */ /* 0x002fda0003fc6270 */
[----:B------:R-:W-:Y:S05]  /*141d0*/  @P6 BRA `(.L_x_507) ;  /* 0x0000000400446947 */ /* 0x000fea0003800000 */
[----:B------:R-:W1:Y:S01]  /*141e0*/  S2R R2, SR_TID.X ;  /* 0x0000000000027919 */ /* 0x000e620000002100 */
[----:B------:R-:W-:Y:S01]  /*141f0*/  BSSY B0, `(.L_x_508) ;  /* 0x0000009000007945 */ /* 0x000fe20003800000 */
[----:B-1----:R-:W-:-:S05]  /*14200*/  LOP3.LUT R2, R2, 0x1f, RZ, 0xc0, !PT ;  /* 0x0000001f02027812 */ /* 0x002fca00078ec0ff */
[----:B------:R-:W-:Y:S02]  /*14210*/  IMAD.IADD R5, R19, 0x1, R2 ;  /* 0x0000000113057824 */ /* 0x000fe400078e0202 */
[----:B------:R-:W-:-:S03]  /*14220*/  IMAD.MOV.U32 R2, RZ, RZ, RZ ;  /* 0x000000ffff027224 */ /* 0x000fc600078e00ff */
[----:B------:R-:W-:-:S13]  /*14230*/  ISETP.GE.OR P6, PT, R5, R6, !P0 ;  /* 0x000000060500720c */ /* 0x000fda00047c6670 */
[----:B------:R-:W-:Y:S05]  /*14240*/  @P6 BRA `(.L_x_509) ;  /* 0x00000000000c6947 */ /* 0x000fea0003800000 */
[----:B0-----:R-:W0:Y:S02]  /*14250*/  LDC.64 R2, c[0x0][0xc80] ;  /* 0x00032000ff027b82 */ /* 0x001e240000000a00 */
[----:B0-----:R-:W-:-:S06]  /*14260*/  IMAD.WIDE R2, R5, 0x4, R2 ;  /* 0x0000000405027825 */ /* 0x001fcc00078e0202 */
[----:B------:R1:W5:Y:S02]  /*14270*/  LDG.E R2, desc[UR40][R2.64] ;  /* 0x0000002802027981 */ /* 0x000364000c1e1900 */
.L_x_509:
[----:B------:R-:W-:Y:S05]  /*14280*/  BSYNC B0 ;  /* 0x0000000000007941 */ /* 0x000fea0003800000 */
.L_x_508:
[----:B------:R-:W-:-:S03]  /*14290*/  UMOV UR4, 0xffffffff ;  /* 0xffffffff00047882 */ /* 0x000fc60000000000 */
[----:B------:R-:W-:Y:S05]  /*142a0*/  BRA.DIV UR4, `(.L_x_510) ;  /* 0x0000002204d07947 */ /* 0x000fea000b800000 */
[----:B-----5:R-:W2:Y:S02]  /*142b0*/  SHFL.UP PT, R14, R2, 0x1, RZ ;  /* 0x04200000020e7989 */ /* 0x020ea400000e00ff */
[----:B--2---:R-:W-:-:S05]  /*142c0*/  SEL R13, R14, RZ, P1 ;  /* 0x000000ff0e0d7207 */ /* 0x004fca0000800000 */
[----:B------:R-:W-:-:S05]  /*142d0*/  IMAD.IADD R13, R2, 0x1, R13 ;  /* 0x00000001020d7824 */ /* 0x000fca00078e020d */
[----:B------:R-:W2:Y:S02]  /*142e0*/  SHFL.UP PT, R14, R13, 0x2, RZ ;  /* 0x044000000d0e7989 */ /* 0x000ea400000e00ff */
        /* <DEDUP_REMOVED lines=10> */
[----:B01----:R-:W-:-:S05]  /*14390*/  IMAD.IADD R3, R7, 0x1, R14 ;  /* 0x0000000107037824 */ /* 0x003fca00078e020e */
[----:B------:R0:W1:Y:S02]  /*143a0*/  SHFL.IDX PT, R14, R3, 0x1f, 0x1f ;  /* 0x03e01f00030e7f89 */ /* 0x00006400000e0000 */
.L_x_604:
[----:B------:R-:W-:Y:S02]  /*143b0*/  ULDC UR4, c[0x0][0xc38] ;  /* 0x00030e0000047ab9 */ /* 0x000fe40000000800 */
[----:B------:R-:W-:-:S04]  /*143c0*/  IMAD.U32 R16, RZ, RZ, UR4 ;  /* 0x00000004ff107e24 */ /* 0x000fc8000f8e00ff */
[----:B-1----:R-:W-:-:S04]  /*143d0*/  IMAD R5, R14, R16, RZ ;  /* 0x000000100e057224 */ /* 0x002fc800078e02ff */
[----:B------:R-:W-:-:S05]  /*143e0*/  IMAD.IADD R4, R5, 0x1, R4 ;  /* 0x0000000105047824 */ /* 0x000fca00078e0204 */
[----:B------:R-:W-:-:S13]  /*143f0*/  ISETP.GT.AND P6, PT, R4, R0, PT ;  /* 0x000000000400720c */ /* 0x000fda0003fc4270 */
[----:B------:R-:W-:Y:S05]  /*14400*/  @!P6 BRA `(.L_x_511) ;  /* 0xfffffffc0064e947 */ /* 0x000fea000383ffff */
.L_x_506:
[----:B------:R-:W-:Y:S01]  /*14410*/  IMAD.IADD R6, R4, 0x1, -R5 ;  /* 0x0000000104067824 */ /* 0x000fe200078e0a05 */
[----:B------:R-:W-:-:S03]  /*14420*/  UMOV UR4, 0xffffffff ;  /* 0xffffffff00047882 */ /* 0x000fc60000000000 */
[----:B------:R-:W-:-:S05]  /*14430*/  IMAD R5, R3, R16, R6 ;  /* 0x0000001003057224 */ /* 0x000fca00078e0206 */
[----:B------:R-:W-:Y:S01]  /*14440*/  ISETP.GT.AND P6, PT, R5, R0, PT ;  /* 0x000000000500720c */ /* 0x000fe20003fc4270 */
[----:B------:R-:W-:-:S12]  /*14450*/  BRA.DIV UR4, `(.L_x_512) ;  /* 0x0000002604207947 */ /* 0x000fd8000b800000 */
[----:B------:R-:W-:-:S04]  /*14460*/  VOTE.ANY R5, PT, !P6 ;  /* 0x0000000000057806 */ /* 0x000fc800070e0100 */
[----:B------:R-:W1:Y:S02]  /*14470*/  POPC R4, R5 ;  /* 0x0000000500047309 */ /* 0x000e640000000000 */
[----:B-1----:R1:W2:Y:S02]  /*14480*/  SHFL.IDX PT, R17, R2, R4, 0x1f ;  /* 0x00001f0402117589 */ /* 0x0022a400000e0000 */
.L_x_608:
[----:B------:R-:W-:Y:S01]  /*14490*/  ISETP.NE.AND P0, PT, R5, RZ, PT ;  /* 0x000000ff0500720c */ /* 0x000fe20003f05270 */
[----:B------:R-:W-:-:S12]  /*144a0*/  IMAD.MOV.U32 R14, RZ, RZ, RZ ;  /* 0x000000ffff0e7224 */ /* 0x000fd800078e00ff */
[----:B------:R-:W-:Y:S05]  /*144b0*/  @!P0 BRA `(.L_x_513) ;  /* 0x0000000000108947 */ /* 0x000fea0003800000 */
[----:B------:R-:W-:Y:S01]  /*144c0*/  UMOV UR4, 0xffffffff ;  /* 0xffffffff00047882 */ /* 0x000fe20000000000 */
[----:B------:R-:W-:Y:S02]  /*144d0*/  VIADD R12, R4, 0xffffffff ;  /* 0xffffffff040c7836 */ /* 0x000fe40000000000 */
[----:B------:R-:W-:Y:S05]  /*144e0*/  BRA.DIV UR4, `(.L_x_514) ;  /* 0x0000002604447947 */ /* 0x000fea000b800000 */
[----:B------:R3:W4:Y:S02]  /*144f0*/  SHFL.IDX PT, R14, R3, R12, 0x1f ;  /* 0x00001f0c030e7589 */ /* 0x00072400000e0000 */
.L_x_513:
[-C--:B--2---:R-:W-:Y:S01]  /*14500*/  IABS R5, R17.reuse ;  /* 0x0000001100057213 */ /* 0x084fe20000000000 */
[----:B----4-:R-:W-:Y:S01]  /*14510*/  IMAD R16, R14, R16, R6 ;  /* 0x000000100e107224 */ /* 0x010fe200078e0206 */
[----:B------:R-:W-:Y:S01]  /*14520*/  IABS R8, R17 ;  /* 0x0000001100087213 */ /* 0x000fe20000000000 */
[----:B------:R-:W-:Y:S01]  /*14530*/  IMAD.IADD R19, R4, 0x1, R19 ;  /* 0x0000000104137824 */ /* 0x000fe200078e0213 */
[----:B------:R-:W2:Y:S01]  /*14540*/  I2F.RP R6, R5 ;  /* 0x0000000500067306 */ /* 0x000ea20000209400 */
[----:B------:R-:W-:-:S07]  /*14550*/  IMAD.IADD R0, R0, 0x1, -R16 ;  /* 0x0000000100007824 */ /* 0x000fce00078e0a10 */
[----:B--2---:R-:W2:Y:S02]  /*14560*/  MUFU.RCP R6, R6 ;  /* 0x0000000600067308 */ /* 0x004ea40000001000 */
[----:B--2---:R-:W-:Y:S02]  /*14570*/  VIADD R7, R6, 0xffffffe ;  /* 0x0ffffffe06077836 */ /* 0x004fe40000000000 */
[----:B------:R-:W-:-:S04]  /*14580*/  IMAD.MOV R6, RZ, RZ, -R8 ;  /* 0x000000ffff067224 */ /* 0x000fc800078e0a08 */
[----:B0--3--:R-:W1:Y:S02]  /*14590*/  F2I.FTZ.U32.TRUNC.NTZ R3, R7 ;  /* 0x0000000700037305 */ /* 0x009e64000021f000 */
[----:B-1----:R-:W-:-:S04]  /*145a0*/  IMAD.MOV R2, RZ, RZ, -R3 ;  /* 0x000000ffff027224 */ /* 0x002fc800078e0a03 */
[----:B------:R-:W-:Y:S02]  /*145b0*/  IMAD R9, R2, R5, RZ ;  /* 0x0000000502097224 */ /* 0x000fe400078e02ff */
[----:B------:R-:W-:-:S04]  /*145c0*/  IMAD.MOV.U32 R2, RZ, RZ, RZ ;  /* 0x000000ffff027224 */ /* 0x000fc800078e00ff */
[----:B------:R-:W-:Y:S01]  /*145d0*/  IMAD.HI.U32 R2, R3, R9, R2 ;  /* 0x0000000903027227 */ /* 0x000fe200078e0002 */
[----:B------:R-:W-:-:S05]  /*145e0*/  IABS R3, R0 ;  /* 0x0000000000037213 */ /* 0x000fca0000000000 */
        /* <DEDUP_REMOVED lines=12> */
[----:B------:R-:W-:Y:S01]  /*146b0*/  IADD3 R3, -R2, RZ, RZ ;  /* 0x000000ff02037210 */ /* 0x000fe20007ffe1ff */
[----:B------:R-:W-:-:S04]  /*146c0*/  IMAD.MOV.U32 R18, RZ, RZ, R2 ;  /* 0x000000ffff127224 */ /* 0x000fc800078e0002 */
[----:B------:R-:W-:Y:S01]  /*146d0*/  IMAD R17, R17, R3, R0 ;  /* 0x0000000311117224 */ /* 0x000fe200078e0200 */
[----:B------:R-:W-:Y:S06]  /*146e0*/  BRA `(.L_x_515) ;  /* 0x00000000001c7947 */ /* 0x000fec0003800000 */
.L_x_507:
[----:B------:R-:W-:Y:S01]  /*146f0*/  UMOV UR4, URZ ;  /* 0x0000003f00047c82 */ /* 0x000fe20008000000 */
[----:B------:R-:W-:Y:S01]  /*14700*/  UMOV UR5, URZ ;  /* 0x0000003f00057c82 */ /* 0x000fe20008000000 */
[----:B------:R-:W-:Y:S01]  /*14710*/  ULDC UR6, c[0x0][0xc3c] ;  /* 0x00030f0000067ab9 */ /* 0x000fe20000000800 */
[----:B------:R-:W-:Y:S02]  /*14720*/  IMAD.MOV.U32 R16, RZ, RZ, R0 ;  /* 0x000000ffff107224 */ /* 0x000fe400078e0000 */
[----:B------:R-:W-:Y:S02]  /*14730*/  IMAD.U32 R17, RZ, RZ, UR4 ;  /* 0x00000004ff117e24 */ /* 0x000fe4000f8e00ff */
[----:B------:R-:W-:Y:S02]  /*14740*/  IMAD.U32 R18, RZ, RZ, UR5 ;  /* 0x00000005ff127e24 */ /* 0x000fe4000f8e00ff */
[----:B------:R-:W-:-:S07]  /*14750*/  IMAD.U32 R19, RZ, RZ, UR6 ;  /* 0x00000006ff137e24 */ /* 0x000fce000f8e00ff */
.L_x_515:
[----:B------:R-:W1:Y:S01]  /*14760*/  S2R R0, SR_TID.X ;  /* 0x0000000000007919 */ /* 0x000e620000002100 */
[----:B------:R-:W-:Y:S05]  /*14770*/  WARPSYNC.ALL ;  /* 0x0000000000007948 */ /* 0x000fea0003800000 */
[----:B------:R-:W-:Y:S01]  /*14780*/  BAR.SYNC.DEFER_BLOCKING 0x4, 0x200 ;  /* 0x0108000000007b1d */ /* 0x000fe20000010000 */
[----:B-1----:R-:W-:-:S04]  /*14790*/  LOP3.LUT R0, R0, 0x1f, RZ, 0xc0, !PT ;  /* 0x0000001f00007812 */ /* 0x002fc800078ec0ff */
[----:B------:R-:W-:-:S13]  /*147a0*/  ISETP.NE.AND P0, PT, R0, RZ, PT ;  /* 0x000000ff0000720c */ /* 0x000fda0003f05270 */
[----:B0-----:R-:W0:Y:S01]  /*147b0*/  @!P0 S2R R3, SR_CgaCtaId ;  /* 0x0000000000038919 */ /* 0x001e220000008800 */
[----:B------:R-:W-:-:S04]  /*147c0*/  @!P0 MOV R0, 0x400 ;  /* 0x0000040000008802 */ /* 0x000fc80000000f00 */
[----:B0-----:R-:W-:-:S05]  /*147d0*/  @!P0 LEA R22, R3, R0, 0x18 ;  /* 0x0000000003168211 */ /* 0x001fca00078ec0ff */
[----:B------:R3:W-:Y:S01]  /*147e0*/  @!P0 STS.128 [R22+0x132d0], R16 ;  /* 0x0132d01016008388 */ /* 0x0007e20000000c00 */
[----:B------:R-:W-:Y:S06]  /*147f0*/  BAR.ARV 0x5, 0x200 ;  /* 0x0148000000007b1d */ /* 0x000fec0000002000 */
.L_x_504:
[----:B------:R-:W-:Y:S02]  /*14800*/  ULDC UR4, c[0x0][0xc3c] ;  /* 0x00030f0000047ab9 */ /* 0x000fe40000000800 */
[----:B--2---:R-:W-:-:S13]  /*14810*/  ISETP.GE.AND P0, PT, R19, UR4, PT ;  /* 0x0000000413007c0c */ /* 0x004fda000bf06270 */
[----:B------:R-:W-:Y:S05]  /*14820*/  @!P0 BRA `(.L_x_516) ;  /* 0xffffffb400e48947 */ /* 0x000fea000383ffff */
[----:B------:R-:W-:Y:S05]  /*14830*/  BSYNC B7 ;  /* 0x0000000000077941 */ /* 0x000fea0003800000 */
.L_x_414:
[----:B--2---:R-:W2:Y:S01]  /*14840*/  LDL.LU R0, [R1+0x40] ;  /* 0x0000400001007983 */ /* 0x004ea20000300800 */
[----:B------:R-:W-:Y:S01]  /*14850*/  BSSY B0, `(.L_x_517) ;  /* 0x000000b000007945 */ /* 0x000fe20003800000 */
[----:B------:R-:W4:Y:S01]  /*14860*/  S2R R5, SR_CgaCtaId ;  /* 0x0000000000057919 */ /* 0x000f220000008800 */
[----:B--2---:R-:W-:-:S05]  /*14870*/  VIADD R0, R0, 0x1 ;  /* 0x0000000100007836 */ /* 0x004fca0000000000 */
[----:B0-----:R-:W-:-:S04]  /*14880*/  LEA.HI R2, R0, R0, RZ, 0x1 ;  /* 0x0000000000027211 */ /* 0x001fc800078f08ff */
[----:B------:R-:W-:Y:S02]  /*14890*/  LOP3.LUT R3, R2, 0xfffffffe, RZ, 0xc0, !PT ;  /* 0xfffffffe02037812 */ /* 0x000fe400078ec0ff */
[----:B------:R-:W-:-:S03]  /*148a0*/  MOV R2, 0x400 ;  /* 0x0000040000027802 */ /* 0x000fc60000000f00 */
[----:B------:R-:W-:Y:S01]  /*148b0*/  IMAD.IADD R0, R0, 0x1, -R3 ;  /* 0x0000000100007824 */ /* 0x000fe200078e0a03 */
[----:B----4-:R-:W-:-:S04]  /*148c0*/  LEA R9, R5, R2, 0x18 ;  /* 0x0000000205097211 */ /* 0x010fc800078ec0ff */
[----:B------:R-:W-:-:S04]  /*148d0*/  SHF.L.U32 R0, R0, 0x1f, RZ ;  /* 0x0000001f00007819 */ /* 0x000fc800000006ff */
[----:B------:R-:W0:Y:S02]  /*148e0*/  SYNCS.PHASECHK.TRANS64.TRYWAIT P0, [R9+URZ+0x13220], R0 ;  /* 0x01322000090075a7 */ /* 0x000e24000800017f */
[----:B0-----:R-:W-:Y:S05]  /*148f0*/  @!P0 BRA `(.L_x_518) ;  /* 0x0000002000648947 */ /* 0x001fea0003800000 */
.L_x_611:
[----:B------:R-:W-:Y:S05]  /*14900*/  BSYNC B0 ;  /* 0x0000000000007941 */ /* 0x000fea0003800000 */
.L_x_517:
[----:B------:R-:W-:-:S03]  /*14910*/  UMOV UR4, 0xffffffff ;  /* 0xffffffff00047882 */ /* 0x000fc60000000000 */
[----:B------:R-:W-:Y:S05]  /*14920*/  BRA.DIV UR4, `(.L_x_519) ;  /* 0x00000022046c7947 */ /* 0x000fea000b800000 */
[----:B0-----:R-:W0:Y:S02]  /*14930*/  S2R R0, SR_TID.X ;  /* 0x0000000000007919 */ /* 0x001e240000002100 */
[----:B0-----:R-:W-:-:S04]  /*14940*/  SHF.R.U32.HI R0, RZ, 0x5, R0 ;  /* 0x00000005ff007819 */ /* 0x001fc80000011600 */
[----:B------:R-:W-:-:S05]  /*14950*/  LOP3.LUT R0, R0, 0x3, RZ, 0xc0, !PT ;  /* 0x0000000300007812 */ /* 0x000fca00078ec0ff */
[----:B------:R0:W2:Y:S02]  /*14960*/  SHFL.IDX PT, R14, R0, RZ, 0x1f ;  /* 0x00001fff000e7589 */ /* 0x0000a400000e0000 */
.L_x_614:
[----:B--2---:R-:W-:-:S13]  /*14970*/  ISETP.NE.AND P0, PT, R14, RZ, PT ;  /* 0x000000ff0e00720c */ /* 0x004fda0003f05270 */
[----:B------:R-:W-:Y:S05]  /*14980*/  @P0 BRA `(.L_x_307) ;  /* 0x0000000000a40947 */ /* 0x000fea0003800000 */
[----:B------:R-:W-:-:S03]  /*14990*/  UMOV UR4, 0xffffffff ;  /* 0xffffffff00047882 */ /* 0x000fc60000000000 */
[----:B------:R-:W-:Y:S05]  /*149a0*/  BRA.DIV UR4, `(.L_x_520) ;  /* 0x0000002204807947 */ /* 0x000fea000b800000 */
[----:B------:R-:W-:-:S13]  /*149b0*/  ELECT P6, URZ, PT ;  /* 0x00000000003f782f */ /* 0x000fda00038c0000 */
.L_x_617:
[----:B------:R-:W-:Y:S05]  /*149c0*/  @!P6 BRA `(.L_x_307) ;  /* 0x000000000094e947 */ /* 0x000fea0003800000 */
[----:B0-----:R-:W2:Y:S02]  /*149d0*/  LDL.LU R0, [R1+0x34] ;  /* 0x0000340001007983 */ /* 0x001ea40000300800 */
[----:B--2---:R-:W-:-:S04]  /*149e0*/  LOP3.LUT R0, R0, 0x2, RZ, 0xfc, !PT ;  /* 0x0000000200007812 */ /* 0x004fc800078efcff */
[----:B------:R-:W-:-:S13]  /*149f0*/  ISETP.NE.AND P0, PT, R0, 0x3, PT ;  /* 0x000000030000780c */ /* 0x000fda0003f05270 */
[----:B------:R-:W-:Y:S05]  /*14a00*/  @!P0 BRA `(.L_x_521) ;  /* 0x0000000000048947 */ /* 0x000fea0003800000 */
[----:B------:R-:W-:Y:S01]  /*14a10*/  BPT.TRAP 0x1 ;  /* 0x000000040000795c */ /* 0x000fe20000300000 */
.L_x_521:
        /* <DEDUP_REMOVED lines=12> */
.L_x_618:
[----:B------:R-:W2:Y:S02]  /*14ae0*/  SYNCS.PHASECHK.TRANS64.TRYWAIT P1, [R3+URZ], R0 ;  /* 0x00000000030075a7 */ /* 0x000ea4000802017f */
[----:B--2---:R-:W-:Y:S05]  /*14af0*/  @!P1 BRA `(.L_x_523) ;  /* 0x0000002000609947 */ /* 0x004fea0003800000 */
.L_x_619:
[----:B------:R-:W-:Y:S05]  /*14b00*/  @!P0 BRA `(.L_x_524) ;  /* 0x0000000000048947 */ /* 0x000fea0003800000 */
[----:B------:R-:W-:Y:S01]  /*14b10*/  BPT.TRAP 0x1 ;  /* 0x000000040000795c */ /* 0x000fe20000300000 */
.L_x_524:
[----:B--2---:R-:W-:-:S04]  /*14b20*/  IMAD R3, R24, 0x8, R9 ;  /* 0x0000000818037824 */ /* 0x004fc800078e0209 */
[----:B------:R-:W2:Y:S02]  /*14b30*/  SYNCS.PHASECHK.TRANS64.TRYWAIT P1, [R3+URZ+0x13260], R2 ;  /* 0x01326002030075a7 */ /* 0x000ea4000802017f */
[----:B--2---:R-:W-:Y:S05]  /*14b40*/  @!P1 BRA `(.L_x_525) ;  /* 0x0000002000609947 */ /* 0x004fea0003800000 */
.L_x_620:
[----:B------:R-:W-:Y:S05]  /*14b50*/  @!P0 BRA `(.L_x_526) ;  /* 0x0000000000048947 */ /* 0x000fea0003800000 */
[----:B------:R-:W-:Y:S01]  /*14b60*/  BPT.TRAP 0x1 ;  /* 0x000000040000795c */ /* 0x000fe20000300000 */
.L_x_526:
[----:B------:R-:W-:-:S04]  /*14b70*/  IMAD R5, R4, 0x8, R9 ;  /* 0x0000000804057824 */ /* 0x000fc800078e0209 */
[----:B------:R-:W4:Y:S02]  /*14b80*/  SYNCS.PHASECHK.TRANS64.TRYWAIT P1, [R5+URZ+0x13260], R0 ;  /* 0x01326000050075a7 */ /* 0x000f24000802017f */
[----:B----4-:R-:W-:Y:S05]  /*14b90*/  @!P1 BRA `(.L_x_527) ;  /* 0x0000002000609947 */ /* 0x010fea0003800000 */
.L_x_621:
[----:B------:R-:W-:Y:S05]  /*14ba0*/  @!P0 BRA `(.L_x_528) ;  /* 0x0000000000048947 */ /* 0x000fea0003800000 */
[----:B------:R-:W-:Y:S01]  /*14bb0*/  BPT.TRAP 0x1 ;  /* 0x000000040000795c */ /* 0x000fe20000300000 */
.L_x_528:
[----:B------:R-:W5:Y:S02]  /*14bc0*/  SYNCS.PHASECHK.TRANS64.TRYWAIT P0, [R3+URZ+0x13280], R2 ;  /* 0x01328002030075a7 */ /* 0x000f64000800017f */
[----:B-----5:R-:W-:Y:S05]  /*14bd0*/  @!P0 BRA `(.L_x_529) ;  /* 0x0000002000648947 */ /* 0x020fea0003800000 */
.L_x_530:
[----:B------:R0:W0:Y:S02]  /*14be0*/  SYNCS.PHASECHK.TRANS64.TRYWAIT P0, [R5+URZ+0x13280], R0 ;  /* 0x01328000050075a7 */ /* 0x000024000800017f */
[----:B0-----:R-:W-:Y:S05]  /*14bf0*/  @!P0 NANOSLEEP.SYNCS 0x989680 ;  /* 0x009896800000895d */ /* 0x001fea0003900000 */
[----:B------:R-:W0:Y:S02]  /*14c00*/  @!P0 SYNCS.PHASECHK.TRANS64 P0, [R5+URZ+0x13280], R0 ;  /* 0x01328000050085a7 */ /* 0x000e24000800007f */
[----:B0-----:R-:W-:Y:S05]  /*14c10*/  @!P0 BRA `(.L_x_530) ;  /* 0xfffffffc00f08947 */ /* 0x001fea000383ffff */
.L_x_307:
[----:B------:R-:W-:Y:S05]  /*14c20*/  BSYNC B8 ;  /* 0x0000000000087941 */ /* 0x000fea0003800000 */
.L_x_304:
[----:B------:R-:W-:Y:S05]  /*14c30*/  EXIT ;  /* 0x000000000000794d */ /* 0x000fea0003800000 */
.L_x_323:
[----:B0-----:R0:W1:Y:S02]  /*14c40*/  SYNCS.PHASECHK.TRANS64.TRYWAIT P5, [R74+URZ+0x13290], R75 ;  /* 0x0132904b4a0075a7 */ /* 0x00106400080a017f */
[----:B-1----:R-:W-:Y:S05]  /*14c50*/  @!P5 NANOSLEEP.SYNCS 0x989680 ;  /* 0x009896800000d95d */ /* 0x002fea0003900000 */
[----:B------:R-:W1:Y:S02]  /*14c60*/  @!P5 SYNCS.PHASECHK.TRANS64 P5, [R74+URZ+0x13290], R75 ;  /* 0x0132904b4a00d5a7 */ /* 0x000e6400080a007f */
[----:B-1----:R-:W-:Y:S05]  /*14c70*/  @!P5 BRA `(.L_x_323) ;  /* 0xfffffffc00f0d947 */ /* 0x002fea000383ffff */
[----:B------:R-:W-:Y:S05]  /*14c80*/  BRA `(.L_x_531) ;  /* 0xfffffed8006c7947 */ /* 0x000fea000383ffff */
.L_x_333:
[----:B-1----:R1:W2:Y:S02]  /*14c90*/  SYNCS.PHASECHK.TRANS64.TRYWAIT P5, [R74+URZ+0x13290], R75 ;  /* 0x0132904b4a0075a7 */ /* 0x0022a400080a017f */
[----:B--2---:R-:W-:Y:S05]  /*14ca0*/  @!P5 NANOSLEEP.SYNCS 0x989680 ;  /* 0x009896800000d95d */ /* 0x004fea0003900000 */
[----:B------:R-:W2:Y:S02]  /*14cb0*/  @!P5 SYNCS.PHASECHK.TRANS64 P5, [R74+URZ+0x13290], R75 ;  /* 0x0132904b4a00d5a7 */ /* 0x000ea400080a007f */
[----:B--2---:R-:W-:Y:S05]  /*14cc0*/  @!P5 BRA `(.L_x_333) ;  /* 0xfffffffc00f0d947 */ /* 0x004fea000383ffff */
[----:B------:R-:W-:Y:S05]  /*14cd0*/  BRA `(.L_x_532) ;  /* 0xfffffee800847947 */ /* 0x000fea000383ffff */
.L_x_338:
[----:B0-----:R0:W1:Y:S02]  /*14ce0*/  SYNCS.PHASECHK.TRANS64.TRYWAIT P1, [R74+URZ+0x13290], R75 ;  /* 0x0132904b4a0075a7 */ /* 0x001064000802017f */
[----:B-1----:R-:W-:Y:S05]  /*14cf0*/  @!P1 NANOSLEEP.SYNCS 0x989680 ;  /* 0x009896800000995d */ /* 0x002fea0003900000 */
[----:B------:R-:W1:Y:S02]  /*14d00*/  @!P1 SYNCS.PHASECHK.TRANS64 P1, [R74+URZ+0x13290], R75 ;  /* 0x0132904b4a0095a7 */ /* 0x000e64000802007f */
[----:B-1----:R-:W-:Y:S05]  /*14d10*/  @!P1 BRA `(.L_x_338) ;  /* 0xfffffffc00f09947 */ /* 0x002fea000383ffff */
[----:B------:R-:W-:Y:S05]  /*14d20*/  BRA `(.L_x_533) ;  /* 0xfffffef800907947 */ /* 0x000fea000383ffff */
.L_x_342:
[----:B------:R0:W0:Y:S02]  /*14d30*/  SYNCS.PHASECHK.TRANS64.TRYWAIT P0, [R74+URZ+0x132b0], R75 ;  /* 0x0132b04b4a0075a7 */ /* 0x000024000800017f */
[----:B0-----:R-:W-:Y:S05]  /*14d40*/  @!P0 NANOSLEEP.SYNCS 0x989680 ;  /* 0x009896800000895d */ /* 0x001fea0003900000 */
[----:B------:R-:W0:Y:S02]  /*14d50*/  @!P0 SYNCS.PHASECHK.TRANS64 P0, [R74+URZ+0x132b0], R75 ;  /* 0x0132b04b4a0085a7 */ /* 0x000e24000800007f */
[----:B0-----:R-:W-:Y:S05]  /*14d60*/  @!P0 BRA `(.L_x_342) ;  /* 0xfffffffc00f08947 */ /* 0x001fea000383ffff */
[----:B------:R-:W-:Y:S05]  /*14d70*/  BRA `(.L_x_534) ;  /* 0xfffffef800f07947 */ /* 0x000fea000383ffff */
.L_x_360:
[----:B------:R-:W-:Y:S01]  /*14d80*/  BSSY B1, `(.L_x_535) ;  /* 0x0000008000017945 */ /* 0x000fe20003800000 */
[----:B------:R-:W-:Y:S02]  /*14d90*/  IMAD.MOV.U32 R13, RZ, RZ, R28 ;  /* 0x000000ffff0d7224 */ /* 0x000fe400078e001c */
[----:B------:R-:W-:Y:S02]  /*14da0*/  IMAD.MOV.U32 R12, RZ, RZ, RZ ;  /* 0x000000ffff0c7224 */ /* 0x000fe400078e00ff */
[----:B------:R-:W-:Y:S02]  /*14db0*/  IMAD.MOV.U32 R11, RZ, RZ, 0x1e1f ;  /* 0x00001e1fff0b7424 */ /* 0x000fe400078e00ff */
[----:B------:R-:W-:-:S07]  /*14dc0*/  IMAD.MOV.U32 R15, RZ, RZ, -0x1 ;  /* 0xffffffffff0f7424 */ /* 0x000fce00078e00ff */
[----:B------:R-:W-:Y:S05]  /*14dd0*/  WARPSYNC.COLLECTIVE R15, `(.L_x_536) ;  /* 0x000000000f087348 */ /* 0x000fea0003c00000 */
[----:B------:R0:W1:Y:S02]  /*14de0*/  SHFL.IDX P6, R14, R13, R12, R11 ;  /* 0x0000000c0d0e7389 */ /* 0x00006400000c000b */
[----:B01----:R-:W-:Y:S01]  /*14df0*/  ENDCOLLECTIVE ;  /* 0x000000000000791b */ /* 0x003fe20003800000 */
.L_x_536:
[----:B------:R-:W-:Y:S05]  /*14e00*/  BSYNC B1 ;  /* 0x0000000000017941 */ /* 0x000fea0003800000 */
.L_x_535:
[----:B------:R-:W-:Y:S02]  /*14e10*/  IMAD.MOV.U32 R13, RZ, RZ, R26 ;  /* 0x000000ffff0d7224 */ /* 0x000fe400078e001a */
[----:B------:R-:W-:Y:S02]  /*14e20*/  IMAD.MOV.U32 R12, RZ, RZ, RZ ;  /* 0x000000ffff0c7224 */ /* 0x000fe400078e00ff */
[----:B------:R-:W-:Y:S02]  /*14e30*/  IMAD.MOV.U32 R11, RZ, RZ, 0x1e1f ;  /* 0x00001e1fff0b7424 */ /* 0x000fe400078e00ff */
[----:B------:R-:W-:Y:S02]  /*14e40*/  IMAD.MOV.U32 R15, RZ, RZ, -0x1 ;  /* 0xffffffffff0f7424 */ /* 0x000fe400078e00ff */
[----:B------:R-:W-:-:S07]  /*14e50*/  IMAD.MOV.U32 R0, RZ, RZ, R14 ;  /* 0x000000ffff007224 */ /* 0x000fce00078e000e */
[----:B------:R-:W-:Y:S05]  /*14e60*/  WARPSYNC.COLLECTIVE R15, `(.L_x_537) ;  /* 0x000000000f087348 */ /* 0x000fea0003c00000 */
[----:B------:R0:W1:Y:S02]  /*14e70*/  SHFL.IDX P6, R14, R13, R12, R11 ;  /* 0x0000000c0d0e7389 */ /* 0x00006400000c000b */
[----:B01----:R-:W-:Y:S01]  /*14e80*/  ENDCOLLECTIVE ;  /* 0x000000000000791b */ /* 0x003fe20003800000 */
.L_x_537:
[----:B------:R-:W-:Y:S02]  /*14e90*/  IMAD.MOV.U32 R13, RZ, RZ, R30 ;  /* 0x000000ffff0d7224 */ /* 0x000fe400078e001e */
[----:B------:R-:W-:-:S07]  /*14ea0*/  IMAD.MOV.U32 R27, RZ, RZ, R14 ;  /* 0x000000ffff1b7224 */ /* 0x000fce00078e000e */
[----:B------:R-:W-:Y:S05]  /*14eb0*/  WARPSYNC.COLLECTIVE R15, `(.L_x_538) ;  /* 0x000000000f087348 */ /* 0x000fea0003c00000 */
[----:B------:R0:W1:Y:S02]  /*14ec0*/  SHFL.IDX P6, R14, R13, R12, R11 ;  /* 0x0000000c0d0e7389 */ /* 0x00006400000c000b */
[----:B01----:R-:W-:Y:S01]  /*14ed0*/  ENDCOLLECTIVE ;  /* 0x000000000000791b */ /* 0x003fe20003800000 */
.L_x_538:
[----:B------:R-:W-:Y:S02]  /*14ee0*/  IMAD.MOV.U32 R13, RZ, RZ, R24 ;  /* 0x000000ffff0d7224 */ /* 0x000fe400078e0018 */
[----:B------:R-:W-:-:S07]  /*14ef0*/  IMAD.MOV.U32 R3, RZ, RZ, R14 ;  /* 0x000000ffff037224 */ /* 0x000fce00078e000e */
[----:B------:R-:W-:Y:S05]  /*14f00*/  WARPSYNC.COLLECTIVE R15, `(.L_x_539) ;  /* 0x000000000f087348 */ /* 0x000fea0003c00000 */
[----:B------:R0:W1:Y:S02]  /*14f10*/  SHFL.IDX P6, R14, R13, R12, R11 ;  /* 0x0000000c0d0e7389 */ /* 0x00006400000c000b */
[----:B01----:R-:W-:Y:S01]  /*14f20*/  ENDCOLLECTIVE ;  /* 0x000000000000791b */ /* 0x003fe20003800000 */
.L_x_539:
[----:B------:R-:W-:Y:S05]  /*14f30*/  BRA `(.L_x_540) ;  /* 0xffffff0400b87947 */ /* 0x000fea000383ffff */
.L_x_364:
[----:B-1----:R1:W3:Y:S02]  /*14f40*/  SYNCS.PHASECHK.TRANS64.TRYWAIT P0, [R16+URZ+0x13200], R25 ;  /* 0x01320019100075a7 */ /* 0x0022e4000800017f */
[----:B---3--:R-:W-:Y:S05]  /*14f50*/  @!P0 NANOSLEEP.SYNCS 0x989680 ;  /* 0x009896800000895d */ /* 0x008fea0003900000 */
[----:B------:R-:W3:Y:S02]  /*14f60*/  @!P0 SYNCS.PHASECHK.TRANS64 P0, [R16+URZ+0x13200], R25 ;  /* 0x01320019100085a7 */ /* 0x000ee4000800007f */
[----:B---3--:R-:W-:Y:S05]  /*14f70*/  @!P0 BRA `(.L_x_364) ;  /* 0xfffffffc00f08947 */ /* 0x008fea000383ffff */
[----:B------:R-:W-:Y:S05]  /*14f80*/  BRA `(.L_x_541) ;  /* 0xffffff0800507947 */ /* 0x000fea000383ffff */
.L_x_368:
[----:B------:R-:W-:Y:S01]  /*14f90*/  BSSY B1, `(.L_x_542) ;  /* 0x0000008000017945 */ /* 0x000fe20003800000 */
[----:B------:R-:W-:Y:S01]  /*14fa0*/  MOV R13, R28 ;  /* 0x0000001c000d7202 */ /* 0x000fe20000000f00 */
[----:B------:R-:W-:Y:S02]  /*14fb0*/  IMAD.MOV.U32 R12, RZ, RZ, RZ ;  /* 0x000000ffff0c7224 */ /* 0x000fe400078e00ff */
[----:B------:R-:W-:Y:S02]  /*14fc0*/  IMAD.MOV.U32 R11, RZ, RZ, 0x1e1f ;  /* 0x00001e1fff0b7424 */ /* 0x000fe400078e00ff */
[----:B------:R-:W-:-:S07]  /*14fd0*/  IMAD.MOV.U32 R15, RZ, RZ, -0x1 ;  /* 0xffffffffff0f7424 */ /* 0x000fce00078e00ff */
[----:B------:R-:W-:Y:S05]  /*14fe0*/  WARPSYNC.COLLECTIVE R15, `(.L_x_543) ;  /* 0x000000000f087348 */ /* 0x000fea0003c00000 */
[----:B------:R0:W1:Y:S02]  /*14ff0*/  SHFL.IDX P6, R14, R13, R12, R11 ;  /* 0x0000000c0d0e7389 */ /* 0x00006400000c000b */
[----:B01----:R-:W-:Y:S01]  /*15000*/  ENDCOLLECTIVE ;  /* 0x000000000000791b */ /* 0x003fe20003800000 */
.L_x_543:
[----:B------:R-:W-:Y:S05]  /*15010*/  BSYNC B1 ;  /* 0x0000000000017941 */ /* 0x000fea0003800000 */
.L_x_542:
        /* <DEDUP_REMOVED lines=8> */
.L_x_544:
[----:B------:R-:W-:Y:S02]  /*150a0*/  IMAD.MOV.U32 R13, RZ, RZ, R30 ;  /* 0x000000ffff0d7224 */ /* 0x000fe400078e001e */
[----:B------:R-:W-:-:S07]  /*150b0*/  IMAD.MOV.U32 R27, RZ, RZ, R14 ;  /* 0x000000ffff1b7224 */ /* 0x000fce00078e000e */
[----:B------:R-:W-:Y:S05]  /*150c0*/  WARPSYNC.COLLECTIVE R15, `(.L_x_545) ;  /* 0x000000000f087348 */ /* 0x000fea0003c00000 */
[----:B------:R0:W1:Y:S02]  /*150d0*/  SHFL.IDX P6, R14, R13, R12, R11 ;  /* 0x0000000c0d0e7389 */ /* 0x00006400000c000b */
[----:B01----:R-:W-:Y:S01]  /*150e0*/  ENDCOLLECTIVE ;  /* 0x000000000000791b */ /* 0x003fe20003800000 */
.L_x_545:
[----:B------:R-:W-:Y:S02]  /*150f0*/  IMAD.MOV.U32 R13, RZ, RZ, R24 ;  /* 0x000000ffff0d7224 */ /* 0x000fe400078e0018 */
[----:B------:R-:W-:-:S07]  /*15100*/  IMAD.MOV.U32 R3, RZ, RZ, R14 ;  /* 0x000000ffff037224 */ /* 0x000fce00078e000e */
[----:B------:R-:W-:Y:S05]  /*15110*/  WARPSYNC.COLLECTIVE R15, `(.L_x_546) ;  /* 0x000000000f087348 */ /* 0x000fea0003c00000 */
[----:B------:R0:W1:Y:S02]  /*15120*/  SHFL.IDX P6, R14, R13, R12, R11 ;  /* 0x0000000c0d0e7389 */ /* 0x00006400000c000b */
[----:B01----:R-:W-:Y:S01]  /*15130*/  ENDCOLLECTIVE ;  /* 0x000000000000791b */ /* 0x003fe20003800000 */
.L_x_546:
[----:B------:R-:W-:Y:S05]  /*15140*/  BRA `(.L_x_547) ;  /* 0xffffff1800007947 */ /* 0x000fea000383ffff */
.L_x_372:
[----:B-1----:R1:W3:Y:S02]  /*15150*/  SYNCS.PHASECHK.TRANS64.TRYWAIT P1, [R16+URZ+0x13200], R21 ;  /* 0x01320015100075a7 */ /* 0x0022e4000802017f */
[----:B---3--:R-:W-:Y:S05]  /*15160*/  @!P1 NANOSLEEP.SYNCS 0x989680 ;  /* 0x009896800000995d */ /* 0x008fea0003900000 */
[----:B------:R-:W3:Y:S02]  /*15170*/  @!P1 SYNCS.PHASECHK.TRANS64 P1, [R16+URZ+0x13200], R21 ;  /* 0x01320015100095a7 */ /* 0x000ee4000802007f */
[----:B---3--:R-:W-:Y:S05]  /*15180*/  @!P1 BRA `(.L_x_372) ;  /* 0xfffffffc00f09947 */ /* 0x008fea000383ffff */
[----:B------:R-:W-:Y:S05]  /*15190*/  BRA `(.L_x_548) ;  /* 0xffffff1800787947 */ /* 0x000fea000383ffff */
.L_x_376:
[----:B-1----:R1:W4:Y:S02]  /*151a0*/  SYNCS.PHASECHK.TRANS64.TRYWAIT P1, [R3+URZ+0x13230], R6 ;  /* 0x01323006030075a7 */ /* 0x002324000802017f */
[----:B----4-:R-:W-:Y:S05]  /*151b0*/  @!P1 NANOSLEEP.SYNCS 0x989680 ;  /* 0x009896800000995d */ /* 0x010fea0003900000 */
[----:B------:R-:W4:Y:S02]  /*151c0*/  @!P1 SYNCS.PHASECHK.TRANS64 P1, [R3+URZ+0x13230], R6 ;  /* 0x01323006030095a7 */ /* 0x000f24000802007f */
[----:B----4-:R-:W-:Y:S05]  /*151d0*/  @!P1 BRA `(.L_x_376) ;  /* 0xfffffffc00f09947 */ /* 0x010fea000383ffff */
[----:B------:R-:W-:Y:S05]  /*151e0*/  BRA `(.L_x_375) ;  /* 0xffffff2800d47947 */ /* 0x000fea000383ffff */
.L_x_383:
[----:B0-----:R0:W1:Y:S02]  /*151f0*/  SYNCS.PHASECHK.TRANS64.TRYWAIT P1, [R11+URZ+0x13230], R14 ;  /* 0x0132300e0b0075a7 */ /* 0x001064000802017f */
[----:B-1----:R-:W-:Y:S05]  /*15200*/  @!P1 NANOSLEEP.SYNCS 0x989680 ;  /* 0x009896800000995d */ /* 0x002fea0003900000 */
[----:B------:R-:W1:Y:S02]  /*15210*/  @!P1 SYNCS.PHASECHK.TRANS64 P1, [R11+URZ+0x13230], R14 ;  /* 0x0132300e0b0095a7 */ /* 0x000e64000802007f */
[----:B-1----:R-:W-:Y:S05]  /*15220*/  @!P1 BRA `(.L_x_383) ;  /* 0xfffffffc00f09947 */ /* 0x002fea000383ffff */
[----:B------:R-:W-:Y:S05]  /*15230*/  BRA `(.L_x_382) ;  /* 0xffffff5400787947 */ /* 0x000fea000383ffff */
.L_x_388:
[----:B-1----:R1:W2:Y:S02]  /*15240*/  SYNCS.PHASECHK.TRANS64.TRYWAIT P1, [R14+URZ+0x13250], R0 ;  /* 0x013250000e0075a7 */ /* 0x0022a4000802017f */
[----:B--2---:R-:W-:Y:S05]  /*15250*/  @!P1 NANOSLEEP.SYNCS 0x989680 ;  /* 0x009896800000995d */ /* 0x004fea0003900000 */
[----:B------:R-:W2:Y:S02]  /*15260*/  @!P1 SYNCS.PHASECHK.TRANS64 P1, [R14+URZ+0x13250], R0 ;  /* 0x013250000e0095a7 */ /* 0x000ea4000802007f */
[----:B--2---:R-:W-:Y:S05]  /*15270*/  @!P1 BRA `(.L_x_388) ;  /* 0xfffffffc00f09947 */ /* 0x004fea000383ffff */
[----:B------:R-:W-:Y:S05]  /*15280*/  BRA `(.L_x_387) ;  /* 0xffffff5800e87947 */ /* 0x000fea000383ffff */
.L_x_395:
[----:B--2---:R2:W3:Y:S02]  /*15290*/  SYNCS.PHASECHK.TRANS64.TRYWAIT P1, [R8+URZ+0x13250], R3 ;  /* 0x01325003080075a7 */ /* 0x0044e4000802017f */
[----:B---3--:R-:W-:Y:S05]  /*152a0*/  @!P1 NANOSLEEP.SYNCS 0x989680 ;  /* 0x009896800000995d */ /* 0x008fea0003900000 */
[----:B------:R-:W3:Y:S02]  /*152b0*/  @!P1 SYNCS.PHASECHK.TRANS64 P1, [R8+URZ+0x13250], R3 ;  /* 0x01325003080095a7 */ /* 0x000ee4000802007f */
[----:B---3--:R-:W-:Y:S05]  /*152c0*/  @!P1 BRA `(.L_x_395) ;  /* 0xfffffffc00f09947 */ /* 0x008fea000383ffff */
[----:B------:R-:W-:Y:S05]  /*152d0*/  BRA `(.L_x_394) ;  /* 0xffffff7800607947 */ /* 0x000fea000383ffff */
.L_x_420:
[----:B------:R-:W0:Y:S01]  /*152e0*/  S2R R6, SR_TID.X ;  /* 0x0000000000067919 */ /* 0x000e220000002100 */
[----:B------:R-:W-:Y:S01]  /*152f0*/  BSSY B1, `(.L_x_549) ;  /* 0x000000a000017945 */ /* 0x000fe20003800000 */
[----:B------:R-:W-:Y:S02]  /*15300*/  IMAD.MOV.U32 R12, RZ, RZ, RZ ;  /* 0x000000ffff0c7224 */ /* 0x000fe400078e00ff */
[----:B------:R-:W-:Y:S02]  /*15310*/  IMAD.MOV.U32 R11, RZ, RZ, 0x1f ;  /* 0x0000001fff0b7424 */ /* 0x000fe400078e00ff */
[----:B------:R-:W-:Y:S01]  /*15320*/  IMAD.MOV.U32 R15, RZ, RZ, -0x1 ;  /* 0xffffffffff0f7424 */ /* 0x000fe200078e00ff */
[----:B0-----:R-:W-:-:S04]  /*15330*/  SHF.R.U32.HI R6, RZ, 0x5, R6 ;  /* 0x00000005ff067819 */ /* 0x001fc80000011606 */
[----:B------:R-:W-:-:S05]  /*15340*/  LOP3.LUT R6, R6, 0x3, RZ, 0xc0, !PT ;  /* 0x0000000306067812 */ /* 0x000fca00078ec0ff */
[----:B------:R-:W-:-:S07]  /*15350*/  IMAD.MOV.U32 R13, RZ, RZ, R6 ;  /* 0x000000ffff0d7224 */ /* 0x000fce00078e0006 */
[----:B------:R-:W-:Y:S05]  /*15360*/  WARPSYNC.COLLECTIVE R15, `(.L_x_550) ;  /* 0x000000000f087348 */ /* 0x000fea0003c00000 */
[----:B------:R0:W1:Y:S02]  /*15370*/  SHFL.IDX P6, R14, R13, R12, R11 ;  /* 0x0000000c0d0e7389 */ /* 0x00006400000c000b */
[----:B01----:R-:W-:Y:S01]  /*15380*/  ENDCOLLECTIVE ;  /* 0x000000000000791b */ /* 0x003fe20003800000 */
.L_x_550:
[----:B------:R-:W-:Y:S05]  /*15390*/  BSYNC B1 ;  /* 0x0000000000017941 */ /* 0x000fea0003800000 */
.L_x_549:
[----:B------:R-:W-:Y:S05]  /*153a0*/  BRA `(.L_x_551) ;  /* 0xffffffb000c07947 */ /* 0x000fea000383ffff */
.L_x_422:
[----:B------:R-:W-:Y:S01]  /*153b0*/  BSSY B1, `(.L_x_552) ;  /* 0x0000006000017945 */ /* 0x000fe20003800000 */
[----:B------:R-:W-:-:S07]  /*153c0*/  IMAD.MOV.U32 R15, RZ, RZ, -0x1 ;  /* 0xffffffffff0f7424 */ /* 0x000fce00078e00ff */
[----:B0-----:R-:W-:Y:S05]  /*153d0*/  WARPSYNC.COLLECTIVE R15, `(.L_x_553) ;  /* 0x000000000f0c7348 */ /* 0x001fea0003c00000 */
[----:B------:R-:W-:Y:S02]  /*153e0*/  ELECT P6, UR62, PT ;  /* 0x00000000003e782f */ /* 0x000fe400038c0000 */
[----:B------:R-:W-:Y:S01]  /*153f0*/  MOV R14, UR62 ;  /* 0x0000003e000e7c02 */ /* 0x000fe20008000f00 */
[----:B0-----:R-:W-:Y:S10]  /*15400*/  ENDCOLLECTIVE ;  /* 0x000000000000791b */ /* 0x001ff40003800000 */
.L_x_553:
[----:B------:R-:W-:Y:S05]  /*15410*/  BSYNC B1 ;  /* 0x0000000000017941 */ /* 0x000fea0003800000 */
.L_x_552:
[----:B------:R-:W-:Y:S05]  /*15420*/  BRA `(.L_x_421) ;  /* 0xffffffb000b87947 */ /* 0x000fea000383ffff */
.L_x_424:
[----:B0-----:R0:W1:Y:S02]  /*15430*/  SYNCS.PHASECHK.TRANS64.TRYWAIT P0, [R22+URZ+0x13220], R5 ;  /* 0x01322005160075a7 */ /* 0x001064000800017f */
[----:B-1----:R-:W-:Y:S05]  /*15440*/  @!P0 NANOSLEEP.SYNCS 0x989680 ;  /* 0x009896800000895d */ /* 0x002fea0003900000 */
[----:B------:R-:W1:Y:S02]  /*15450*/  @!P0 SYNCS.PHASECHK.TRANS64 P0, [R22+URZ+0x13220], R5 ;  /* 0x01322005160085a7 */ /* 0x000e64000800007f */
[----:B-1----:R-:W-:Y:S05]  /*15460*/  @!P0 BRA `(.L_x_424) ;  /* 0xfffffffc00f08947 */ /* 0x002fea000383ffff */
[----:B------:R-:W-:Y:S05]  /*15470*/  BRA `(.L_x_554) ;  /* 0xffffffb000c87947 */ /* 0x000fea000383ffff */
.L_x_428:
[----:B0-----:R0:W1:Y:S02]  /*15480*/  SYNCS.PHASECHK.TRANS64.TRYWAIT P0, [R5+URZ+0x132a0], R6 ;  /* 0x0132a006050075a7 */ /* 0x001064000800017f */
[----:B-1----:R-:W-:Y:S05]  /*15490*/  @!P0 NANOSLEEP.SYNCS 0x989680 ;  /* 0x009896800000895d */ /* 0x002fea0003900000 */
[----:B------:R-:W1:Y:S02]  /*154a0*/  @!P0 SYNCS.PHASECHK.TRANS64 P0, [R5+URZ+0x132a0], R6 ;  /* 0x0132a006050085a7 */ /* 0x000e64000800007f */
[----:B-1----:R-:W-:Y:S05]  /*154b0*/  @!P0 BRA `(.L_x_428) ;  /* 0xfffffffc00f08947 */ /* 0x002fea000383ffff */
[----:B------:R-:W-:Y:S05]  /*154c0*/  BRA `(.L_x_555) ;  /* 0xffffffb000e07947 */ /* 0x000fea000383ffff */
.L_x_433:
[----:B-1----:R1:W2:Y:S02]  /*154d0*/  SYNCS.PHASECHK.TRANS64.TRYWAIT P0, [R5+URZ+0x132c0], R6 ;  /* 0x0132c006050075a7 */ /* 0x0022a4000800017f */
[----:B--2---:R-:W-:Y:S05]  /*154e0*/  @!P0 NANOSLEEP.SYNCS 0x989680 ;  /* 0x009896800000895d */ /* 0x004fea0003900000 */
[----:B------:R-:W2:Y:S02]  /*154f0*/  @!P0 SYNCS.PHASECHK.TRANS64 P0, [R5+URZ+0x132c0], R6 ;  /* 0x0132c006050085a7 */ /* 0x000ea4000800007f */
[----:B--2---:R-:W-:Y:S05]  /*15500*/  @!P0 BRA `(.L_x_433) ;  /* 0xfffffffc00f08947 */ /* 0x004fea000383ffff */
[----:B------:R-:W-:Y:S05]  /*15510*/  BRA `(.L_x_556) ;  /* 0xffffffb4005c7947 */ /* 0x000fea000383ffff */
.L_x_440:
[----:B0-----:R0:W1:Y:S02]  /*15520*/  SYNCS.PHASECHK.TRANS64.TRYWAIT P1, [R5+URZ+0x132a0], R6 ;  /* 0x0132a006050075a7 */ /* 0x001064000802017f */
[----:B-1----:R-:W-:Y:S05]  /*15530*/  @!P1 NANOSLEEP.SYNCS 0x989680 ;  /* 0x009896800000995d */ /* 0x002fea0003900000 */
[----:B------:R-:W1:Y:S02]  /*15540*/  @!P1 SYNCS.PHASECHK.TRANS64 P1, [R5+URZ+0x132a0], R6 ;  /* 0x0132a006050095a7 */ /* 0x000e64000802007f */
[----:B-1----:R-:W-:Y:S05]  /*15550*/  @!P1 BRA `(.L_x_440) ;  /* 0xfffffffc00f09947 */ /* 0x002fea000383ffff */
[----:B------:R-:W-:Y:S05]  /*15560*/  BRA `(.L_x_557) ;  /* 0xffffffb800187947 */ /* 0x000fea000383ffff */
.L_x_445:
[----:B-1----:R1:W2:Y:S02]  /*15570*/  SYNCS.PHASECHK.TRANS64.TRYWAIT P1, [R5+URZ+0x132c0], R6 ;  /* 0x0132c006050075a7 */ /* 0x0022a4000802017f */
[----:B--2---:R-:W-:Y:S05]  /*15580*/  @!P1 NANOSLEEP.SYNCS 0x989680 ;  /* 0x009896800000995d */ /* 0x004fea0003900000 */
[----:B------:R-:W2:Y:S02]  /*15590*/  @!P1 SYNCS.PHASECHK.TRANS64 P1, [R5+URZ+0x132c0], R6 ;  /* 0x0132c006050095a7 */ /* 0x000ea4000802007f */
[----:B--2---:R-:W-:Y:S05]  /*155a0*/  @!P1 BRA `(.L_x_445) ;  /* 0xfffffffc00f09947 */ /* 0x004fea000383ffff */
[----:B------:R-:W-:Y:S05]  /*155b0*/  BRA `(.L_x_558) ;  /* 0xffffffb800907947 */ /* 0x000fea000383ffff */
.L_x_460:
        /* <DEDUP_REMOVED lines=11> */
.L_x_560:
[----:B------:R-:W-:Y:S05]  /*15670*/  BSYNC B0 ;  /* 0x0000000000007941 */ /* 0x000fea0003800000 */
.L_x_559:
[----:B------:R-:W-:Y:S05]  /*15680*/  BRA `(.L_x_561) ;  /* 0xffffffc400007947 */ /* 0x000fea000383ffff */
.L_x_462:
[----:B------:R-:W-:Y:S01]  /*15690*/  BSSY B0, `(.L_x_562) ;  /* 0x0000006000007945 */ /* 0x000fe20003800000 */
[----:B------:R-:W-:-:S07]  /*156a0*/  IMAD.MOV.U32 R15, RZ, RZ, -0x1 ;  /* 0xffffffffff0f7424 */ /* 0x000fce00078e00ff */
[----:B0-----:R-:W-:Y:S05]  /*156b0*/  WARPSYNC.COLLECTIVE R15, `(.L_x_563) ;  /* 0x000000000f0c7348 */ /* 0x001fea0003c00000 */
[----:B------:R-:W-:Y:S02]  /*156c0*/  ELECT P6, UR62, PT ;  /* 0x00000000003e782f */ /* 0x000fe400038c0000 */
[----:B------:R-:W-:Y:S01]  /*156d0*/  MOV R14, UR62 ;  /* 0x0000003e000e7c02 */ /* 0x000fe20008000f00 */
[----:B0-----:R-:W-:Y:S10]  /*156e0*/  ENDCOLLECTIVE ;  /* 0x000000000000791b */ /* 0x001ff40003800000 */
.L_x_563:
[----:B------:R-:W-:Y:S05]  /*156f0*/  BSYNC B0 ;  /* 0x0000000000007941 */ /* 0x000fea0003800000 */
.L_x_562:
[----:B------:R-:W-:Y:S05]  /*15700*/  BRA `(.L_x_564) ;  /* 0xffffffc400087947 */ /* 0x000fea000383ffff */
.L_x_464:
[----:B0-----:R0:W1:Y:S02]  /*15710*/  SYNCS.PHASECHK.TRANS64.TRYWAIT P0, [R4+URZ+0x13280], R3 ;  /* 0x01328003040075a7 */ /* 0x001064000800017f */
[----:B-1----:R-:W-:Y:S05]  /*15720*/  @!P0 NANOSLEEP.SYNCS 0x989680 ;  /* 0x009896800000895d */ /* 0x002fea0003900000 */
[----:B------:R-:W1:Y:S02]  /*15730*/  @!P0 SYNCS.PHASECHK.TRANS64 P0, [R4+URZ+0x13280], R3 ;  /* 0x01328003040085a7 */ /* 0x000e64000800007f */
[----:B-1----:R-:W-:Y:S05]  /*15740*/  @!P0 BRA `(.L_x_464) ;  /* 0xfffffffc00f08947 */ /* 0x002fea000383ffff */
[----:B------:R-:W-:Y:S05]  /*15750*/  BRA `(.L_x_565) ;  /* 0xffffffc4006c7947 */ /* 0x000fea000383ffff */
.L_x_466:
[----:B-1----:R1:W2:Y:S02]  /*15760*/  SYNCS.PHASECHK.TRANS64.TRYWAIT P0, [R4+URZ+0x13240], R3 ;  /* 0x01324003040075a7 */ /* 0x0022a4000800017f */
[----:B--2---:R-:W-:Y:S05]  /*15770*/  @!P0 NANOSLEEP.SYNCS 0x989680 ;  /* 0x009896800000895d */ /* 0x004fea0003900000 */
[----:B------:R-:W2:Y:S02]  /*15780*/  @!P0 SYNCS.PHASECHK.TRANS64 P0, [R4+URZ+0x13240], R3 ;  /* 0x01324003040085a7 */ /* 0x000ea4000800007f */
[----:B--2---:R-:W-:Y:S05]  /*15790*/  @!P0 BRA `(.L_x_466) ;  /* 0xfffffffc00f08947 */ /* 0x004fea000383ffff */
[----:B------:R-:W-:Y:S05]  /*157a0*/  BRA `(.L_x_566) ;  /* 0xffffffc400c07947 */ /* 0x000fea000383ffff */
.L_x_470:
[----:B------:R-:W2:Y:S01]  /*157b0*/  LDL.LU R11, [R1+0x3c] ;  /* 0x00003c00010b7983 */ /* 0x000ea20000300800 */
[----:B------:R-:W-:Y:S02]  /*157c0*/  IMAD.MOV.U32 R13, RZ, RZ, R4 ;  /* 0x000000ffff0d7224 */ /* 0x000fe400078e0004 */
[----:B------:R-:W-:Y:S02]  /*157d0*/  IMAD.MOV.U32 R12, RZ, RZ, RZ ;  /* 0x000000ffff0c7224 */ /* 0x000fe400078e00ff */
[----:B------:R-:W-:Y:S02]  /*157e0*/  IMAD.MOV.U32 R15, RZ, RZ, -0x1 ;  /* 0xffffffffff0f7424 */ /* 0x000fe400078e00ff */
[----:B------:R-:W-:-:S04]  /*157f0*/  IMAD R17, R17, 0xc0, R21 ;  /* 0x000000c011117824 */ /* 0x000fc800078e0215 */
[----:B------:R-:W-:Y:S02]  /*15800*/  VIADD R8, R17, 0x20 ;  /* 0x0000002011087836 */ /* 0x000fe40000000000 */
[----:B--2---:R-:W-:Y:S02]  /*15810*/  IMAD R5, R11, R9, RZ ;  /* 0x000000090b057224 */ /* 0x004fe400078e02ff */
[----:B------:R-:W-:-:S03]  /*15820*/  IMAD.MOV.U32 R11, RZ, RZ, 0x1c1f ;  /* 0x00001c1fff0b7424 */ /* 0x000fc600078e00ff */
[----:B------:R-:W-:-:S13]  /*15830*/  ISETP.GE.AND P1, PT, R17, R5, PT ;  /* 0x000000051100720c */ /* 0x000fda0003f26270 */
[----:B-----5:R-:W-:Y:S05]  /*15840*/  WARPSYNC.COLLECTIVE R15, `(.L_x_567) ;  /* 0x000000000f087348 */ /* 0x020fea0003c00000 */
[----:B------:R0:W1:Y:S02]  /*15850*/  SHFL.IDX P6, R14, R13, R12, R11 ;  /* 0x0000000c0d0e7389 */ /* 0x00006400000c000b */
[----:B01---5:R-:W-:Y:S01]  /*15860*/  ENDCOLLECTIVE ;  /* 0x000000000000791b */ /* 0x023fe20003800000 */
.L_x_567:
[----:B------:R-:W-:Y:S01]  /*15870*/  IMAD.MOV.U32 R13, RZ, RZ, R0 ;  /* 0x000000ffff0d7224 */ /* 0x000fe200078e0000 */
[----:B------:R-:W-:-:S07]  /*15880*/  MOV R7, R14 ;  /* 0x0000000e00077202 */ /* 0x000fce0000000f00 */
[----:B------:R-:W-:Y:S05]  /*15890*/  WARPSYNC.COLLECTIVE R15, `(.L_x_568) ;  /* 0x000000000f087348 */ /* 0x000fea0003c00000 */
[----:B------:R0:W1:Y:S02]  /*158a0*/  SHFL.IDX P6, R14, R13, R12, R11 ;  /* 0x0000000c0d0e7389 */ /* 0x00006400000c000b */
[----:B01----:R-:W-:Y:S01]  /*158b0*/  ENDCOLLECTIVE ;  /* 0x000000000000791b */ /* 0x003fe20003800000 */
.L_x_568:
[----:B------:R-:W-:Y:S02]  /*158c0*/  IMAD.MOV.U32 R13, RZ, RZ, R4 ;  /* 0x000000ffff0d7224 */ /* 0x000fe400078e0004 */
[----:B------:R-:W-:Y:S02]  /*158d0*/  IMAD.MOV.U32 R12, RZ, RZ, 0x1 ;  /* 0x00000001ff0c7424 */ /* 0x000fe400078e00ff */
[----:B------:R-:W-:-:S07]  /*158e0*/  IMAD.MOV.U32 R6, RZ, RZ, R14 ;  /* 0x000000ffff067224 */ /* 0x000fce00078e000e */
[----:B------:R-:W-:Y:S05]  /*158f0*/  WARPSYNC.COLLECTIVE R15, `(.L_x_569) ;  /* 0x000000000f087348 */ /* 0x000fea0003c00000 */
[----:B------:R0:W1:Y:S02]  /*15900*/  SHFL.IDX P6, R14, R13, R12, R11 ;  /* 0x0000000c0d0e7389 */ /* 0x00006400000c000b */
[----:B01----:R-:W-:Y:S01]  /*15910*/  ENDCOLLECTIVE ;  /* 0x000000000000791b */ /* 0x003fe20003800000 */
.L_x_569:
[----:B------:R-:W-:-:S05]  /*15920*/  @!P1 IADD3 R6, P2, R20, R6, RZ ;  /* 0x0000000614069210 */ /* 0x000fca0007f5e0ff */
[----:B------:R-:W-:-:S05]  /*15930*/  @!P1 IMAD.X R7, RZ, RZ, R7, P2 ;  /* 0x000000ffff079224 */ /* 0x000fca00010e0607 */
[----:B------:R-:W-:Y:S01]  /*15940*/  @!PT LDS RZ, [RZ] ;  /* 0x00000000fffff984 */ /* 0x000fe20000000800 */
[----:B------:R-:W-:Y:S01]  /*15950*/  @!PT LDS RZ, [RZ] ;  /* 0x00000000fffff984 */ /* 0x000fe20000000800 */
[----:B------:R-:W-:Y:S01]  /*15960*/  @!PT LDS RZ, [RZ] ;  /* 0x00000000fffff984 */ /* 0x000fe20000000800 */
[----:B------:R0:W-:Y:S01]  /*15970*/  @!P1 LDGSTS.E.BYPASS.LTC128B.128 [R10+0xb000], desc[UR40][R6.64], !P0 ;  /* 0x0b000000060a9fae */ /* 0x0001e2000c101d68 */
[----:B------:R-:W-:Y:S01]  /*15980*/  IMAD.MOV.U32 R13, RZ, RZ, R0 ;  /* 0x000000ffff0d7224 */ /* 0x000fe200078e0000 */
[----:B------:R-:W-:Y:S01]  /*15990*/  ISETP.GE.AND P1, PT, R8, R5, PT ;  /* 0x000000050800720c */ /* 0x000fe20003f26270 */
[----:B0-----:R-:W-:-:S12]  /*159a0*/  IMAD.MOV.U32 R6, RZ, RZ, R14 ;  /* 0x000000ffff067224 */ /* 0x001fd800078e000e */
[----:B------:R-:W-:Y:S05]  /*159b0*/  WARPSYNC.COLLECTIVE R15, `(.L_x_570) ;  /* 0x000000000f087348 */ /* 0x000fea0003c00000 */
[----:B------:R0:W1:Y:S02]  /*159c0*/  SHFL.IDX P6, R14, R13, R12, R11 ;  /* 0x0000000c0d0e7389 */ /* 0x00006400000c000b */
[----:B01----:R-:W-:Y:S01]  /*159d0*/  ENDCOLLECTIVE ;  /* 0x000000000000791b */ /* 0x003fe20003800000 */
.L_x_570:
[----:B------:R-:W-:Y:S02]  /*159e0*/  IMAD.MOV.U32 R13, RZ, RZ, R4 ;  /* 0x000000ffff0d7224 */ /* 0x000fe400078e0004 */
[----:B------:R-:W-:Y:S02]  /*159f0*/  IMAD.MOV.U32 R12, RZ, RZ, 0x2 ;  /* 0x00000002ff0c7424 */ /* 0x000fe400078e00ff */
[----:B------:R-:W-:-:S07]  /*15a00*/  IMAD.MOV.U32 R7, RZ, RZ, R14 ;  /* 0x000000ffff077224 */ /* 0x000fce00078e000e */
[----:B------:R-:W-:Y:S05]  /*15a10*/  WARPSYNC.COLLECTIVE R15, `(.L_x_571) ;  /* 0x000000000f087348 */ /* 0x000fea0003c00000 */
[----:B------:R0:W1:Y:S02]  /*15a20*/  SHFL.IDX P6, R14, R13, R12, R11 ;  /* 0x0000000c0d0e7389 */ /* 0x00006400000c000b */
[----:B01----:R-:W-:Y:S01]  /*15a30*/  ENDCOLLECTIVE ;  /* 0x000000000000791b */ /* 0x003fe20003800000 */
.L_x_571:
[----:B------:R-:W-:-:S05]  /*15a40*/  @!P1 IADD3 R7, P2, R20, R7, RZ ;  /* 0x0000000714079210 */ /* 0x000fca0007f5e0ff */
[----:B------:R-:W-:-:S05]  /*15a50*/  @!P1 IMAD.X R6, RZ, RZ, R6, P2 ;  /* 0x000000ffff069224 */ /* 0x000fca00010e0606 */
[----:B------:R-:W-:Y:S01]  /*15a60*/  @!P1 LOP3.LUT R7, R7, R6, RZ, 0x3c, !PT ;  /* 0x0000000607079212 */ /* 0x000fe200078e3cff */
[----:B------:R-:W-:-:S03]  /*15a70*/  IMAD.MOV.U32 R13, RZ, RZ, R0 ;  /* 0x000000ffff0d7224 */ /* 0x000fc600078e0000 */
[----:B------:R-:W-:-:S04]  /*15a80*/  @!P1 LOP3.LUT R6, R7, R6, RZ, 0x3c, !PT ;  /* 0x0000000607069212 */ /* 0x000fc800078e3cff */
[----:B------:R-:W-:-:S05]  /*15a90*/  @!P1 LOP3.LUT R7, R7, R6, RZ, 0x3c, !PT ;  /* 0x0000000607079212 */ /* 0x000fca00078e3cff */
[----:B------:R-:W-:Y:S01]  /*15aa0*/  @!PT LDS RZ, [RZ] ;  /* 0x00000000fffff984 */ /* 0x000fe20000000800 */
[----:B------:R-:W-:Y:S01]  /*15ab0*/  @!PT LDS RZ, [RZ] ;  /* 0x00000000fffff984 */ /* 0x000fe20000000800 */
[----:B------:R-:W-:Y:S01]  /*15ac0*/  @!PT LDS RZ, [RZ] ;  /* 0x00000000fffff984 */ /* 0x000fe20000000800 */
[----:B------:R0:W-:Y:S02]  /*15ad0*/  @!P1 LDGSTS.E.BYPASS.LTC128B.128 [R10+0xb800], desc[UR40][R6.64], !P0 ;  /* 0x0b800000060a9fae */ /* 0x0001e4000c101d68 */
[----:B0-----:R-:W-:-:S05]  /*15ae0*/  VIADD R6, R17, 0x40 ;  /* 0x0000004011067836 */ /* 0x001fca0000000000 */
[----:B------:R-:W-:Y:S01]  /*15af0*/  ISETP.GE.AND P1, PT, R6, R5, PT ;  /* 0x000000050600720c */ /* 0x000fe20003f26270 */
[----:B------:R-:W-:-:S12]  /*15b00*/  IMAD.MOV.U32 R6, RZ, RZ, R14 ;  /* 0x000000ffff067224 */ /* 0x000fd800078e000e */
[----:B------:R-:W-:Y:S05]  /*15b10*/  WARPSYNC.COLLECTIVE R15, `(.L_x_572) ;  /* 0x000000000f087348 */ /* 0x000fea0003c00000 */
[----:B------:R0:W1:Y:S02]  /*15b20*/  SHFL.IDX P6, R14, R13, R12, R11 ;  /* 0x0000000c0d0e7389 */ /* 0x00006400000c000b */
[----:B01----:R-:W-:Y:S01]  /*15b30*/  ENDCOLLECTIVE ;  /* 0x000000000000791b */ /* 0x003fe20003800000 */
.L_x_572:
[----:B------:R-:W-:Y:S02]  /*15b40*/  IMAD.MOV.U32 R13, RZ, RZ, R4 ;  /* 0x000000ffff0d7224 */ /* 0x000fe400078e0004 */
[----:B------:R-:W-:Y:S02]  /*15b50*/  IMAD.MOV.U32 R12, RZ, RZ, 0x3 ;  /* 0x00000003ff0c7424 */ /* 0x000fe400078e00ff */
[----:B------:R-:W-:-:S07]  /*15b60*/  IMAD.MOV.U32 R7, RZ, RZ, R14 ;  /* 0x000000ffff077224 */ /* 0x000fce00078e000e */
[----:B------:R-:W-:Y:S05]  /*15b70*/  WARPSYNC.COLLECTIVE R15, `(.L_x_573) ;  /* 0x000000000f087348 */ /* 0x000fea0003c00000 */
[----:B------:R0:W1:Y:S02]  /*15b80*/  SHFL.IDX P6, R14, R13, R12, R11 ;  /* 0x0000000c0d0e7389 */ /* 0x00006400000c000b */
[----:B01----:R-:W-:Y:S01]  /*15b90*/  ENDCOLLECTIVE ;  /* 0x000000000000791b */ /* 0x003fe20003800000 */
.L_x_573:
[----:B------:R-:W-:-:S05]  /*15ba0*/  @!P1 IADD3 R7, P2, R20, R7, RZ ;  /* 0x0000000714079210 */ /* 0x000fca0007f5e0ff */
[----:B------:R-:W-:-:S05]  /*15bb0*/  @!P1 IMAD.X R6, RZ, RZ, R6, P2 ;  /* 0x000000ffff069224 */ /* 0x000fca00010e0606 */
[-C--:B------:R-:W-:Y:S01]  /*15bc0*/  @!P1 LOP3.LUT R7, R7, R6.reuse, RZ, 0x3c, !PT ;  /* 0x0000000607079212 */ /* 0x080fe200078e3cff */
[----:B------:R-:W-:Y:S02]  /*15bd0*/  IMAD.MOV.U32 R13, RZ, RZ, R0 ;  /* 0x000000ffff0d7224 */ /* 0x000fe400078e0000 */
[----:B------:R-:W-:Y:S01]  /*15be0*/  VIADD R0, R17, 0x60 ;  /* 0x0000006011007836 */ /* 0x000fe20000000000 */
[----:B------:R-:W-:-:S04]  /*15bf0*/  @!P1 LOP3.LUT R6, R7, R6, RZ, 0x3c, !PT ;  /* 0x0000000607069212 */ /* 0x000fc800078e3cff */
[----:B------:R-:W-:Y:S01]  /*15c00*/  @!P1 LOP3.LUT R7, R7, R6, RZ, 0x3c, !PT ;  /* 0x0000000607079212 */ /* 0x000fe200078e3cff */
[----:B------:R-:W-:-:S07]  /*15c10*/  IMAD.MOV.U32 R4, RZ, RZ, R14 ;  /* 0x000000ffff047224 */ /* 0x000fce00078e000e */
[----:B------:R-:W-:Y:S05]  /*15c20*/  WARPSYNC.COLLECTIVE R15, `(.L_x_574) ;  /* 0x000000000f087348 */ /* 0x000fea0003c00000 */
[----:B------:R0:W1:Y:S02]  /*15c30*/  SHFL.IDX P6, R14, R13, R12, R11 ;  /* 0x0000000c0d0e7389 */ /* 0x00006400000c000b */
[----:B01----:R-:W-:Y:S01]  /*15c40*/  ENDCOLLECTIVE ;  /* 0x000000000000791b */ /* 0x003fe20003800000 */
.L_x_574:
[----:B------:R-:W-:Y:S01]  /*15c50*/  @!PT LDS RZ, [RZ] ;  /* 0x00000000fffff984 */ /* 0x000fe20000000800 */
[----:B------:R-:W-:Y:S01]  /*15c60*/  @!PT LDS RZ, [RZ] ;  /* 0x00000000fffff984 */ /* 0x000fe20000000800 */
[----:B------:R-:W-:Y:S01]  /*15c70*/  @!PT LDS RZ, [RZ] ;  /* 0x00000000fffff984 */ /* 0x000fe20000000800 */
[----:B------:R0:W-:Y:S01]  /*15c80*/  @!P1 LDGSTS.E.BYPASS.LTC128B.128 [R10+0xc000], desc[UR40][R6.64], !P0 ;  /* 0x0c000000060a9fae */ /* 0x0001e2000c101d68 */
[----:B------:R-:W-:Y:S01]  /*15c90*/  ISETP.GE.AND P1, PT, R0, R5, PT ;  /* 0x000000050000720c */ /* 0x000fe20003f26270 */
[----:B------:R-:W-:Y:S01]  /*15ca0*/  IMAD.MOV.U32 R13, RZ, RZ, R3 ;  /* 0x000000ffff0d7224 */ /* 0x000fe200078e0003 */
[----:B------:R-:W-:Y:S01]  /*15cb0*/  MOV R12, RZ ;  /* 0x000000ff000c7202 */ /* 0x000fe20000000f00 */
[----:B0-----:R-:W-:-:S10]  /*15cc0*/  IMAD.MOV.U32 R6, RZ, RZ, R14 ;  /* 0x000000ffff067224 */ /* 0x001fd400078e000e */
[----:B------:R-:W-:Y:S05]  /*15cd0*/  WARPSYNC.COLLECTIVE R15, `(.L_x_575) ;  /* 0x000000000f087348 */ /* 0x000fea0003c00000 */
[----:B------:R0:W1:Y:S02]  /*15ce0*/  SHFL.IDX P6, R14, R13, R12, R11 ;  /* 0x0000000c0d0e7389 */ /* 0x00006400000c000b */
[----:B01----:R-:W-:Y:S01]  /*15cf0*/  ENDCOLLECTIVE ;  /* 0x000000000000791b */ /* 0x003fe20003800000 */
.L_x_575:
[----:B------:R-:W-:-:S05]  /*15d00*/  @!P1 IADD3 R6, P3, R20, R6, RZ ;  /* 0x0000000614069210 */ /* 0x000fca0007f7e0ff */
[----:B------:R-:W-:-:S04]  /*15d10*/  @!P1 IMAD.X R4, RZ, RZ, R4, P3 ;  /* 0x000000ffff049224 */ /* 0x000fc800018e0604 */
[----:B------:R-:W-:Y:S02]  /*15d20*/  @!P1 IMAD.MOV.U32 R7, RZ, RZ, R4 ;  /* 0x000000ffff079224 */ /* 0x000fe400078e0004 */
[----:B------:R-:W-:Y:S02]  /*15d30*/  IMAD.MOV.U32 R13, RZ, RZ, R2 ;  /* 0x000000ffff0d7224 */ /* 0x000fe400078e0002 */
[----:B------:R-:W-:Y:S01]  /*15d40*/  VIADD R4, R17, 0x80 ;  /* 0x0000008011047836 */ /* 0x000fe20000000000 */
[----:B------:R-:W-:Y:S01]  /*15d50*/  @!PT LDS RZ, [RZ] ;  /* 0x00000000fffff984 */ /* 0x000fe20000000800 */
[----:B------:R-:W-:Y:S01]  /*15d60*/  @!PT LDS RZ, [RZ] ;  /* 0x00000000fffff984 */ /* 0x000fe20000000800 */
[----:B------:R-:W-:Y:S01]  /*15d70*/  @!PT LDS RZ, [RZ] ;  /* 0x00000000fffff984 */ /* 0x000fe20000000800 */
[----:B------:R0:W-:Y:S04]  /*15d80*/  @!P1 LDGSTS.E.BYPASS.LTC128B.128 [R10+0xc800], desc[UR40][R6.64], !P0 ;  /* 0x0c800000060a9fae */ /* 0x0001e8000c101d68 */
[----:B------:R-:W-:Y:S01]  /*15d90*/  ISETP.GE.AND P2, PT, R4, R5, PT ;  /* 0x000000050400720c */ /* 0x000fe20003f46270 */
[----:B------:R-:W-:-:S12]  /*15da0*/  IMAD.MOV.U32 R8, RZ, RZ, R14 ;  /* 0x000000ffff087224 */ /* 0x000fd800078e000e */
[----:B0-----:R-:W-:Y:S05]  /*15db0*/  WARPSYNC.COLLECTIVE R15, `(.L_x_576) ;  /* 0x000000000f087348 */ /* 0x001fea0003c00000 */
[----:B------:R1:W2:Y:S02]  /*15dc0*/  SHFL.IDX P6, R14, R13, R12, R11 ;  /* 0x0000000c0d0e7389 */ /* 0x0002a400000c000b */
[----:B012---:R-:W-:Y:S01]  /*15dd0*/  ENDCOLLECTIVE ;  /* 0x000000000000791b */ /* 0x007fe20003800000 */
.L_x_576:
[----:B------:R-:W-:Y:S02]  /*15de0*/  IMAD.MOV.U32 R13, RZ, RZ, R3 ;  /* 0x000000ffff0d7224 */ /* 0x000fe400078e0003 */
[----:B------:R-:W-:Y:S02]  /*15df0*/  IMAD.MOV.U32 R12, RZ, RZ, 0x1 ;  /* 0x00000001ff0c7424 */ /* 0x000fe400078e00ff */
[----:B------:R-:W-:-:S07]  /*15e00*/  IMAD.MOV.U32 R0, RZ, RZ, R14 ;  /* 0x000000ffff007224 */ /* 0x000fce00078e000e */
[----:B------:R-:W-:Y:S05]  /*15e10*/  WARPSYNC.COLLECTIVE R15, `(.L_x_577) ;  /* 0x000000000f087348 */ /* 0x000fea0003c00000 */
[----:B------:R0:W1:Y:S02]  /*15e20*/  SHFL.IDX P6, R14, R13, R12, R11 ;  /* 0x0000000c0d0e7389 */ /* 0x00006400000c000b */
[----:B01----:R-:W-:Y:S01]  /*15e30*/  ENDCOLLECTIVE ;  /* 0x000000000000791b */ /* 0x003fe20003800000 */
.L_x_577:
[----:B------:R-:W-:-:S05]  /*15e40*/  @!P2 IADD3 R0, P1, R20, R0, RZ ;  /* 0x000000001400a210 */ /* 0x000fca0007f3e0ff */
[----:B------:R-:W-:-:S04]  /*15e50*/  @!P2 IMAD.X R6, RZ, RZ, R8, P1 ;  /* 0x000000ffff06a224 */ /* 0x000fc800008e0608 */
[----:B------:R-:W-:Y:S02]  /*15e60*/  @!P2 IMAD.MOV.U32 R7, RZ, RZ, R6 ;  /* 0x000000ffff07a224 */ /* 0x000fe400078e0006 */
[----:B------:R-:W-:Y:S02]  /*15e70*/  IMAD.MOV.U32 R13, RZ, RZ, R2 ;  /* 0x000000ffff0d7224 */ /* 0x000fe400078e0002 */
[----:B------:R-:W-:-:S05]  /*15e80*/  @!P2 IMAD.MOV.U32 R6, RZ, RZ, R0 ;  /* 0x000000ffff06a224 */ /* 0x000fca00078e0000 */
[----:B------:R-:W-:Y:S01]  /*15e90*/  @!PT LDS RZ, [RZ] ;  /* 0x00000000fffff984 */ /* 0x000fe20000000800 */
[----:B------:R-:W-:Y:S01]  /*15ea0*/  @!PT LDS RZ, [RZ] ;  /* 0x00000000fffff984 */ /* 0x000fe20000000800 */
[----:B------:R-:W-:Y:S01]  /*15eb0*/  @!PT LDS RZ, [RZ] ;  /* 0x00000000fffff984 */ /* 0x000fe20000000800 */
[----:B------:R0:W-:Y:S01]  /*15ec0*/  @!P2 LDGSTS.E.BYPASS.LTC128B.128 [R10+0xd000], desc[UR40][R6.64], !P0 ;  /* 0x0d000000060aafae */ /* 0x0001e2000c101d68 */
[----:B------:R-:W-:-:S07]  /*15ed0*/  IMAD.MOV.U32 R3, RZ, RZ, R14 ;  /* 0x000000ffff037224 */ /* 0x000fce00078e000e */
[----:B0-----:R-:W-:Y:S05]  /*15ee0*/  WARPSYNC.COLLECTIVE R15, `(.L_x_578) ;  /* 0x000000000f087348 */ /* 0x001fea0003c00000 */
[----:B------:R1:W2:Y:S02]  /*15ef0*/  SHFL.IDX P6, R14, R13, R12, R11 ;  /* 0x0000000c0d0e7389 */ /* 0x0002a400000c000b */
[----:B012---:R-:W-:Y:S01]  /*15f00*/  ENDCOLLECTIVE ;  /* 0x000000000000791b */ /* 0x007fe20003800000 */
.L_x_578:
[----:B------:R-:W-:Y:S01]  /*15f10*/  IMAD.MOV.U32 R2, RZ, RZ, R14 ;  /* 0x000000ffff027224 */ /* 0x000fe200078e000e */
[----:B------:R-:W-:Y:S06]  /*15f20*/  BRA `(.L_x_579) ;  /* 0xffffffc800e07947 */ /* 0x000fec000383ffff */
.L_x_473:
[----:B-1----:R1:W2:Y:S02]  /*15f30*/  SYNCS.PHASECHK.TRANS64.TRYWAIT P0, [R22+URZ+0x13220], R3 ;  /* 0x01322003160075a7 */ /* 0x0022a4000800017f */
[----:B--2---:R-:W-:Y:S05]  /*15f40*/  @!P0 NANOSLEEP.SYNCS 0x989680 ;  /* 0x009896800000895d */ /* 0x004fea0003900000 */
[----:B------:R-:W2:Y:S02]  /*15f50*/  @!P0 SYNCS.PHASECHK.TRANS64 P0, [R22+URZ+0x13220], R3 ;  /* 0x01322003160085a7 */ /* 0x000ea4000800007f */
[----:B--2---:R-:W-:Y:S05]  /*15f60*/  @!P0 BRA `(.L_x_473) ;  /* 0xfffffffc00f08947 */ /* 0x004fea000383ffff */
[----:B------:R-:W-:Y:S05]  /*15f70*/  BRA `(.L_x_580) ;  /* 0xffffffcc003c7947 */ /* 0x000fea000383ffff */
.L_x_479:
[----:B0-----:R0:W1:Y:S02]  /*15f80*/  SYNCS.PHASECHK.TRANS64.TRYWAIT P0, [R4+URZ+0x13280], R3 ;  /* 0x01328003040075a7 */ /* 0x001064000800017f */
[----:B-1----:R-:W-:Y:S05]  /*15f90*/  @!P0 NANOSLEEP.SYNCS 0x989680 ;  /* 0x009896800000895d */ /* 0x002fea0003900000 */
[----:B------:R-:W1:Y:S02]  /*15fa0*/  @!P0 SYNCS.PHASECHK.TRANS64 P0, [R4+URZ+0x13280], R3 ;  /* 0x01328003040085a7 */ /* 0x000e64000800007f */
[----:B-1----:R-:W-:Y:S05]  /*15fb0*/  @!P0 BRA `(.L_x_479) ;  /* 0xfffffffc00f08947 */ /* 0x002fea000383ffff */
[----:B------:R-:W-:Y:S05]  /*15fc0*/  BRA `(.L_x_581) ;  /* 0xffffffcc00e87947 */ /* 0x000fea000383ffff */
.L_x_484:
[----:B-1----:R1:W2:Y:S02]  /*15fd0*/  SYNCS.PHASECHK.TRANS64.TRYWAIT P0, [R4+URZ+0x13240], R3 ;  /* 0x01324003040075a7 */ /* 0x0022a4000800017f */
[----:B--2---:R-:W-:Y:S05]  /*15fe0*/  @!P0 NANOSLEEP.SYNCS 0x989680 ;  /* 0x009896800000895d */ /* 0x004fea0003900000 */
[----:B------:R-:W2:Y:S02]  /*15ff0*/  @!P0 SYNCS.PHASECHK.TRANS64 P0, [R4+URZ+0x13240], R3 ;  /* 0x01324003040085a7 */ /* 0x000ea4000800007f */
[----:B--2---:R-:W-:Y:S05]  /*16000*/  @!P0 BRA `(.L_x_484) ;  /* 0xfffffffc00f08947 */ /* 0x004fea000383ffff */
[----:B------:R-:W-:Y:S05]  /*16010*/  BRA `(.L_x_582) ;  /* 0xffffffd000647947 */ /* 0x000fea000383ffff */
.L_x_490:
[----:B0-----:R0:W1:Y:S02]  /*16020*/  SYNCS.PHASECHK.TRANS64.TRYWAIT P0, [R3+URZ+0x13270], R2 ;  /* 0x01327002030075a7 */ /* 0x001064000800017f */
[----:B-1----:R-:W-:Y:S05]  /*16030*/  @!P0 NANOSLEEP.SYNCS 0x989680 ;  /* 0x009896800000895d */ /* 0x002fea0003900000 */
[----:B------:R-:W1:Y:S02]  /*16040*/  @!P0 SYNCS.PHASECHK.TRANS64 P0, [R3+URZ+0x13270], R2 ;  /* 0x01327002030085a7 */ /* 0x000e64000800007f */
[----:B-1----:R-:W-:Y:S05]  /*16050*/  @!P0 BRA `(.L_x_490) ;  /* 0xfffffffc00f08947 */ /* 0x002fea000383ffff */
[----:B------:R-:W-:Y:S05]  /*16060*/  BRA `(.L_x_583) ;  /* 0xffffffd400007947 */ /* 0x000fea000383ffff */
.L_x_492:
[----:B0-----:R0:W1:Y:S02]  /*16070*/  SYNCS.PHASECHK.TRANS64.TRYWAIT P0, [R3+URZ+0x13260], R2 ;  /* 0x01326002030075a7 */ /* 0x001064000800017f */
[----:B-1----:R-:W-:Y:S05]  /*16080*/  @!P0 NANOSLEEP.SYNCS 0x989680 ;  /* 0x009896800000895d */ /* 0x002fea0003900000 */
[----:B------:R-:W1:Y:S02]  /*16090*/  @!P0 SYNCS.PHASECHK.TRANS64 P0, [R3+URZ+0x13260], R2 ;  /* 0x01326002030085a7 */ /* 0x000e64000800007f */
[----:B-1----:R-:W-:Y:S05]  /*160a0*/  @!P0 BRA `(.L_x_492) ;  /* 0xfffffffc00f08947 */ /* 0x002fea000383ffff */
[----:B------:R-:W-:Y:S05]  /*160b0*/  BRA `(.L_x_584) ;  /* 0xffffffd400087947 */ /* 0x000fea000383ffff */
.L_x_499:
[----:B-1----:R1:W2:Y:S02]  /*160c0*/  SYNCS.PHASECHK.TRANS64.TRYWAIT P1, [R3+URZ+0x13270], R0 ;  /* 0x01327000030075a7 */ /* 0x0022a4000802017f */
[----:B--2---:R-:W-:Y:S05]  /*160d0*/  @!P1 NANOSLEEP.SYNCS 0x989680 ;  /* 0x009896800000995d */ /* 0x004fea0003900000 */
[----:B------:R-:W2:Y:S02]  /*160e0*/  @!P1 SYNCS.PHASECHK.TRANS64 P1, [R3+URZ+0x13270], R0 ;  /* 0x01327000030095a7 */ /* 0x000ea4000802007f */
[----:B--2---:R-:W-:Y:S05]  /*160f0*/  @!P1 BRA `(.L_x_499) ;  /* 0xfffffffc00f09947 */ /* 0x004fea000383ffff */
[----:B------:R-:W-:Y:S05]  /*16100*/  BRA `(.L_x_585) ;  /* 0xffffffd800547947 */ /* 0x000fea000383ffff */
.L_x_501:
[----:B-1----:R1:W2:Y:S02]  /*16110*/  SYNCS.PHASECHK.TRANS64.TRYWAIT P1, [R3+URZ+0x13260], R0 ;  /* 0x01326000030075a7 */ /* 0x0022a4000802017f */
[----:B--2---:R-:W-:Y:S05]  /*16120*/  @!P1 NANOSLEEP.SYNCS 0x989680 ;  /* 0x009896800000995d */ /* 0x004fea0003900000 */
[----:B------:R-:W2:Y:S02]  /*16130*/  @!P1 SYNCS.PHASECHK.TRANS64 P1, [R3+URZ+0x13260], R0 ;  /* 0x01326000030095a7 */ /* 0x000ea4000802007f */
[----:B--2---:R-:W-:Y:S05]  /*16140*/  @!P1 BRA `(.L_x_501) ;  /* 0xfffffffc00f09947 */ /* 0x004fea000383ffff */
[----:B------:R-:W-:Y:S05]  /*16150*/  BRA `(.L_x_586) ;  /* 0xffffffd800587947 */ /* 0x000fea000383ffff */
.L_x_505:
        /* <DEDUP_REMOVED lines=8> */
.L_x_588:
[----:B------:R-:W-:Y:S05]  /*161e0*/  BSYNC B0 ;  /* 0x0000000000007941 */ /* 0x000fea0003800000 */
.L_x_587:
[----:B------:R-:W-:Y:S02]  /*161f0*/  IMAD.MOV.U32 R13, RZ, RZ, R16 ;  /* 0x000000ffff0d7224 */ /* 0x000fe400078e0010 */
[----:B------:R-:W-:Y:S02]  /*16200*/  IMAD.MOV.U32 R12, RZ, RZ, 0x1 ;  /* 0x00000001ff0c7424 */ /* 0x000fe400078e00ff */
[----:B------:R-:W-:Y:S02]  /*16210*/  IMAD.MOV.U32 R11, RZ, RZ, 0x1f ;  /* 0x0000001fff0b7424 */ /* 0x000fe400078e00ff */
[----:B------:R-:W-:Y:S02]  /*16220*/  IMAD.MOV.U32 R15, RZ, RZ, -0x1 ;  /* 0xffffffffff0f7424 */ /* 0x000fe400078e00ff */
[----:B------:R-:W-:Y:S02]  /*16230*/  IMAD.IADD R5, R19, 0x1, R8 ;  /* 0x0000000113057824 */ /* 0x000fe400078e0208 */
[----:B------:R-:W-:-:S07]  /*16240*/  IMAD.MOV.U32 R0, RZ, RZ, R14 ;  /* 0x000000ffff007224 */ /* 0x000fce00078e000e */
[----:B------:R-:W-:Y:S05]  /*16250*/  WARPSYNC.COLLECTIVE R15, `(.L_x_589) ;  /* 0x000000000f087348 */ /* 0x000fea0003c00000 */
[----:B------:R0:W1:Y:S02]  /*16260*/  SHFL.IDX P6, R14, R13, R12, R11 ;  /* 0x0000000c0d0e7389 */ /* 0x00006400000c000b */
[----:B01----:R-:W-:Y:S01]  /*16270*/  ENDCOLLECTIVE ;  /* 0x000000000000791b */ /* 0x003fe20003800000 */
.L_x_589:
[----:B------:R-:W-:Y:S02]  /*16280*/  ULDC UR4, c[0x0][0xc3c] ;  /* 0x00030f0000047ab9 */ /* 0x000fe40000000800 */
[----:B------:R-:W-:-:S13]  /*16290*/  ISETP.GE.OR P1, PT, R5, UR4, !P0 ;  /* 0x0000000405007c0c */ /* 0x000fda000c726670 */
[----:B------:R-:W0:Y:S01]  /*162a0*/  @!P1 LDC.64 R2, c[0x0][0xc80] ;  /* 0x00032000ff029b82 */ /* 0x000e220000000a00 */
[----:B------:R-:W-:Y:S01]  /*162b0*/  MOV R11, RZ ;  /* 0x000000ff000b7202 */ /* 0x000fe20000000f00 */
[----:B------:R-:W-:Y:S02]  /*162c0*/  IMAD.MOV.U32 R4, RZ, RZ, R14 ;  /* 0x000000ffff047224 */ /* 0x000fe400078e000e */
[----:B0-----:R-:W-:-:S06]  /*162d0*/  @!P1 IMAD.WIDE R2, R5, 0x4, R2 ;  /* 0x0000000405029825 */ /* 0x001fcc00078e0202 */
[----:B------:R0:W2:Y:S01]  /*162e0*/  @!P1 LDG.E R3, desc[UR40][R2.64] ;  /* 0x0000002802039981 */ /* 0x0000a2000c1e1900 */
[C---:B------:R-:W-:Y:S02]  /*162f0*/  ISETP.GE.U32.AND P2, PT, R8.reuse, 0x2, PT ;  /* 0x000000020800780c */ /* 0x040fe40003f46070 */
[C---:B------:R-:W-:Y:S02]  /*16300*/  ISETP.GE.U32.AND P3, PT, R8.reuse, 0x4, PT ;  /* 0x000000040800780c */ /* 0x040fe40003f66070 */
[C---:B------:R-:W-:Y:S02]  /*16310*/  ISETP.GE.U32.AND P4, PT, R8.reuse, 0x8, PT ;  /* 0x000000080800780c */ /* 0x040fe40003f86070 */
[C---:B------:R-:W-:Y:S01]  /*16320*/  ISETP.GE.U32.AND P5, PT, R8.reuse, 0x10, PT ;  /* 0x000000100800780c */ /* 0x040fe20003fa6070 */
[----:B0-----:R-:W-:Y:S02]  /*16330*/  IMAD.MOV.U32 R2, RZ, RZ, RZ ;  /* 0x000000ffff027224 */ /* 0x001fe400078e00ff */
[----:B--2---:R-:W-:Y:S01]  /*16340*/  @!P1 IMAD.MOV.U32 R2, RZ, RZ, R3 ;  /* 0x000000ffff029224 */ /* 0x004fe200078e0003 */
[----:B------:R-:W-:-:S03]  /*16350*/  ISETP.NE.AND P1, PT, R8, RZ, PT ;  /* 0x000000ff0800720c */ /* 0x000fc60003f25270 */
[----:B------:R-:W-:-:S10]  /*16360*/  IMAD.MOV.U32 R13, RZ, RZ, R2 ;  /* 0x000000ffff0d7224 */ /* 0x000fd400078e0002 */
[----:B------:R-:W-:Y:S05]  /*16370*/  WARPSYNC.COLLECTIVE R15, `(.L_x_590) ;  /* 0x000000000f087348 */ /* 0x000fea0003c00000 */
[----:B------:R0:W1:Y:S02]  /*16380*/  SHFL.UP P6, R14, R13, R12, R11 ;  /* 0x0400000c0d0e7389 */ /* 0x00006400000c000b */
[----:B01----:R-:W-:Y:S01]  /*16390*/  ENDCOLLECTIVE ;  /* 0x000000000000791b */ /* 0x003fe20003800000 */
.L_x_590:
[----:B------:R-:W-:Y:S01]  /*163a0*/  IMAD.MOV.U32 R12, RZ, RZ, 0x2 ;  /* 0x00000002ff0c7424 */ /* 0x000fe200078e00ff */
[----:B------:R-:W-:-:S05]  /*163b0*/  SEL R5, R14, RZ, P1 ;  /* 0x000000ff0e057207 */ /* 0x000fca0000800000 */
[----:B------:R-:W-:-:S04]  /*163c0*/  IMAD.IADD R5, R2, 0x1, R5 ;  /* 0x0000000102057824 */ /* 0x000fc800078e0205 */
[----:B------:R-:W-:-:S07]  /*163d0*/  IMAD.MOV.U32 R13, RZ, RZ, R5 ;  /* 0x000000ffff0d7224 */ /* 0x000fce00078e0005 */
[----:B------:R-:W-:Y:S05]  /*163e0*/  WARPSYNC.COLLECTIVE R15, `(.L_x_591) ;  /* 0x000000000f087348 */ /* 0x000fea0003c00000 */
[----:B------:R0:W1:Y:S02]  /*163f0*/  SHFL.UP P6, R14, R13, R12, R11 ;  /* 0x0400000c0d0e7389 */ /* 0x00006400000c000b */
[----:B01----:R-:W-:Y:S01]  /*16400*/  ENDCOLLECTIVE ;  /* 0x000000000000791b */ /* 0x003fe20003800000 */
.L_x_591:
[----:B------:R-:W-:Y:S01]  /*16410*/  IMAD.MOV.U32 R12, RZ, RZ, 0x4 ;  /* 0x00000004ff0c7424 */ /* 0x000fe200078e00ff */
[----:B------:R-:W-:-:S05]  /*16420*/  SEL R6, R14, RZ, P2 ;  /* 0x000000ff0e067207 */ /* 0x000fca0001000000 */
[----:B------:R-:W-:-:S04]  /*16430*/  IMAD.IADD R6, R5, 0x1, R6 ;  /* 0x0000000105067824 */ /* 0x000fc800078e0206 */
[----:B------:R-:W-:-:S07]  /*16440*/  IMAD.MOV.U32 R13, RZ, RZ, R6 ;  /* 0x000000ffff0d7224 */ /* 0x000fce00078e0006 */
[----:B------:R-:W-:Y:S05]  /*16450*/  WARPSYNC.COLLECTIVE R15, `(.L_x_592) ;  /* 0x000000000f087348 */ /* 0x000fea0003c00000 */
[----:B------:R0:W1:Y:S02]  /*16460*/  SHFL.UP P6, R14, R13, R12, R11 ;  /* 0x0400000c0d0e7389 */ /* 0x00006400000c000b */
[----:B01----:R-:W-:Y:S01]  /*16470*/  ENDCOLLECTIVE ;  /* 0x000000000000791b */ /* 0x003fe20003800000 */
.L_x_592:
[----:B------:R-:W-:Y:S01]  /*16480*/  IMAD.MOV.U32 R12, RZ, RZ, 0x8 ;  /* 0x00000008ff0c7424 */ /* 0x000fe200078e00ff */
[----:B------:R-:W-:-:S05]  /*16490*/  SEL R7, R14, RZ, P3 ;  /* 0x000000ff0e077207 */ /* 0x000fca0001800000 */
[----:B------:R-:W-:-:S04]  /*164a0*/  IMAD.IADD R7, R6, 0x1, R7 ;  /* 0x0000000106077824 */ /* 0x000fc800078e0207 */
[----:B------:R-:W-:-:S07]  /*164b0*/  IMAD.MOV.U32 R13, RZ, RZ, R7 ;  /* 0x000000ffff0d7224 */ /* 0x000fce00078e0007 */
[----:B------:R-:W-:Y:S05]  /*164c0*/  WARPSYNC.COLLECTIVE R15, `(.L_x_593) ;  /* 0x000000000f087348 */ /* 0x000fea0003c00000 */
[----:B------:R0:W1:Y:S02]  /*164d0*/  SHFL.UP P6, R14, R13, R12, R11 ;  /* 0x0400000c0d0e7389 */ /* 0x00006400000c000b */
[----:B01----:R-:W-:Y:S01]  /*164e0*/  ENDCOLLECTIVE ;  /* 0x000000000000791b */ /* 0x003fe20003800000 */
.L_x_593:
[----:B------:R-:W-:Y:S01]  /*164f0*/  IMAD.MOV.U32 R12, RZ, RZ, 0x10 ;  /* 0x00000010ff0c7424 */ /* 0x000fe200078e00ff */
[----:B------:R-:W-:-:S05]  /*16500*/  SEL R14, R14, RZ, P4 ;  /* 0x000000ff0e0e7207 */ /* 0x000fca0002000000 */
[----:B------:R-:W-:-:S04]  /*16510*/  IMAD.IADD R5, R7, 0x1, R14 ;  /* 0x0000000107057824 */ /* 0x000fc800078e020e */
[----:B------:R-:W-:-:S07]  /*16520*/  IMAD.MOV.U32 R13, RZ, RZ, R5 ;  /* 0x000000ffff0d7224 */ /* 0x000fce00078e0005 */
[----:B------:R-:W-:Y:S05]  /*16530*/  WARPSYNC.COLLECTIVE R15, `(.L_x_594) ;  /* 0x000000000f087348 */ /* 0x000fea0003c00000 */
[----:B------:R0:W1:Y:S02]  /*16540*/  SHFL.UP P6, R14, R13, R12, R11 ;  /* 0x0400000c0d0e7389 */ /* 0x00006400000c000b */
[----:B01----:R-:W-:Y:S01]  /*16550*/  ENDCOLLECTIVE ;  /* 0x000000000000791b */ /* 0x003fe20003800000 */
.L_x_594:
[----:B------:R-:W-:Y:S02]  /*16560*/  IMAD.MOV.U32 R12, RZ, RZ, 0x1f ;  /* 0x0000001fff0c7424 */ /* 0x000fe400078e00ff */
[----:B------:R-:W-:Y:S01]  /*16570*/  IMAD.MOV.U32 R11, RZ, RZ, 0x1f ;  /* 0x0000001fff0b7424 */ /* 0x000fe200078e00ff */
[----:B------:R-:W-:-:S05]  /*16580*/  SEL R14, R14, RZ, P5 ;  /* 0x000000ff0e0e7207 */ /* 0x000fca0002800000 */
[----:B------:R-:W-:-:S04]  /*16590*/  IMAD.IADD R3, R5, 0x1, R14 ;  /* 0x0000000105037824 */ /* 0x000fc800078e020e */
[----:B------:R-:W-:-:S07]  /*165a0*/  IMAD.MOV.U32 R13, RZ, RZ, R3 ;  /* 0x000000ffff0d7224 */ /* 0x000fce00078e0003 */
[----:B------:R-:W-:Y:S05]  /*165b0*/  WARPSYNC.COLLECTIVE R15, `(.L_x_595) ;  /* 0x000000000f087348 */ /* 0x000fea0003c00000 */
[----:B------:R0:W1:Y:S02]  /*165c0*/  SHFL.IDX P6, R14, R13, R12, R11 ;  /* 0x0000000c0d0e7389 */ /* 0x00006400000c000b */
[----:B01----:R-:W-:Y:S01]  /*165d0*/  ENDCOLLECTIVE ;  /* 0x000000000000791b */ /* 0x003fe20003800000 */
.L_x_595:
[----:B------:R-:W-:Y:S05]  /*165e0*/  BRA `(.L_x_596) ;  /* 0xffffffd800d47947 */ /* 0x000fea000383ffff */
.L_x_510:
[----:B------:R-:W-:Y:S01]  /*165f0*/  BSSY B0, `(.L_x_597) ;  /* 0x0000008000007945 */ /* 0x000fe20003800000 */
[----:B-----5:R-:W-:Y:S02]  /*16600*/  IMAD.MOV.U32 R13, RZ, RZ, R2 ;  /* 0x000000ffff0d7224 */ /* 0x020fe400078e0002 */
[----:B------:R-:W-:Y:S02]  /*16610*/  IMAD.MOV.U32 R12, RZ, RZ, 0x1 ;  /* 0x00000001ff0c7424 */ /* 0x000fe400078e00ff */
[----:B------:R-:W-:Y:S02]  /*16620*/  IMAD.MOV.U32 R11, RZ, RZ, RZ ;  /* 0x000000ffff0b7224 */ /* 0x000fe400078e00ff */
[----:B------:R-:W-:-:S07]  /*16630*/  IMAD.MOV.U32 R15, RZ, RZ, -0x1 ;  /* 0xffffffffff0f7424 */ /* 0x000fce00078e00ff */
[----:B01----:R-:W-:Y:S05]  /*16640*/  WARPSYNC.COLLECTIVE R15, `(.L_x_598) ;  /* 0x000000000f087348 */ /* 0x003fea0003c00000 */
[----:B------:R2:W3:Y:S02]  /*16650*/  SHFL.UP P6, R14, R13, R12, R11 ;  /* 0x0400000c0d0e7389 */ /* 0x0004e400000c000b */
[----:B0123--:R-:W-:Y:S01]  /*16660*/  ENDCOLLECTIVE ;  /* 0x000000000000791b */ /* 0x00ffe20003800000 */
.L_x_598:
[----:B------:R-:W-:Y:S05]  /*16670*/  BSYNC B0 ;  /* 0x0000000000007941 */ /* 0x000fea0003800000 */
.L_x_597:
[----:B------:R-:W-:Y:S01]  /*16680*/  SEL R13, R14, RZ, P1 ;  /* 0x000000ff0e0d7207 */ /* 0x000fe20000800000 */
[----:B------:R-:W-:Y:S02]  /*16690*/  IMAD.MOV.U32 R12, RZ, RZ, 0x2 ;  /* 0x00000002ff0c7424 */ /* 0x000fe400078e00ff */
[----:B------:R-:W-:Y:S02]  /*166a0*/  IMAD.MOV.U32 R11, RZ, RZ, RZ ;  /* 0x000000ffff0b7224 */ /* 0x000fe400078e00ff */
[----:B------:R-:W-:Y:S02]  /*166b0*/  IMAD.IADD R13, R2, 0x1, R13 ;  /* 0x00000001020d7824 */ /* 0x000fe400078e020d */
[----:B------:R-:W-:-:S07]  /*166c0*/  IMAD.MOV.U32 R15, RZ, RZ, -0x1 ;  /* 0xffffffffff0f7424 */ /* 0x000fce00078e00ff */
[----:B------:R-:W-:Y:S05]  /*166d0*/  WARPSYNC.COLLECTIVE R15, `(.L_x_599) ;  /* 0x000000000f087348 */ /* 0x000fea0003c00000 */
[----:B------:R0:W1:Y:S02]  /*166e0*/  SHFL.UP P6, R14, R13, R12, R11 ;  /* 0x0400000c0d0e7389 */ /* 0x00006400000c000b */
[----:B01----:R-:W-:Y:S01]  /*166f0*/  ENDCOLLECTIVE ;  /* 0x000000000000791b */ /* 0x003fe20003800000 */
.L_x_599:
[----:B------:R-:W-:Y:S02]  /*16700*/  MOV R12, 0x4 ;  /* 0x00000004000c7802 */ /* 0x000fe40000000f00 */
[----:B------:R-:W-:-:S05]  /*16710*/  SEL R14, R14, RZ, P2 ;  /* 0x000000ff0e0e7207 */ /* 0x000fca0001000000 */
[----:B------:R-:W-:-:S04]  /*16720*/  IMAD.IADD R5, R13, 0x1, R14 ;  /* 0x000000010d057824 */ /* 0x000fc800078e020e */
[----:B------:R-:W-:-:S07]  /*16730*/  IMAD.MOV.U32 R13, RZ, RZ, R5 ;  /* 0x000000ffff0d7224 */ /* 0x000fce00078e0005 */
[----:B------:R-:W-:Y:S05]  /*16740*/  WARPSYNC.COLLECTIVE R15, `(.L_x_600) ;  /* 0x000000000f087348 */ /* 0x000fea0003c00000 */
[----:B------:R0:W1:Y:S02]  /*16750*/  SHFL.UP P6, R14, R13, R12, R11 ;  /* 0x0400000c0d0e7389 */ /* 0x00006400000c000b */
[----:B01----:R-:W-:Y:S01]  /*16760*/  ENDCOLLECTIVE ;  /* 0x000000000000791b */ /* 0x003fe20003800000 */
.L_x_600:
[----:B------:R-:W-:Y:S01]  /*16770*/  IMAD.MOV.U32 R12, RZ, RZ, 0x8 ;  /* 0x00000008ff0c7424 */ /* 0x000fe200078e00ff */
[----:B------:R-:W-:-:S05]  /*16780*/  SEL R6, R14, RZ, P3 ;  /* 0x000000ff0e067207 */ /* 0x000fca0001800000 */
[----:B------:R-:W-:-:S04]  /*16790*/  IMAD.IADD R6, R5, 0x1, R6 ;  /* 0x0000000105067824 */ /* 0x000fc800078e0206 */
[----:B------:R-:W-:-:S07]  /*167a0*/  IMAD.MOV.U32 R13, RZ, RZ, R6 ;  /* 0x000000ffff0d7224 */ /* 0x000fce00078e0006 */
[----:B------:R-:W-:Y:S05]  /*167b0*/  WARPSYNC.COLLECTIVE R15, `(.L_x_601) ;  /* 0x000000000f087348 */ /* 0x000fea0003c00000 */
[----:B------:R0:W1:Y:S02]  /*167c0*/  SHFL.UP P6, R14, R13, R12, R11 ;  /* 0x0400000c0d0e7389 */ /* 0x00006400000c000b */
[----:B01----:R-:W-:Y:S01]  /*167d0*/  ENDCOLLECTIVE ;  /* 0x000000000000791b */ /* 0x003fe20003800000 */
.L_x_601:
[----:B------:R-:W-:Y:S01]  /*167e0*/  IMAD.MOV.U32 R12, RZ, RZ, 0x10 ;  /* 0x00000010ff0c7424 */ /* 0x000fe200078e00ff */
[----:B------:R-:W-:-:S05]  /*167f0*/  SEL R7, R14, RZ, P4 ;  /* 0x000000ff0e077207 */ /* 0x000fca0002000000 */
[----:B------:R-:W-:-:S04]  /*16800*/  IMAD.IADD R7, R6, 0x1, R7 ;  /* 0x0000000106077824 */ /* 0x000fc800078e0207 */
[----:B------:R-:W-:-:S07]  /*16810*/  IMAD.MOV.U32 R13, RZ, RZ, R7 ;  /* 0x000000ffff0d7224 */ /* 0x000fce00078e0007 */
[----:B------:R-:W-:Y:S05]  /*16820*/  WARPSYNC.COLLECTIVE R15, `(.L_x_602) ;  /* 0x000000000f087348 */ /* 0x000fea0003c00000 */
[----:B------:R0:W1:Y:S02]  /*16830*/  SHFL.UP P6, R14, R13, R12, R11 ;  /* 0x0400000c0d0e7389 */ /* 0x00006400000c000b */
[----:B01----:R-:W-:Y:S01]  /*16840*/  ENDCOLLECTIVE ;  /* 0x000000000000791b */ /* 0x003fe20003800000 */
.L_x_602:
        /* <DEDUP_REMOVED lines=8> */
.L_x_603:
[----:B------:R-:W-:Y:S05]  /*168d0*/  BRA `(.L_x_604) ;  /* 0xffffffd800b47947 */ /* 0x000fea000383ffff */
.L_x_512:
[----:B------:R-:W-:Y:S01]  /*168e0*/  BSSY B0, `(.L_x_605) ;  /* 0x0000006000007945 */ /* 0x000fe20003800000 */
[----:B------:R-:W-:Y:S01]  /*168f0*/  PLOP3.LUT P6, PT, P6, PT, PT, 0x8, 0x0 ;  /* 0x000000000000781c */ /* 0x000fe200037ce170 */
[----:B------:R-:W-:-:S12]  /*16900*/  IMAD.MOV.U32 R15, RZ, RZ, -0x1 ;  /* 0xffffffffff0f7424 */ /* 0x000fd800078e00ff */
[----:B0-----:R-:W-:Y:S05]  /*16910*/  WARPSYNC.COLLECTIVE R15, `(.L_x_606) ;  /* 0x000000000f087348 */ /* 0x001fea0003c00000 */
[----:B------:R-:W-:Y:S01]  /*16920*/  VOTE.ANY R14, PT, P6 ;  /* 0x00000000000e7806 */ /* 0x000fe200030e0100 */
[----:B0-----:R-:W-:Y:S06]  /*16930*/  ENDCOLLECTIVE ;  /* 0x000000000000791b */ /* 0x001fec0003800000 */
.L_x_606:
[----:B------:R-:W-:Y:S05]  /*16940*/  BSYNC B0 ;  /* 0x0000000000007941 */ /* 0x000fea0003800000 */
.L_x_605:
[----:B------:R-:W-:Y:S02]  /*16950*/  IMAD.MOV.U32 R5, RZ, RZ, R14 ;  /* 0x000000ffff057224 */ /* 0x000fe400078e000e */
[----:B------:R-:W-:Y:S02]  /*16960*/  IMAD.MOV.U32 R13, RZ, RZ, R2 ;  /* 0x000000ffff0d7224 */ /* 0x000fe400078e0002 */
[----:B------:R-:W0:Y:S01]  /*16970*/  POPC R4, R5 ;  /* 0x0000000500047309 */ /* 0x000e220000000000 */
[----:B------:R-:W-:Y:S02]  /*16980*/  IMAD.MOV.U32 R11, RZ, RZ, 0x1f ;  /* 0x0000001fff0b7424 */ /* 0x000fe400078e00ff */
[----:B------:R-:W-:Y:S02]  /*16990*/  IMAD.MOV.U32 R15, RZ, RZ, -0x1 ;  /* 0xffffffffff0f7424 */ /* 0x000fe400078e00ff */
[----:B0-----:R-:W-:-:S07]  /*169a0*/  IMAD.MOV.U32 R12, RZ, RZ, R4 ;  /* 0x000000ffff0c7224 */ /* 0x001fce00078e0004 */
[----:B------:R-:W-:Y:S05]  /*169b0*/  WARPSYNC.COLLECTIVE R15, `(.L_x_607) ;  /* 0x000000000f087348 */ /* 0x000fea0003c00000 */
[----:B------:R0:W1:Y:S02]  /*169c0*/  SHFL.IDX P6, R14, R13, R12, R11 ;  /* 0x0000000c0d0e7389 */ /* 0x00006400000c000b */
[----:B01----:R-:W-:Y:S01]  /*169d0*/  ENDCOLLECTIVE ;  /* 0x000000000000791b */ /* 0x003fe20003800000 */
.L_x_607:
[----:B------:R-:W-:Y:S01]  /*169e0*/  IMAD.MOV.U32 R17, RZ, RZ, R14 ;  /* 0x000000ffff117224 */ /* 0x000fe200078e000e */
[----:B------:R-:W-:Y:S06]  /*169f0*/  BRA `(.L_x_608) ;  /* 0xffffffd800a47947 */ /* 0x000fec000383ffff */
.L_x_514:
[----:B------:R-:W-:Y:S01]  /*16a00*/  BSSY B0, `(.L_x_609) ;  /* 0x0000007000007945 */ /* 0x000fe20003800000 */
[----:B------:R-:W-:Y:S02]  /*16a10*/  IMAD.MOV.U32 R13, RZ, RZ, R3 ;  /* 0x000000ffff0d7224 */ /* 0x000fe400078e0003 */
[----:B------:R-:W-:Y:S02]  /*16a20*/  IMAD.MOV.U32 R11, RZ, RZ, 0x1f ;  /* 0x0000001fff0b7424 */ /* 0x000fe400078e00ff */
[----:B------:R-:W-:-:S07]  /*16a30*/  IMAD.MOV.U32 R15, RZ, RZ, -0x1 ;  /* 0xffffffffff0f7424 */ /* 0x000fce00078e00ff */
[----:B012---:R-:W-:Y:S05]  /*16a40*/  WARPSYNC.COLLECTIVE R15, `(.L_x_610) ;  /* 0x000000000f087348 */ /* 0x007fea0003c00000 */
[----:B------:R3:W4:Y:S02]  /*16a50*/  SHFL.IDX P6, R14, R13, R12, R11 ;  /* 0x0000000c0d0e7389 */ /* 0x00072400000c000b */
[----:B01234-:R-:W-:Y:S01]  /*16a60*/  ENDCOLLECTIVE ;  /* 0x000000000000791b */ /* 0x01ffe20003800000 */
.L_x_610:
[----:B------:R-:W-:Y:S05]  /*16a70*/  BSYNC B0 ;  /* 0x0000000000007941 */ /* 0x000fea0003800000 */
.L_x_609:
[----:B------:R-:W-:Y:S05]  /*16a80*/  BRA `(.L_x_513) ;  /* 0xffffffd8009c7947 */ /* 0x000fea000383ffff */
.L_x_518:
[----:B0-----:R0:W2:Y:S02]  /*16a90*/  SYNCS.PHASECHK.TRANS64.TRYWAIT P0, [R9+URZ+0x13220], R0 ;  /* 0x01322000090075a7 */ /* 0x0010a4000800017f */
[----:B--2---:R-:W-:Y:S05]  /*16aa0*/  @!P0 NANOSLEEP.SYNCS 0x989680 ;  /* 0x009896800000895d */ /* 0x004fea0003900000 */
[----:B------:R-:W2:Y:S02]  /*16ab0*/  @!P0 SYNCS.PHASECHK.TRANS64 P0, [R9+URZ+0x13220], R0 ;  /* 0x01322000090085a7 */ /* 0x000ea4000800007f */
[----:B--2---:R-:W-:Y:S05]  /*16ac0*/  @!P0 BRA `(.L_x_518) ;  /* 0xfffffffc00f08947 */ /* 0x004fea000383ffff */
[----:B------:R-:W-:Y:S05]  /*16ad0*/  BRA `(.L_x_611) ;  /* 0xffffffdc00887947 */ /* 0x000fea000383ffff */
.L_x_519:
[----:B------:R-:W2:Y:S01]  /*16ae0*/  S2R R2, SR_TID.X ;  /* 0x0000000000027919 */ /* 0x000ea20000002100 */
[----:B------:R-:W-:Y:S01]  /*16af0*/  BSSY B0, `(.L_x_612) ;  /* 0x000000a000007945 */ /* 0x000fe20003800000 */
[----:B------:R-:W-:Y:S02]  /*16b00*/  IMAD.MOV.U32 R12, RZ, RZ, RZ ;  /* 0x000000ffff0c7224 */ /* 0x000fe400078e00ff */
[----:B------:R-:W-:Y:S02]  /*16b10*/  IMAD.MOV.U32 R11, RZ, RZ, 0x1f ;  /* 0x0000001fff0b7424 */ /* 0x000fe400078e00ff */
[----:B------:R-:W-:Y:S01]  /*16b20*/  IMAD.MOV.U32 R15, RZ, RZ, -0x1 ;  /* 0xffffffffff0f7424 */ /* 0x000fe200078e00ff */
[----:B--2---:R-:W-:-:S04]  /*16b30*/  SHF.R.U32.HI R2, RZ, 0x5, R2 ;  /* 0x00000005ff027819 */ /* 0x004fc80000011602 */
[----:B------:R-:W-:-:S05]  /*16b40*/  LOP3.LUT R2, R2, 0x3, RZ, 0xc0, !PT ;  /* 0x0000000302027812 */ /* 0x000fca00078ec0ff */
[----:B------:R-:W-:-:S07]  /*16b50*/  IMAD.MOV.U32 R13, RZ, RZ, R2 ;  /* 0x000000ffff0d7224 */ /* 0x000fce00078e0002 */
[----:B01-3--:R-:W-:Y:S05]  /*16b60*/  WARPSYNC.COLLECTIVE R15, `(.L_x_613) ;  /* 0x000000000f087348 */ /* 0x00bfea0003c00000 */
[----:B------:R2:W4:Y:S02]  /*16b70*/  SHFL.IDX P6, R14, R13, R12, R11 ;  /* 0x0000000c0d0e7389 */ /* 0x00052400000c000b */
[----:B01234-:R-:W-:Y:S01]  /*16b80*/  ENDCOLLECTIVE ;  /* 0x000000000000791b */ /* 0x01ffe20003800000 */
.L_x_613:
[----:B------:R-:W-:Y:S05]  /*16b90*/  BSYNC B0 ;  /* 0x0000000000007941 */ /* 0x000fea0003800000 */
.L_x_612:
[----:B------:R-:W-:Y:S05]  /*16ba0*/  BRA `(.L_x_614) ;  /* 0xffffffdc00707947 */ /* 0x000fea000383ffff */
.L_x_520:
[----:B------:R-:W-:Y:S01]  /*16bb0*/  BSSY B0, `(.L_x_615) ;  /* 0x0000006000007945 */ /* 0x000fe20003800000 */
[----:B------:R-:W-:-:S07]  /*16bc0*/  IMAD.MOV.U32 R15, RZ, RZ, -0x1 ;  /* 0xffffffffff0f7424 */ /* 0x000fce00078e00ff */
[----:B01-3--:R-:W-:Y:S05]  /*16bd0*/  WARPSYNC.COLLECTIVE R15, `(.L_x_616) ;  /* 0x000000000f0c7348 */ /* 0x00bfea0003c00000 */
[----:B------:R-:W-:Y:S02]  /*16be0*/  ELECT P6, UR62, PT ;  /* 0x00000000003e782f */ /* 0x000fe400038c0000 */
[----:B------:R-:W-:Y:S01]  /*16bf0*/  MOV R14, UR62 ;  /* 0x0000003e000e7c02 */ /* 0x000fe20008000f00 */
[----:B01-3--:R-:W-:Y:S10]  /*16c00*/  ENDCOLLECTIVE ;  /* 0x000000000000791b */ /* 0x00bff40003800000 */
.L_x_616:
[----:B------:R-:W-:Y:S05]  /*16c10*/  BSYNC B0 ;  /* 0x0000000000007941 */ /* 0x000fea0003800000 */
.L_x_615:
[----:B------:R-:W-:Y:S05]  /*16c20*/  BRA `(.L_x_617) ;  /* 0xffffffdc00647947 */ /* 0x000fea000383ffff */
.L_x_522:
[----:B0-----:R0:W2:Y:S02]  /*16c30*/  SYNCS.PHASECHK.TRANS64.TRYWAIT P1, [R7+URZ], R2 ;  /* 0x00000002070075a7 */ /* 0x0010a4000802017f */
[----:B--2---:R-:W-:Y:S05]  /*16c40*/  @!P1 NANOSLEEP.SYNCS 0x989680 ;  /* 0x009896800000995d */ /* 0x004fea0003900000 */
[----:B------:R-:W2:Y:S02]  /*16c50*/  @!P1 SYNCS.PHASECHK.TRANS64 P1, [R7+URZ], R2 ;  /* 0x00000002070095a7 */ /* 0x000ea4000802007f */
[----:B--2---:R-:W-:Y:S05]  /*16c60*/  @!P1 BRA `(.L_x_522) ;  /* 0xfffffffc00f09947 */ /* 0x004fea000383ffff */
[----:B------:R-:W-:Y:S05]  /*16c70*/  BRA `(.L_x_618) ;  /* 0xffffffdc00987947 */ /* 0x000fea000383ffff */
.L_x_523:
[----:B--2---:R2:W4:Y:S02]  /*16c80*/  SYNCS.PHASECHK.TRANS64.TRYWAIT P1, [R3+URZ], R0 ;  /* 0x00000000030075a7 */ /* 0x004524000802017f */
[----:B----4-:R-:W-:Y:S05]  /*16c90*/  @!P1 NANOSLEEP.SYNCS 0x989680 ;  /* 0x009896800000995d */ /* 0x010fea0003900000 */
[----:B------:R-:W4:Y:S02]  /*16ca0*/  @!P1 SYNCS.PHASECHK.TRANS64 P1, [R3+URZ], R0 ;  /* 0x00000000030095a7 */ /* 0x000f24000802007f */
[----:B----4-:R-:W-:Y:S05]  /*16cb0*/  @!P1 BRA `(.L_x_523) ;  /* 0xfffffffc00f09947 */ /* 0x010fea000383ffff */
[----:B------:R-:W-:Y:S05]  /*16cc0*/  BRA `(.L_x_619) ;  /* 0xffffffdc008c7947 */ /* 0x000fea000383ffff */
.L_x_525:
[----:B--2---:R2:W4:Y:S02]  /*16cd0*/  SYNCS.PHASECHK.TRANS64.TRYWAIT P1, [R3+URZ+0x13260], R2 ;  /* 0x01326002030075a7 */ /* 0x004524000802017f */
[----:B----4-:R-:W-:Y:S05]  /*16ce0*/  @!P1 NANOSLEEP.SYNCS 0x989680 ;  /* 0x009896800000995d */ /* 0x010fea0003900000 */
[----:B------:R-:W4:Y:S02]  /*16cf0*/  @!P1 SYNCS.PHASECHK.TRANS64 P1, [R3+URZ+0x13260], R2 ;  /* 0x01326002030095a7 */ /* 0x000f24000802007f */
[----:B----4-:R-:W-:Y:S05]  /*16d00*/  @!P1 BRA `(.L_x_525) ;  /* 0xfffffffc00f09947 */ /* 0x010fea000383ffff */
[----:B------:R-:W-:Y:S05]  /*16d10*/  BRA `(.L_x_620) ;  /* 0xffffffdc008c7947 */ /* 0x000fea000383ffff */
.L_x_527:
[----:B----4-:R4:W0:Y:S02]  /*16d20*/  SYNCS.PHASECHK.TRANS64.TRYWAIT P1, [R5+URZ+0x13260], R0 ;  /* 0x01326000050075a7 */ /* 0x010824000802017f */
[----:B0-----:R-:W-:Y:S05]  /*16d30*/  @!P1 NANOSLEEP.SYNCS 0x989680 ;  /* 0x009896800000995d */ /* 0x001fea0003900000 */
[----:B------:R-:W0:Y:S02]  /*16d40*/  @!P1 SYNCS.PHASECHK.TRANS64 P1, [R5+URZ+0x13260], R0 ;  /* 0x01326000050095a7 */ /* 0x000e24000802007f */
[----:B0-----:R-:W-:Y:S05]  /*16d50*/  @!P1 BRA `(.L_x_527) ;  /* 0xfffffffc00f09947 */ /* 0x001fea000383ffff */
[----:B------:R-:W-:Y:S05]  /*16d60*/  BRA `(.L_x_621) ;  /* 0xffffffdc008c7947 */ /* 0x000fea000383ffff */
.L_x_529:
[----:B------:R0:W0:Y:S02]  /*16d70*/  SYNCS.PHASECHK.TRANS64.TRYWAIT P0, [R3+URZ+0x13280], R2 ;  /* 0x01328002030075a7 */ /* 0x000024000800017f */
[----:B0-----:R-:W-:Y:S05]  /*16d80*/  @!P0 NANOSLEEP.SYNCS 0x989680 ;  /* 0x009896800000895d */ /* 0x001fea0003900000 */
[----:B------:R-:W0:Y:S02]  /*16d90*/  @!P0 SYNCS.PHASECHK.TRANS64 P0, [R3+URZ+0x13280], R2 ;  /* 0x01328002030085a7 */ /* 0x000e24000800007f */
[----:B0-----:R-:W-:Y:S05]  /*16da0*/  @!P0 BRA `(.L_x_529) ;  /* 0xfffffffc00f08947 */ /* 0x001fea000383ffff */
[----:B------:R-:W-:Y:S05]  /*16db0*/  BRA `(.L_x_530) ;  /* 0xffffffdc00887947 */ /* 0x000fea000383ffff */
.L_x_622:
        /* <DEDUP_REMOVED lines=12> */
.L_x_2199:


//--------------------- .text._ZN7cutlass13device_kernelIN5flash11enable_sm90INS1_16FlashAttnFwdSm90INS1_25CollectiveMainloopFwdSm90ILi2EN4cute5tupleIJNS5_1CILi1EEES8_S8_EEENS6_IJNS7_ILi192EEENS7_ILi160EEENS7_ILi64EEEEEELi64ENS_12float_e4m3_tEfNS_4arch4Sm90ELb0ELb1ELb0ELb0ELb0ELb0ELb0ELb1ELb1ELb1ELb0ELb0EEENS1_21CollectiveEpilogueFwdINS6_IJSA_SC_SB_EEES9_NS_10bfloat16_tESG_Li384ELb0ELb1ELb0ELb1EEENS1_30DynamicPersistentTileSchedulerILi384ELi128ELb0ELb1ELb1EEEEEEEEEvNT_6ParamsE --------------------------
	.section	.text._ZN7cutlass13device_kernelIN5flash11enable_sm90INS1_16FlashAttnFwdSm90INS1_25CollectiveMainloopFwdSm90ILi2EN4cute5tupleIJNS5_1CILi1EEES8_S8_EEENS6_IJNS7_ILi192EEENS7_ILi160EEENS7_ILi64EEEEEELi64ENS_12float_e4m3_tEfNS_4arch4Sm90ELb0ELb1ELb0ELb0ELb0ELb0ELb0ELb1ELb1ELb1ELb0ELb0EEENS1_21CollectiveEpilogueFwdINS6_IJSA_SC_SB_EEES9_NS_10bfloat16_tESG_Li384ELb0ELb1ELb0ELb1EEENS1_30DynamicPersistentTileSchedulerILi384ELi128ELb0ELb1ELb1EEEEEEEEEvNT_6ParamsE,"ax",@progbits
	.align	128
.text._ZN7cutlass13device_kernelIN5flash11enable_sm90INS1_16FlashAttnFwdSm90INS1_25CollectiveMainloopFwdSm90ILi2EN4cute5tupleIJNS5_1CILi1EEES8_S8_EEENS6_IJNS7_ILi192EEENS7_ILi160EEENS7_ILi64EEEEEELi64ENS_12float_e4m3_tEfNS_4arch4Sm90ELb0ELb1ELb0ELb0ELb0ELb0ELb0ELb1ELb1ELb1ELb0ELb0EEENS1_21CollectiveEpilogueFwdINS6_IJSA_SC_SB_EEES9_NS_10bfloat16_tESG_Li384ELb0ELb1ELb0ELb1EEENS1_30DynamicPersistentTileSchedulerILi384ELi128ELb0ELb1ELb1EEEEEEEEEvNT_6ParamsE:
        .type           _ZN7cutlass13device_kernelIN5flash11enable_sm90INS1_16FlashAttnFwdSm90INS1_25CollectiveMainloopFwdSm90ILi2EN4cute5tupleIJNS5_1CILi1EEES8_S8_EEENS6_IJNS7_ILi192EEENS7_ILi160EEENS7_ILi64EEEEEELi64ENS_12float_e4m3_tEfNS_4arch4Sm90ELb0ELb1ELb0ELb0ELb0ELb0ELb0ELb1ELb1ELb1ELb0ELb0EEENS1_21CollectiveEpilogueFwdINS6_IJSA_SC_SB_EEES9_NS_10bfloat16_tESG_Li384ELb0ELb1ELb0ELb1EEENS1_30DynamicPersistentTileSchedulerILi384ELi128ELb0ELb1ELb1EEEEEEEEEvNT_6ParamsE,@function
        .size           _ZN7cutlass13device_kernelIN5flash11enable_sm90INS1_16FlashAttnFwdSm90INS1_25CollectiveMainloopFwdSm90ILi2EN4cute5tupleIJNS5_1CILi1EEES8_S8_EEENS6_IJNS7_ILi192EEENS7_ILi160EEENS7_ILi64EEEEEELi64ENS_12float_e4m3_tEfNS_4arch4Sm90ELb0ELb1ELb0ELb0ELb0ELb0ELb0ELb1ELb1ELb1ELb0ELb0EEENS1_21CollectiveEpilogueFwdINS6_IJSA_SC_SB_EEES9_NS_10bfloat16_tESG_Li384ELb0ELb1ELb0ELb1EEENS1_30DynamicPersistentTileSchedulerILi384ELi128ELb0ELb1ELb1EEEEEEEEEvNT_6ParamsE,(.L_x_2200 - _ZN7cutlass13device_kernelIN5flash11enable_sm90INS1_16FlashAttnFwdSm90INS1_25CollectiveMainloopFwdSm90ILi2EN4cute5tupleIJNS5_1CILi1EEES8_S8_EEENS6_IJNS7_ILi192EEENS7_ILi160EEENS7_ILi64EEEEEELi64ENS_12float_e4m3_tEfNS_4arch4Sm90ELb0ELb1ELb0ELb0ELb0ELb0ELb0ELb1ELb1ELb1ELb0ELb0EEENS1_21CollectiveEpilogueFwdINS6_IJSA_SC_SB_EEES9_NS_10bfloat16_tESG_Li384ELb0ELb1ELb0ELb1EEENS1_30DynamicPersistentTileSchedulerILi384ELi128ELb0ELb1ELb1EEEEEEEEEvNT_6ParamsE)
        .other          _ZN7cutlass13device_kernelIN5flash11enable_sm90INS1_16FlashAttnFwdSm90INS1_25CollectiveMainloopFwdSm90ILi2EN4cute5tupleIJNS5_1CILi1EEES8_S8_EEENS6_IJNS7_ILi192EEENS7_ILi160EEENS7_ILi64EEEEEELi64ENS_12float_e4m3_tEfNS_4arch4Sm90ELb0ELb1ELb0ELb0ELb0ELb0ELb0ELb1ELb1ELb1ELb0ELb0EEENS1_21CollectiveEpilogueFwdINS6_IJSA_SC_SB_EEES9_NS_10bfloat16_tESG_Li384ELb0ELb1ELb0ELb1EEENS1_30DynamicPersistentTileSchedulerILi384ELi128ELb0ELb1ELb1EEEEEEEEEvNT_6ParamsE,@"STO_CUDA_ENTRY STV_DEFAULT"
_ZN7cutlass13device_kernelIN5flash11enable_sm90INS1_16FlashAttnFwdSm90INS1_25CollectiveMainloopFwdSm90ILi2EN4cute5tupleIJNS5_1CILi1EEES8_S8_EEENS6_IJNS7_ILi192EEENS7_ILi160EEENS7_ILi64EEEEEELi64ENS_12float_e4m3_tEfNS_4arch4Sm90ELb0ELb1ELb0ELb0ELb0ELb0ELb0ELb1ELb1ELb1ELb0ELb0EEENS1_21CollectiveEpilogueFwdINS6_IJSA_SC_SB_EEES9_NS_10bfloat16_tESG_Li384ELb0ELb1ELb0ELb1EEENS1_30DynamicPersistentTileSchedulerILi384ELi128ELb0ELb1ELb1EEEEEEEEEvNT_6ParamsE:
        /* <DEDUP_REMOVED lines=17> */
.L_x_624:
[----:B------:R-:W-:Y:S05]  /*0110*/  BSYNC B0 ;  /* 0x0000000000007941 */ /* 0x000fea0003800000 */
.L_x_623:
        /* <DEDUP_REMOVED lines=41> */
.L_x_625:
        /* <DEDUP_REMOVED lines=22> */
.L_x_626:
        /* <DEDUP_REMOVED lines=18> */
.L_x_627:
        /* <DEDUP_REMOVED lines=22> */
.L_x_628:
        /* <DEDUP_REMOVED lines=22> */
.L_x_629:
[----:B------:R-:W-:Y:S01]  /*08f0*/  PLOP3.LUT P0, PT, PT, PT, UP0, 0x80, 0x0 ;  /* 0x000000000000781c */ /* 0x000fe20003f0f008 */
[----:B------:R-:W-:Y:S01]  /*0900*/  UMOV UR38, 0x1 ;  /* 0x0000000100267882 */ /* 0x000fe20000000000 */
[----:B------:R-:W-:Y:S01]  /*0910*/  NOP ;  /* 0x0000000000007918 */ /* 0x000fe20000000000 */
[----:B------:R-:W-:Y:S01]  /*0920*/  USEL UR38, UR38, 0x2, !UP0 ;  /* 0x0000000226267887 */ /* 0x000fe2000c000000 */
[----:B------:R-:W-:Y:S01]  /*0930*/  ULDC.64 UR48, c[0x0][0x208] ;  /* 0x0000820000307ab9 */ /* 0x000fe20000000a00 */
[----:B012-4-:R-:W-:Y:S08]  /*0940*/  BAR.SYNC.DEFER_BLOCKING 0x0 ;  /* 0x0000000000007b1d */ /* 0x017ff00000010000 */
[----:B------:R-:W-:Y:S05]  /*0950*/  @!P0 BRA `(.L_x_630) ;  /* 0x0000011400348947 */ /* 0x000fea0003800000 */
.L_x_631:
[----:B------:R-:W-:-:S08]  /*0960*/  NOP ;  /* 0x0000000000007918 */ /* 0x000fd00000000000 */
[----:B------:R-:W0:Y:S02]  /*0970*/  USETMAXREG.TRY_ALLOC.CTAPOOL UP0, 0xa0 ;  /* 0x000000a0000079c8 */ /* 0x000e240008000600 */
[----:B0-----:R-:W-:-:S13]  /*0980*/  PLOP3.LUT P0, PT, PT, PT, UP0, 0x80, 0x0 ;  /* 0x000000000000781c */ /* 0x001fda0003f0f008 */
[----:B------:R-:W-:Y:S05]  /*0990*/  @!P0 BRA `(.L_x_631) ;  /* 0xfffffffc00f08947 */ /* 0x000fea000383ffff */
[----:B------:R-:W0:Y:S08]  /*09a0*/  S2UR UR4, SR_CTAID.X ;  /* 0x00000000000479c3 */ /* 0x000e300000002500 */
[----:B------:R-:W-:Y:S08]  /*09b0*/  BAR.ARV 0x4, 0x200 ;  /* 0x0108000000007b1d */ /* 0x000ff00000002000 */
[----:B------:R-:W0:Y:S08]  /*09c0*/  LDC R0, c[0x0][0xc38] ;  /* 0x00030e00ff007b82 */ /* 0x000e300000000800 */
[----:B------:R-:W-:Y:S06]  /*09d0*/  BAR.ARV 0x8, 0x200 ;  /* 0x0208000000007b1d */ /* 0x000fec0000002000 */
[----:B0-----:R-:W-:-:S13]  /*09e0*/  ISETP.LE.AND P0, PT, R0, UR4, PT ;  /* 0x0000000400007c0c */ /* 0x001fda000bf03270 */
[----:B------:R-:W-:Y:S05]  /*09f0*/  @P0 EXIT ;  /* 0x000000000000094d */ /* 0x000fea0003800000 */
[----:B------:R-:W-:Y:S01]  /*0a00*/  VIADD R0, R23, 0xffffff80 ;  /* 0xffffff8017007836 */ /* 0x000fe20000000000 */
[----:B------:R-:W-:Y:S01]  /*0a10*/  ULOP3.LUT UR47, UR38, 0x1, URZ, 0xfc, !UPT ;  /* 0x00000001262f7892 */ /* 0x000fe2000f8efc3f */
[----:B------:R-:W-:Y:S01]  /*0a20*/  UMOV UR46, URZ ;  /* 0x0000003f002e7c82 */ /* 0x000fe20008000000 */
[----:B------:R-:W-:Y:S02]  /*0a30*/  UMOV UR36, URZ ;  /* 0x0000003f00247c82 */ /* 0x000fe40008000000 */
[----:B------:R-:W-:Y:S01]  /*0a40*/  SHF.R.S32.HI R3, RZ, 0x1f, R0 ;  /* 0x0000001fff037819 */ /* 0x000fe20000011400 */
[----:B------:R-:W-:-:S03]  /*0a50*/  UMOV UR37, URZ ;  /* 0x0000003f00257c82 */ /* 0x000fc60008000000 */
[CC--:B------:R-:W-:Y:S02]  /*0a60*/  LEA.HI R2, R3.reuse, R0.reuse, RZ, 0x7 ;  /* 0x0000000003027211 */ /* 0x0c0fe400078f38ff */
[CC--:B------:R-:W-:Y:S02]  /*0a70*/  LEA.HI R4, R3.reuse, R0.reuse, RZ, 0x5 ;  /* 0x0000000003047211 */ /* 0x0c0fe400078f28ff */
[----:B------:R-:W-:Y:S02]  /*0a80*/  LOP3.LUT R5, R2, 0xffffff80, RZ, 0xc0, !PT ;  /* 0xffffff8002057812 */ /* 0x000fe400078ec0ff */
[----:B------:R-:W-:Y:S01]  /*0a90*/  SHF.R.S32.HI R2, RZ, 0x7, R2 ;  /* 0x00000007ff027819 */ /* 0x000fe20000011402 */
[----:B------:R-:W-:Y:S02]  /*0aa0*/  IMAD.SHL.U32 R6, R4, 0x20, RZ ;  /* 0x0000002004067824 */ /* 0x000fe400078e00ff */
[----:B------:R-:W-:Y:S01]  /*0ab0*/  IMAD.IADD R18, R0, 0x1, -R5 ;  /* 0x0000000100127824 */ /* 0x000fe200078e0a05 */
[CC--:B------:R-:W-:Y:S01]  /*0ac0*/  LEA.HI R5, R3.reuse, R0.reuse, RZ, 0x2 ;  /* 0x0000000003057211 */ /* 0x0c0fe200078f10ff */
[----:B------:R-:W-:Y:S01]  /*0ad0*/  IMAD.HI R7, R2, 0x55555556, RZ ;  /* 0x5555555602077827 */ /* 0x000fe200078e02ff */
[----:B------:R-:W-:-:S02]  /*0ae0*/  LEA.HI R3, R3, R0, RZ, 0x4 ;  /* 0x0000000003037211 */ /* 0x000fc400078f20ff */
[----:B------:R-:W-:Y:S02]  /*0af0*/  SHF.R.S32.HI R9, RZ, 0x1f, R18 ;  /* 0x0000001fff097819 */ /* 0x000fe40000011412 */
[----:B------:R-:W-:Y:S02]  /*0b00*/  LOP3.LUT R13, R5, 0xfffffffc, RZ, 0xc0, !PT ;  /* 0xfffffffc050d7812 */ /* 0x000fe400078ec0ff */
[----:B------:R-:W-:Y:S02]  /*0b10*/  LEA.HI R8, R9, R18, RZ, 0x2 ;  /* 0x0000001209087211 */ /* 0x000fe400078f10ff */
[----:B------:R-:W-:Y:S01]  /*0b20*/  SHF.R.S32.HI R4, RZ, 0x4, R3 ;  /* 0x00000004ff047819 */ /* 0x000fe20000011403 */
[----:B------:R-:W-:Y:S01]  /*0b30*/  IMAD.IADD R13, R0, 0x1, -R13 ;  /* 0x00000001000d7824 */ /* 0x000fe200078e0a0d */
[--C-:B------:R-:W-:Y:S02]  /*0b40*/  SHF.R.S32.HI R10, RZ, 0x2, R8.reuse ;  /* 0x00000002ff0a7819 */ /* 0x100fe40000011408 */
[----:B------:R-:W-:-:S02]  /*0b50*/  SHF.R.S32.HI R11, RZ, 0x1f, R8 ;  /* 0x0000001fff0b7819 */ /* 0x000fc40000011408 */
[----:B------:R-:W-:Y:S02]  /*0b60*/  LOP3.LUT R5, R3, 0x3fffff0, RZ, 0xc0, !PT ;  /* 0x03fffff003057812 */ /* 0x000fe400078ec0ff */
[----:B------:R-:W-:Y:S02]  /*0b70*/  LEA.HI R11, R11, R10, RZ, 0x3 ;  /* 0x0000000a0b0b7211 */ /* 0x000fe400078f18ff */
[----:B------:R-:W-:Y:S01]  /*0b80*/  LEA.HI R3, R3, R4, RZ, 0x1 ;  /* 0x0000000403037211 */ /* 0x000fe200078f08ff */
[----:B------:R-:W-:Y:S01]  /*0b90*/  IMAD.IADD R5, R0, 0x1, -R5 ;  /* 0x0000000100057824 */ /* 0x000fe200078e0a05 */
[----:B------:R-:W-:Y:S02]  /*0ba0*/  LOP3.LUT R11, R11, 0xfffffff8, RZ, 0xc0, !PT ;  /* 0xfffffff80b0b7812 */ /* 0x000fe400078ec0ff */
[----:B------:R-:W-:Y:S02]  /*0bb0*/  LEA.HI R9, R9, R18, RZ, 0x5 ;  /* 0x0000001209097211 */ /* 0x000fe400078f28ff */
[----:B------:R-:W-:Y:S01]  /*0bc0*/  LOP3.LUT R6, R6, 0xfffffc00, RZ, 0xc0, !PT ;  /* 0xfffffc0006067812 */ /* 0x000fe200078ec0ff */
[----:B------:R-:W-:Y:S01]  /*0bd0*/  IMAD.IADD R10, R10, 0x1, -R11 ;  /* 0x000000010a0a7824 */ /* 0x000fe200078e0a0b */
[----:B------:R-:W-:-:S02]  /*0be0*/  LOP3.LUT R3, R3, 0x1ffffffe, RZ, 0xc0, !PT ;  /* 0x1ffffffe03037812 */ /* 0x000fc400078ec0ff */
[----:B------:R-:W-:Y:S01]  /*0bf0*/  LEA.HI R7, R7, R7, RZ, 0x1 ;  /* 0x0000000707077211 */ /* 0x000fe200078f08ff */
[----:B------:R-:W-:Y:S01]  /*0c00*/  IMAD R6, R5, 0x40, R6 ;  /* 0x0000004005067824 */ /* 0x000fe200078e0206 */
[----:B------:R-:W-:Y:S01]  /*0c10*/  LEA.HI R0, R13, R13, RZ, 0x1 ;  /* 0x0000000d0d007211 */ /* 0x000fe200078f08ff */
[----:B------:R-:W-:Y:S01]  /*0c20*/  IMAD.IADD R3, R4, 0x1, -R3 ;  /* 0x0000000104037824 */ /* 0x000fe200078e0a03 */
[----:B------:R-:W-:Y:S01]  /*0c30*/  SHF.R.S32.HI R9, RZ, 0x5, R9 ;  /* 0x00000005ff097819 */ /* 0x000fe20000011409 */
[----:B------:R-:W-:Y:S01]  /*0c40*/  IMAD R7, R7, -0x3, R2 ;  /* 0xfffffffd07077824 */ /* 0x000fe200078e0202 */
[----:B------:R-:W-:Y:S01]  /*0c50*/  LOP3.LUT R0, R0, 0x1ffffffe, RZ, 0xc0, !PT ;  /* 0x1ffffffe00007812 */ /* 0x000fe200078ec0ff */
[----:B------:R-:W-:Y:S01]  /*0c60*/  IMAD R156, R3, 0x8, R6 ;  /* 0x00000008039c7824 */ /* 0x000fe200078e0206 */
[----:B------:R-:W-:Y:S01]  /*0c70*/  LOP3.LUT R3, R8, 0x7ffffffc, RZ, 0xc0, !PT ;  /* 0x7ffffffc08037812 */ /* 0x000fe200078ec0ff */
[----:B------:R-:W-:Y:S02]  /*0c80*/  IMAD R10, R9, 0x10, R10 ;  /* 0x00000010090a7824 */ /* 0x000fe400078e020a */
[----:B------:R-:W-:-:S02]  /*0c90*/  IMAD.IADD R19, R13, 0x1, -R0 ;  /* 0x000000010d137824 */ /* 0x000fc400078e0a00 */
[----:B------:R-:W-:Y:S02]  /*0ca0*/  IMAD R22, R7, 0x40, R10 ;  /* 0x0000004007167824 */ /* 0x000fe400078e020a */
[----:B------:R-:W-:Y:S02]  /*0cb0*/  IMAD.IADD R18, R18, 0x1, -R3 ;  /* 0x0000000112127824 */ /* 0x000fe400078e0a03 */
[----:B------:R-:W-:-:S07]  /*0cc0*/  IMAD R19, R19, 0x8, R22 ;  /* 0x0000000813137824 */ /* 0x000fce00078e0216 */
.L_x_720:
[----:B------:R-:W-:Y:S01]  /*0cd0*/  ULDC UR5, c[0x0][0xc60] ;  /* 0x0003180000057ab9 */ /* 0x000fe20000000800 */
[----:B------:R-:W-:Y:S01]  /*0ce0*/  UMOV UR9, UR4 ;  /* 0x0000000400097c82 */ /* 0x000fe20008000000 */
[----:B------:R-:W-:-:S11]  /*0cf0*/  UISETP.NE.AND UP0, UPT, UR5, 0x1, UPT ;  /* 0x000000010500788c */ /* 0x000fd6000bf05270 */
[----:B------:R-:W-:Y:S01]  /*0d00*/  @UP0 ULDC UR6, c[0x0][0xc64] ;  /* 0x0003190000060ab9 */ /* 0x000fe20000000800 */
[----:B------:R-:W-:Y:S01]  /*0d10*/  @UP0 ULDC UR8, c[0x0][0xc68] ;  /* 0x00031a0000080ab9 */ /* 0x000fe20000000800 */
[----:B------:R-:W-:-:S04]  /*0d20*/  UIMAD.WIDE.U32 UR6, UR4, UR6, URZ ;  /* 0x00000006040672a5 */ /* 0x000fc8000f8e003f */
[----:B------:R-:W-:-:S03]  /*0d30*/  @UP0 USHF.R.U32.HI UR9, URZ, UR8, UR7 ;  /* 0x000000083f090299 */ /* 0x000fc60008011607 */
[----:B------:R-:W-:Y:S02]  /*0d40*/  ULDC UR6, c[0x0][0xc78] ;  /* 0x00031e0000067ab9 */ /* 0x000fe40000000800 */
[----:B------:R-:W-:Y:S02]  /*0d50*/  UISETP.GE.AND UP0, UPT, UR9, UR6, UPT ;  /* 0x000000060900728c */ /* 0x000fe4000bf06270 */
[----:B------:R-:W-:-:S04]  /*0d60*/  UIADD3 UR6, -UR9, URZ, URZ ;  /* 0x0000003f09067290 */ /* 0x000fc8000fffe13f */
[----:B------:R-:W-:Y:S01]  /*0d70*/  PLOP3.LUT P0, PT, PT, PT, UP0, 0x80, 0x0 ;  /* 0x000000000000781c */ /* 0x000fe20003f0f008 */
[----:B------:R-:W-:-:S12]  /*0d80*/  UIMAD UR7, UR5, UR6, UR4 ;  /* 0x00000006050772a4 */ /* 0x000fd8000f8e0204 */
[----:B012--5:R-:W-:Y:S05]  /*0d90*/  @!P0 BRA `(.L_x_632) ;  /* 0x0000000000208947 */ /* 0x027fea0003800000 */
[----:B------:R-:W-:Y:S01]  /*0da0*/  ULDC UR6, c[0x0][0xc6c] ;  /* 0x00031b0000067ab9 */ /* 0x000fe20000000800 */
[----:B------:R-:W-:Y:S01]  /*0db0*/  UMOV UR8, UR7 ;  /* 0x0000000700087c82 */ /* 0x000fe20008000000 */
[----:B------:R-:W-:-:S11]  /*0dc0*/  UISETP.NE.AND UP0, UPT, UR6, 0x1, UPT ;  /* 0x000000010600788c */ /* 0x000fd6000bf05270 */
[----:B------:R-:W-:Y:S02]  /*0dd0*/  @UP0 ULDC.64 UR10, c[0x0][0xc70] ;  /* 0x00031c00000a0ab9 */ /* 0x000fe40000000a00 */
[----:B------:R-:W-:-:S04]  /*0de0*/  UIMAD.WIDE.U32 UR4, UR7, UR10, URZ ;  /* 0x0000000a070472a5 */ /* 0x000fc8000f8e003f */
[----:B------:R-:W-:-:S04]  /*0df0*/  @UP0 USHF.R.U32.HI UR8, URZ, UR11, UR5 ;  /* 0x0000000b3f080299 */ /* 0x000fc80008011605 */
[----:B------:R-:W-:Y:S01]  /*0e00*/  UIMAD UR4, UR8, UR6, URZ ;  /* 0x00000006080472a4 */ /* 0x000fe2000f8e023f */
[----:B------:R-:W-:Y:S11]  /*0e10*/  BRA `(.L_x_633) ;  /* 0x00000000001c7947 */ /* 0x000ff60003800000 */
.L_x_632:
[----:B------:R-:W-:Y:S01]  /*0e20*/  ULDC UR6, c[0x0][0xc54] ;  /* 0x0003150000067ab9 */ /* 0x000fe20000000800 */
[----:B------:R-:W-:Y:S01]  /*0e30*/  UMOV UR8, UR7 ;  /* 0x0000000700087c82 */ /* 0x000fe20008000000 */
[----:B------:R-:W-:-:S11]  /*0e40*/  UISETP.NE.AND UP0, UPT, UR6, 0x1, UPT ;  /* 0x000000010600788c */ /* 0x000fd6000bf05270 */
[----:B------:R-:W-:Y:S02]  /*0e50*/  @UP0 ULDC.64 UR10, c[0x0][0xc58] ;  /* 0x00031600000a0ab9 */ /* 0x000fe40000000a00 */
[----:B------:R-:W-:-:S04]  /*0e60*/  UIMAD.WIDE.U32 UR4, UR7, UR10, URZ ;  /* 0x0000000a070472a5 */ /* 0x000fc8000f8e003f */
[----:B------:R-:W-:-:S04]  /*0e70*/  @UP0 USHF.R.U32.HI UR8, URZ, UR11, UR5 ;  /* 0x0000000b3f080299 */ /* 0x000fc80008011605 */
[----:B------:R-:W-:-:S12]  /*0e80*/  UIMAD UR4, UR8, UR6, URZ ;  /* 0x00000006080472a4 */ /* 0x000fd8000f8e023f */
.L_x_633:
[----:B------:R-:W-:Y:S01]  /*0e90*/  ULDC UR40, c[0x0][0xc48] ;  /* 0x0003120000287ab9 */ /* 0x000fe20000000800 */
[----:B------:R-:W-:Y:S01]  /*0ea0*/  UIADD3 UR6, UR7, -UR4, URZ ;  /* 0x8000000407067290 */ /* 0x000fe2000fffe03f */
[----:B------:R-:W-:Y:S01]  /*0eb0*/  IMAD.MOV.U32 R3, RZ, RZ, 0x3f800000 ;  /* 0x3f800000ff037424 */ /* 0x000fe200078e00ff */
[----:B------:R-:W-:Y:S01]  /*0ec0*/  UISETP.NE.AND UP2, UPT, UR40, 0x1, UPT ;  /* 0x000000012800788c */ /* 0x000fe2000bf45270 */
[----:B------:R-:W-:Y:S01]  /*0ed0*/  IMAD.MOV.U32 R0, RZ, RZ, 0x3f800000 ;  /* 0x3f800000ff007424 */ /* 0x000fe200078e00ff */
[----:B------:R-:W-:Y:S01]  /*0ee0*/  ULDC.64 UR4, c[0x0][0x990] ;  /* 0x0002640000047ab9 */ /* 0x000fe20000000a00 */
[----:B------:R-:W-:Y:S01]  /*0ef0*/  ULDC UR18, c[0x0][0xc54] ;  /* 0x0003150000127ab9 */ /* 0x000fe20000000800 */
[----:B------:R-:W-:Y:S01]  /*0f00*/  UISETP.NE.U32.AND UP0, UPT, UR4, URZ, UPT ;  /* 0x0000003f0400728c */ /* 0x000fe2000bf05070 */
[----:B------:R-:W0:Y:S01]  /*0f10*/  LDC R8, c[0x0][0x448] ;  /* 0x00011200ff087b82 */ /* 0x000e220000000800 */
[----:B------:R-:W-:Y:S02]  /*0f20*/  UIMAD UR18, UR9, UR18, UR6 ;  /* 0x00000012091272a4 */ /* 0x000fe4000f8e0206 */
[----:B------:R-:W-:Y:S01]  /*0f30*/  UISETP.NE.AND.EX UP0, UPT, UR5, URZ, UPT, UP0 ;  /* 0x0000003f0500728c */ /* 0x000fe2000bf05300 */
[----:B------:R-:W-:-:S02]  /*0f40*/  ULDC.64 UR6, c[0x0][0x998] ;  /* 0x0002660000067ab9 */ /* 0x000fc40000000a00 */
[----:B------:R-:W-:Y:S01]  /*0f50*/  @UP2 ULDC UR10, c[0x0][0xc4c] ;  /* 0x00031300000a2ab9 */ /* 0x000fe20000000800 */
[----:B------:R-:W-:Y:S01]  /*0f60*/  UISETP.NE.U32.AND UP1, UPT, UR6, URZ, UPT ;  /* 0x0000003f0600728c */ /* 0x000fe2000bf25070 */
[----:B------:R-:W1:Y:S01]  /*0f70*/  LDC.64 R12, c[0x0][0x9e0] ;  /* 0x00027800ff0c7b82 */ /* 0x000e620000000a00 */
[----:B------:R-:W-:Y:S01]  /*0f80*/  UIMAD.WIDE.U32 UR10, UR18, UR10, URZ ;  /* 0x0000000a120a72a5 */ /* 0x000fe2000f8e003f */
[----:B------:R-:W-:Y:S01]  /*0f90*/  PLOP3.LUT P0, PT, PT, PT, UP0, 0x80, 0x0 ;  /* 0x000000000000781c */ /* 0x000fe20003f0f008 */
[----:B------:R-:W-:Y:S01]  /*0fa0*/  @UP2 ULDC UR9, c[0x0][0xc50] ;  /* 0x0003140000092ab9 */ /* 0x000fe20000000800 */
[----:B------:R-:W-:Y:S01]  /*0fb0*/  UISETP.NE.AND.EX UP1, UPT, UR7, URZ, UPT, UP1 ;  /* 0x0000003f0700728c */ /* 0x000fe2000bf25310 */
[----:B------:R-:W-:Y:S01]  /*0fc0*/  UMOV UR39, UR18 ;  /* 0x0000001200277c82 */ /* 0x000fe20008000000 */
[----:B------:R-:W-:Y:S02]  /*0fd0*/  @UP2 USHF.R.U32.HI UR39, URZ, UR9, UR11 ;  /* 0x000000093f272299 */ /* 0x000fe4000801160b */
[----:B------:R-:W2:Y:S01]  /*0fe0*/  LDC R105, c[0x0][0x288] ;  /* 0x0000a200ff697b82 */ /* 0x000ea20000000800 */
[----:B------:R-:W-:Y:S01]  /*0ff0*/  @UP0 ULDC.64 UR10, c[0x0][0x9a8] ;  /* 0x00026a00000a0ab9 */ /* 0x000fe20000000a00 */
[----:B------:R-:W-:Y:S01]  /*1000*/  @UP0 USHF.R.S32.HI UR9, URZ, 0x1f, UR39 ;  /* 0x0000001f3f090899 */ /* 0x000fe20008011427 */
[----:B------:R-:W-:Y:S01]  /*1010*/  PLOP3.LUT P1, PT, PT, PT, UP1, 0x80, 0x0 ;  /* 0x000000000000781c */ /* 0x000fe20003f2f018 */
[----:B------:R-:W-:-:S02]  /*1020*/  @UP0 UIMAD.WIDE.U32 UR12, UR39, UR10, URZ ;  /* 0x0000000a270c02a5 */ /* 0x000fc4000f8e003f */
[----:B------:R-:W-:Y:S02]  /*1030*/  @UP0 UIMAD UR9, UR9, UR10, URZ ;  /* 0x0000000a090902a4 */ /* 0x000fe4000f8e023f */
[----:B------:R-:W3:Y:S01]  /*1040*/  LDC R9, c[0x0][0x2f0] ;  /* 0x0000bc00ff097b82 */ /* 0x000ee20000000800 */
[----:B------:R-:W-:Y:S02]  /*1050*/  @UP1 USHF.R.S32.HI UR10, URZ, 0x1f, UR39 ;  /* 0x0000001f3f0a1899 */ /* 0x000fe40008011427 */
[----:B------:R-:W-:Y:S01]  /*1060*/  UIADD3 UR15, -UR39, URZ, URZ ;  /* 0x0000003f270f7290 */ /* 0x000fe2000fffe13f */
[----:B------:R-:W-:Y:S01]  /*1070*/  @UP1 ULDC.64 UR16, c[0x0][0x9b8] ;  /* 0x00026e0000101ab9 */ /* 0x000fe20000000a00 */
[----:B------:R-:W-:Y:S02]  /*1080*/  @UP0 UIMAD UR14, UR39, UR11, UR9 ;  /* 0x0000000b270e02a4 */ /* 0x000fe4000f8e0209 */
[----:B------:R-:W-:Y:S02]  /*1090*/  @UP1 UIMAD UR9, UR10, UR16, URZ ;  /* 0x000000100a0912a4 */ /* 0x000fe4000f8e023f */
[----:B------:R-:W-:-:S02]  /*10a0*/  UIMAD UR40, UR40, UR15, UR18 ;  /* 0x0000000f282872a4 */ /* 0x000fc4000f8e0212 */
[----:B------:R-:W-:Y:S02]  /*10b0*/  @UP1 UIMAD UR15, UR39, UR17, UR9 ;  /* 0x00000011270f12a4 */ /* 0x000fe4000f8e0209 */
[----:B------:R-:W-:Y:S02]  /*10c0*/  @UP0 USHF.R.S32.HI UR9, URZ, 0x1f, UR40 ;  /* 0x0000001f3f090899 */ /* 0x000fe40008011428 */
[----:B------:R-:W-:Y:S02]  /*10d0*/  @UP1 UIMAD.WIDE.U32 UR10, UR39, UR16, URZ ;  /* 0x00000010270a12a5 */ /* 0x000fe4000f8e003f */
[----:B------:R-:W-:Y:S01]  /*10e0*/  @UP1 USHF.R.S32.HI UR20, URZ, 0x1f, UR40 ;  /* 0x0000001f3f141899 */ /* 0x000fe20008011428 */
[----:B------:R-:W-:Y:S01]  /*10f0*/  @UP0 ULDC.64 UR16, c[0x0][0x9b0] ;  /* 0x00026c0000100ab9 */ /* 0x000fe20000000a00 */
[----:B------:R-:W-:Y:S01]  /*1100*/  @UP1 ULDC.64 UR18, c[0x0][0x9c0] ;  /* 0x0002700000121ab9 */ /* 0x000fe20000000a00 */
[----:B------:R-:W-:Y:S02]  /*1110*/  @UP0 UIADD3 UR13, UR13, UR14, URZ ;  /* 0x0000000e0d0d0290 */ /* 0x000fe4000fffe03f */
[----:B------:R-:W-:-:S02]  /*1120*/  @UP0 UIMAD UR9, UR9, UR16, URZ ;  /* 0x00000010090902a4 */ /* 0x000fc4000f8e023f */
[----:B------:R-:W-:Y:S02]  /*1130*/  @UP1 UIADD3 UR11, UR11, UR15, URZ ;  /* 0x0000000f0b0b1290 */ /* 0x000fe4000fffe03f */
[----:B------:R-:W-:Y:S02]  /*1140*/  @UP1 UIMAD UR14, UR20, UR18, URZ ;  /* 0x00000012140e12a4 */ /* 0x000fe4000f8e023f */
        /* <DEDUP_REMOVED lines=12> */
[----:B------:R-:W-:Y:S01]  /*1210*/  ULOP3.LUT UR8, URZ, UR8, URZ, 0x33, !UPT ;  /* 0x000000083f087292 */ /* 0x000fe2000f8e333f */
[----:B------:R-:W-:Y:S01]  /*1220*/  IMAD.U32 R5, RZ, RZ, UR5 ;  /* 0x00000005ff057e24 */ /* 0x000fe2000f8e00ff */
[----:B------:R-:W-:Y:S01]  /*1230*/  ULDC UR4, c[0x0][0xc3c] ;  /* 0x00030f0000047ab9 */ /* 0x000fe20000000800 */
[----:B------:R-:W-:Y:S01]  /*1240*/  IMAD.U32 R7, RZ, RZ, UR7 ;  /* 0x00000007ff077e24 */ /* 0x000fe2000f8e00ff */
[----:B------:R-:W-:Y:S02]  /*1250*/  ULDC UR5, c[0x0][0x988] ;  /* 0x0002620000057ab9 */ /* 0x000fe40000000800 */
[----:B------:R2:W4:Y:S01]  /*1260*/  @P0 LDG.E R3, desc[UR48][R4.64] ;  /* 0x0000003004030981 */ /* 0x000522000c1e1900 */
[----:B------:R-:W-:Y:S01]  /*1270*/  UIADD3 UR4, UR8, UR4, URZ ;  /* 0x0000000408047290 */ /* 0x000fe2000fffe03f */
[----:B------:R-:W-:Y:S02]  /*1280*/  ULDC.64 UR6, c[0x0][0x418] ;  /* 0x0001060000067ab9 */ /* 0x000fe40000000a00 */
[----:B------:R-:W4:Y:S01]  /*1290*/  @P1 LDG.E R0, desc[UR48][R6.64] ;  /* 0x0000003006001981 */ /* 0x000f22000c1e1900 */
[----:B0-----:R-:W-:Y:S01]  /*12a0*/  ISETP.NE.AND P1, PT, R8, 0x1, PT ;  /* 0x000000010800780c */ /* 0x001fe20003f25270 */
[----:B------:R-:W-:Y:S01]  /*12b0*/  UIMAD UR41, UR4, 0xc0, URZ ;  /* 0x000000c0042978a4 */ /* 0x000fe2000f8e023f */
[----:B------:R-:W0:Y:S01]  /*12c0*/  LDC R8, c[0x0][0x424] ;  /* 0x00010900ff087b82 */ /* 0x000e220000000800 */
[----:B------:R-:W-:-:S02]  /*12d0*/  ISETP.NE.U32.AND P0, PT, RZ, UR6, PT ;  /* 0x00000006ff007c0c */ /* 0x000fc4000bf05070 */
[----:B------:R-:W-:Y:S01]  /*12e0*/  UIADD3 UR4, UR41, 0xbf, URZ ;  /* 0x000000bf29047890 */ /* 0x000fe2000fffe03f */
[----:B-1----:R-:W-:Y:S02]  /*12f0*/  ISETP.GE.AND P2, PT, R13, 0x1, PT ;  /* 0x000000010d00780c */ /* 0x002fe40003f46270 */
[----:B------:R-:W-:Y:S02]  /*1300*/  ISETP.NE.AND.EX P0, PT, RZ, UR7, PT, P0 ;  /* 0x00000007ff007c0c */ /* 0x000fe4000bf05300 */
[----:B--2---:R-:W-:-:S03]  /*1310*/  IADD3 R5, -R105, 0x1, RZ ;  /* 0x0000000169057810 */ /* 0x004fc60007ffe1ff */
[----:B------:R-:W1:Y:S08]  /*1320*/  @P1 LDC R10, c[0x0][0x44c] ;  /* 0x00011300ff0a1b82 */ /* 0x000e700000000800 */
[----:B------:R-:W2:Y:S01]  /*1330*/  @P1 LDC R11, c[0x0][0x450] ;  /* 0x00011400ff0b1b82 */ /* 0x000ea20000000800 */
[----:B-1----:R-:W-:-:S04]  /*1340*/  @P1 IMAD.HI.U32 R4, R10, UR4, RZ ;  /* 0x000000040a041c27 */ /* 0x002fc8000f8e00ff */
[----:B----4-:R-:W-:Y:S01]  /*1350*/  FMUL.FTZ R0, R3, R0 ;  /* 0x0000000003007220 */ /* 0x010fe20000410000 */
[----:B------:R-:W-:Y:S01]  /*1360*/  IMAD.U32 R3, RZ, RZ, UR4 ;  /* 0x00000004ff037e24 */ /* 0x000fe2000f8e00ff */
[----:B--2---:R-:W-:Y:S02]  /*1370*/  @P1 SHF.R.U32.HI R3, RZ, R11, R4 ;  /* 0x0000000bff031219 */ /* 0x004fe40000011604 */
[----:B------:R-:W-:Y:S01]  /*1380*/  FMUL.FTZ R6, R0, UR5 ;  /* 0x0000000500067c20 */ /* 0x000fe20008410000 */
[----:B0-----:R-:W-:-:S04]  /*1390*/  SEL R0, R8, 0x1, P0 ;  /* 0x0000000108007807 */ /* 0x001fc80000000000 */
[----:B------:R-:W-:Y:S01]  /*13a0*/  R2UR UR42, R6 ;  /* 0x00000000062a72ca */ /* 0x000fe200000e0000 */
[CC--:B---3--:R-:W-:Y:S02]  /*13b0*/  IMAD R6, R0.reuse, R9.reuse, R5 ;  /* 0x0000000900067224 */ /* 0x0c8fe400078e0205 */
[----:B------:R-:W-:Y:S02]  /*13c0*/  IMAD R17, R0, R9, RZ ;  /* 0x0000000900117224 */ /* 0x000fe400078e02ff */
[----:B------:R-:W-:-:S04]  /*13d0*/  IMAD.IADD R5, R6, 0x1, R3 ;  /* 0x0000000106057824 */ /* 0x000fc800078e0203 */
[----:B------:R-:W-:Y:S01]  /*13e0*/  IMAD.IADD R3, R5, 0x1, R12 ;  /* 0x0000000105037824 */ /* 0x000fe200078e020c */
[----:B------:R-:W-:Y:S06]  /*13f0*/  @!P2 BRA `(.L_x_634) ;  /* 0x000000000040a947 */ /* 0x000fec0003800000 */
[C---:B------:R-:W-:Y:S01]  /*1400*/  ISETP.GT.AND P0, PT, R5.reuse, RZ, PT ;  /* 0x000000ff0500720c */ /* 0x040fe20003f04270 */
[----:B------:R-:W-:-:S12]  /*1410*/  VIADD R4, R5, 0xffffffff ;  /* 0xffffffff05047836 */ /* 0x000fd80000000000 */
[----:B------:R-:W-:Y:S05]  /*1420*/  @P0 BRA `(.L_x_635) ;  /* 0x00000000001c0947 */ /* 0x000fea0003800000 */
[----:B------:R-:W-:Y:S01]  /*1430*/  ISETP.NE.AND P0, PT, R13, 0x1, PT ;  /* 0x000000010d00780c */ /* 0x000fe20003f05270 */
[----:B------:R-:W-:-:S12]  /*1440*/  IMAD.MOV R5, RZ, RZ, -R5 ;  /* 0x000000ffff057224 */ /* 0x000fd800078e0a05 */
[----:B------:R-:W0:Y:S02]  /*1450*/  @P0 LDC.64 R6, c[0x0][0x9e8] ;  /* 0x00027a00ff060b82 */ /* 0x000e240000000a00 */
[----:B0-----:R-:W-:-:S05]  /*1460*/  @P0 IMAD.HI.U32 R4, R5, R6, RZ ;  /* 0x0000000605040227 */ /* 0x001fca00078e00ff */
[----:B------:R-:W-:-:S04]  /*1470*/  @P0 SHF.R.U32.HI R5, RZ, R7, R4 ;  /* 0x00000007ff050219 */ /* 0x000fc80000011604 */
[----:B------:R-:W-:Y:S01]  /*1480*/  LOP3.LUT R4, RZ, R5, RZ, 0x33, !PT ;  /* 0x00000005ff047212 */ /* 0x000fe200078e33ff */
[----:B------:R-:W-:Y:S06]  /*1490*/  BRA `(.L_x_636) ;  /* 0x0000000000107947 */ /* 0x000fec0003800000 */
.L_x_635:
[----:B------:R-:W-:-:S13]  /*14a0*/  ISETP.NE.AND P0, PT, R13, 0x1, PT ;  /* 0x000000010d00780c */ /* 0x000fda0003f05270 */
[----:B------:R-:W0:Y:S02]  /*14b0*/  @P0 LDC.64 R6, c[0x0][0x9e8] ;  /* 0x00027a00ff060b82 */ /* 0x000e240000000a00 */
[----:B0-----:R-:W-:-:S05]  /*14c0*/  @P0 IMAD.HI.U32 R6, R4, R6, RZ ;  /* 0x0000000604060227 */ /* 0x001fca00078e00ff */
[----:B------:R-:W-:-:S07]  /*14d0*/  @P0 SHF.R.U32.HI R4, RZ, R7, R6 ;  /* 0x00000007ff040219 */ /* 0x000fce0000011606 */
.L_x_636:
[----:B------:R-:W-:-:S05]  /*14e0*/  IMAD R4, R4, R13, R13 ;  /* 0x0000000d04047224 */ /* 0x000fca00078e020d */
[----:B------:R-:W-:-:S07]  /*14f0*/  VIMNMX R3, R3, R4, PT ;  /* 0x0000000403037248 */ /* 0x000fce0003fe0100 */
.L_x_634:
[----:B------:R-:W0:Y:S01]  /*1500*/  @P1 LDC R5, c[0x0][0x44c] ;  /* 0x00011300ff051b82 */ /* 0x000e220000000800 */
[----:B------:R-:W-:Y:S01]  /*1510*/  IMAD.U32 R4, RZ, RZ, UR41 ;  /* 0x00000029ff047e24 */ /* 0x000fe2000f8e00ff */
[----:B------:R-:W-:Y:S01]  /*1520*/  ULDC UR4, c[0x0][0x9dc] ;  /* 0x0002770000047ab9 */ /* 0x000fe20000000800 */
[CC--:B------:R-:W-:Y:S02]  /*1530*/  IMAD R105, R0.reuse, R9.reuse, -R105 ;  /* 0x0000000900697224 */ /* 0x0c0fe400078e0a69 */
[----:B------:R-:W-:Y:S02]  /*1540*/  VIADD R3, R3, 0x9f ;  /* 0x0000009f03037836 */ /* 0x000fe40000000000 */
[----:B------:R-:W-:Y:S01]  /*1550*/  IMAD R0, R0, R9, 0x9f ;  /* 0x0000009f00007424 */ /* 0x000fe200078e0209 */
[----:B------:R-:W1:Y:S03]  /*1560*/  @P1 LDC R6, c[0x0][0x450] ;  /* 0x00011400ff061b82 */ /* 0x000e660000000800 */
[----:B------:R-:W-:-:S04]  /*1570*/  IMAD.HI R0, R0, 0x66666667, RZ ;  /* 0x6666666700007827 */ /* 0x000fc800078e02ff */
[----:B0-----:R-:W-:-:S05]  /*1580*/  @P1 IMAD.HI.U32 R5, R5, UR41, RZ ;  /* 0x0000002905051c27 */ /* 0x001fca000f8e00ff */
[----:B-1----:R-:W-:-:S05]  /*1590*/  @P1 SHF.R.U32.HI R4, RZ, R6, R5 ;  /* 0x00000006ff041219 */ /* 0x002fca0000011605 */
[----:B------:R-:W-:Y:S02]  /*15a0*/  IMAD.IADD R6, R105, 0x1, R4 ;  /* 0x0000000169067824 */ /* 0x000fe400078e0204 */
[----:B------:R-:W-:Y:S01]  /*15b0*/  IMAD.HI R4, R3, 0x66666667, RZ ;  /* 0x6666666703047827 */ /* 0x000fe200078e02ff */
[----:B------:R-:W-:-:S03]  /*15c0*/  SHF.R.U32.HI R3, RZ, 0x1f, R0 ;  /* 0x0000001fff037819 */ /* 0x000fc60000011600 */
[----:B------:R-:W-:Y:S01]  /*15d0*/  VIADD R7, R6, -UR4 ;  /* 0x8000000406077c36 */ /* 0x000fe20008000000 */
[----:B------:R-:W-:Y:S02]  /*15e0*/  SHF.R.U32.HI R5, RZ, 0x1f, R4 ;  /* 0x0000001fff057819 */ /* 0x000fe40000011604 */
[----:B------:R-:W-:Y:S02]  /*15f0*/  LEA.HI.SX32 R3, R0, R3, 0x1a ;  /* 0x0000000300037211 */ /* 0x000fe400078fd2ff */
[----:B------:R-:W-:Y:S02]  /*1600*/  LEA.HI.SX32 R104, R4, R5, 0x1a ;  /* 0x0000000504687211 */ /* 0x000fe400078fd2ff */
[----:B------:R-:W-:Y:S02]  /*1610*/  R2UR UR4, R7 ;  /* 0x00000000070472ca */ /* 0x000fe400000e0000 */
[----:B------:R-:W-:Y:S01]  /*1620*/  VIMNMX R104, R3, R104, PT ;  /* 0x0000006803687248 */ /* 0x000fe20003fe0100 */
[----:B------:R-:W-:-:S12]  /*1630*/  @!P2 BRA `(.L_x_637) ;  /* 0x000000000044a947 */ /* 0x000fd80003800000 */
[----:B------:R-:W-:-:S13]  /*1640*/  ISETP.GT.AND P0, PT, R6, -0x1, PT ;  /* 0xffffffff0600780c */ /* 0x000fda0003f04270 */
[----:B------:R-:W-:Y:S05]  /*1650*/  @P0 BRA `(.L_x_638) ;  /* 0x00000000001c0947 */ /* 0x000fea0003800000 */
[----:B------:R-:W-:Y:S02]  /*1660*/  ISETP.NE.AND P0, PT, R13, 0x1, PT ;  /* 0x000000010d00780c */ /* 0x000fe40003f05270 */
[----:B------:R-:W-:-:S11]  /*1670*/  LOP3.LUT R3, RZ, R6, RZ, 0x33, !PT ;  /* 0x00000006ff037212 */ /* 0x000fd600078e33ff */
[----:B------:R-:W0:Y:S02]  /*1680*/  @P0 LDC.64 R4, c[0x0][0x9e8] ;  /* 0x00027a00ff040b82 */ /* 0x000e240000000a00 */
[----:B0-----:R-:W-:-:S05]  /*1690*/  @P0 IMAD.HI.U32 R0, R3, R4, RZ ;  /* 0x0000000403000227 */ /* 0x001fca00078e00ff */
[----:B------:R-:W-:-:S04]  /*16a0*/  @P0 SHF.R.U32.HI R3, RZ, R5, R0 ;  /* 0x00000005ff030219 */ /* 0x000fc80000011600 */
[----:B------:R-:W-:Y:S01]  /*16b0*/  LOP3.LUT R6, RZ, R3, RZ, 0x33, !PT ;  /* 0x00000003ff067212 */ /* 0x000fe200078e33ff */
[----:B------:R-:W-:Y:S06]  /*16c0*/  BRA `(.L_x_639) ;  /* 0x0000000000107947 */ /* 0x000fec0003800000 */
.L_x_638:
[----:B------:R-:W-:-:S13]  /*16d0*/  ISETP.NE.AND P0, PT, R13, 0x1, PT ;  /* 0x000000010d00780c */ /* 0x000fda0003f05270 */
[----:B------:R-:W0:Y:S02]  /*16e0*/  @P0 LDC.64 R4, c[0x0][0x9e8] ;  /* 0x00027a00ff040b82 */ /* 0x000e240000000a00 */
[----:B0-----:R-:W-:-:S05]  /*16f0*/  @P0 IMAD.HI.U32 R0, R6, R4, RZ ;  /* 0x0000000406000227 */ /* 0x001fca00078e00ff */
[----:B------:R-:W-:-:S07]  /*1700*/  @P0 SHF.R.U32.HI R6, RZ, R5, R0 ;  /* 0x00000005ff060219 */ /* 0x000fce0000011600 */
.L_x_639:
[----:B------:R-:W-:-:S05]  /*1710*/  IMAD R6, R6, R13, RZ ;  /* 0x0000000d06067224 */ /* 0x000fca00078e02ff */
[----:B------:R-:W-:-:S13]  /*1720*/  R2UR UR5, R6 ;  /* 0x00000000060572ca */ /* 0x000fda00000e0000 */
[----:B------:R-:W-:-:S04]  /*1730*/  UISETP.LT.AND UP0, UPT, UR4, UR5, UPT ;  /* 0x000000050400728c */ /* 0x000fc8000bf01270 */
[----:B------:R-:W-:-:S12]  /*1740*/  USEL UR4, UR4, UR5, !UP0 ;  /* 0x0000000504047287 */ /* 0x000fd8000c000000 */
.L_x_637:
[----:B------:R-:W-:Y:S01]  /*1750*/  UIMAD.WIDE UR4, UR4, 0x66666667, URZ ;  /* 0x66666667040478a5 */ /* 0x000fe2000f8e023f */
[----:B------:R-:W-:Y:S01]  /*1760*/  PLOP3.LUT P0, PT, PT, PT, PT, 0x80, 0x0 ;  /* 0x000000000000781c */ /* 0x000fe20003f0f070 */
[----:B------:R-:W-:Y:S01]  /*1770*/  IMAD.MOV.U32 R4, RZ, RZ, RZ ;  /* 0x000000ffff047224 */ /* 0x000fe200078e00ff */
[----:B------:R-:W-:Y:S01]  /*1780*/  CS2R R54, SRZ ;  /* 0x0000000000367805 */ /* 0x000fe2000001ff00 */
[----:B------:R-:W-:Y:S01]  /*1790*/  USHF.R.U32.HI UR4, URZ, 0x1f, UR5 ;  /* 0x0000001f3f047899 */ /* 0x000fe20008011605 */
[----:B------:R-:W-:Y:S01]  /*17a0*/  IMAD.MOV.U32 R6, RZ, RZ, RZ ;  /* 0x000000ffff067224 */ /* 0x000fe200078e00ff */
[----:B------:R-:W-:Y:S02]  /*17b0*/  CS2R R12, SRZ ;  /* 0x00000000000c7805 */ /* 0x000fe4000001ff00 */
[----:B------:R-:W-:Y:S01]  /*17c0*/  CS2R R52, SRZ ;  /* 0x0000000000347805 */ /* 0x000fe2000001ff00 */
[----:B------:R-:W-:Y:S01]  /*17d0*/  ULEA.HI.SX32 UR4, UR5, UR4, 0x1a ;  /* 0x0000000405047291 */ /* 0x000fe2000f8fd23f */
[----:B------:R-:W-:Y:S01]  /*17e0*/  CS2R R14, SRZ ;  /* 0x00000000000e7805 */ /* 0x000fe2000001ff00 */
[----:B------:R-:W-:Y:S01]  /*17f0*/  IMAD.MOV.U32 R9, RZ, RZ, RZ ;  /* 0x000000ffff097224 */ /* 0x000fe200078e00ff */
[----:B------:R-:W-:Y:S01]  /*1800*/  CS2R R46, SRZ ;  /* 0x00000000002e7805 */ /* 0x000fe2000001ff00 */
[----:B------:R-:W-:Y:S01]  /*1810*/  UISETP.LT.AND UP0, UPT, URZ, UR4, UPT ;  /* 0x000000043f00728c */ /* 0x000fe2000bf01270 */
[----:B------:R-:W-:-:S02]  /*1820*/  CS2R R20, SRZ ;  /* 0x0000000000147805 */ /* 0x000fc4000001ff00 */
[----:B------:R-:W-:Y:S02]  /*1830*/  CS2R R44, SRZ ;  /* 0x00000000002c7805 */ /* 0x000fe4000001ff00 */
[----:B------:R-:W-:Y:S01]  /*1840*/  CS2R R24, SRZ ;  /* 0x0000000000187805 */ /* 0x000fe2000001ff00 */
[----:B------:R-:W-:Y:S01]  /*1850*/  USEL UR43, URZ, UR4, !UP0 ;  /* 0x000000043f2b7287 */ /* 0x000fe2000c000000 */
[----:B------:R-:W-:Y:S01]  /*1860*/  CS2R R38, SRZ ;  /* 0x0000000000267805 */ /* 0x000fe2000001ff00 */
[----:B------:R-:W-:Y:S01]  /*1870*/  IMAD.MOV.U32 R26, RZ, RZ, RZ ;  /* 0x000000ffff1a7224 */ /* 0x000fe200078e00ff */
[----:B------:R-:W-:Y:S02]  /*1880*/  CS2R R36, SRZ ;  /* 0x0000000000247805 */ /* 0x000fe4000001ff00 */
[----:B------:R-:W-:Y:S02]  /*1890*/  CS2R R28, SRZ ;  /* 0x00000000001c7805 */ /* 0x000fe4000001ff00 */
[----:B------:R-:W-:-:S02]  /*18a0*/  CS2R R30, SRZ ;  /* 0x00000000001e7805 */ /* 0x000fc4000001ff00 */
[----:B------:R-:W-:Y:S02]  /*18b0*/  ISETP.GT.AND P1, PT, R104, UR43, PT ;  /* 0x0000002b68007c0c */ /* 0x000fe4000bf24270 */
[----:B------:R-:W-:Y:S02]  /*18c0*/  CS2R R32, SRZ ;  /* 0x0000000000207805 */ /* 0x000fe4000001ff00 */
[----:B------:R-:W-:Y:S02]  /*18d0*/  CS2R R56, SRZ ;  /* 0x0000000000387805 */ /* 0x000fe4000001ff00 */
[----:B------:R-:W-:-:S07]  /*18e0*/  CS2R R58, SRZ ;  /* 0x00000000003a7805 */ /* 0x000fce000001ff00 */
[----:B------:R-:W-:Y:S05]  /*18f0*/  @!P1 BRA `(.L_x_640) ;  /* 0x000000ec00189947 */ /* 0x000fea0003800000 */
[----:B------:R-:W-:Y:S01]  /*1900*/  VIADD R0, R23, 0xffffff80 ;  /* 0xffffff8017007836 */ /* 0x000fe20000000000 */
[----:B------:R-:W0:Y:S01]  /*1910*/  S2UR UR44, SR_CgaCtaId ;  /* 0x00000000002c79c3 */ /* 0x000e220000008800 */
[----:B------:R-:W-:-:S03]  /*1920*/  UMOV UR45, 0x400 ;  /* 0x00000400002d7882 */ /* 0x000fc60000000000 */
[----:B------:R-:W-:-:S04]  /*1930*/  SHF.R.S32.HI R3, RZ, 0x1f, R0 ;  /* 0x0000001fff037819 */ /* 0x000fc80000011400 */
[----:B------:R-:W-:-:S04]  /*1940*/  LEA.HI R3, R3, R0, RZ, 0x7 ;  /* 0x0000000003037211 */ /* 0x000fc800078f38ff */
[----:B------:R-:W-:-:S06]  /*1950*/  SHF.R.S32.HI R3, RZ, 0x7, R3 ;  /* 0x00000007ff037819 */ /* 0x000fcc0000011403 */
[----:B------:R-:W1:Y:S01]  /*1960*/  SHFL.IDX PT, R3, R3, RZ, 0x1f ;  /* 0x00001fff03037589 */ /* 0x000e6200000e0000 */
[----:B0-----:R-:W-:Y:S01]  /*1970*/  ULEA UR45, UR44, UR45, 0x18 ;  /* 0x0000002d2c2d7291 */ /* 0x001fe2000f8ec03f */
[----:B-1----:R-:W-:-:S13]  /*1980*/  R2UR UR6, R3 ;  /* 0x00000000030672ca */ /* 0x002fda00000e0000 */
        /* <DEDUP_REMOVED lines=26> */
.L_x_641:
[----:B------:R-:W-:Y:S01]  /*1b30*/  ULEA.HI UR4, UR46, UR46, URZ, 0x1 ;  /* 0x0000002e2e047291 */ /* 0x000fe2000f8f083f */
[----:B------:R-:W-:-:S03]  /*1b40*/  IMAD.U32 R3, RZ, RZ, UR47 ;  /* 0x0000002fff037e24 */ /* 0x000fc6000f8e00ff */
[----:B------:R-:W-:Y:S02]  /*1b50*/  ULOP3.LUT UR4, UR4, 0xfffffffe, URZ, 0xc0, !UPT ;  /* 0xfffffffe04047892 */ /* 0x000fe4000f8ec03f */
[----:B------:R-:W-:Y:S02]  /*1b60*/  ISETP.NE.AND P0, PT, R3, 0x3, PT ;  /* 0x000000030300780c */ /* 0x000fe40003f05270 */
[----:B------:R-:W-:-:S06]  /*1b70*/  UIADD3 UR4, UR46, -UR4, URZ ;  /* 0x800000042e047290 */ /* 0x000fcc000fffe03f */
[----:B------:R-:W-:-:S05]  /*1b80*/  IMAD.U32 R0, RZ, RZ, UR4 ;  /* 0x00000004ff007e24 */ /* 0x000fca000f8e00ff */
[----:B------:R-:W-:-:S04]  /*1b90*/  SHF.L.U32 R0, R0, 0x1f, RZ ;  /* 0x0000001f00007819 */ /* 0x000fc800000006ff */
[----:B------:R-:W0:Y:S02]  /*1ba0*/  SYNCS.PHASECHK.TRANS64.TRYWAIT P1, [UR45+0x13200], R0 ;  /* 0x01320000ff0075a7 */ /* 0x000e24000802016d */
[----:B0-----:R-:W-:Y:S05]  /*1bb0*/  @!P1 BRA `(.L_x_642) ;  /* 0x0000013c00209947 */ /* 0x001fea0003800000 */
.L_x_803:
[----:B------:R-:W-:Y:S05]  /*1bc0*/  @!P0 BRA `(.L_x_643) ;  /* 0x0000000000048947 */ /* 0x000fea0003800000 */
[----:B------:R-:W-:Y:S01]  /*1bd0*/  BPT.TRAP 0x1 ;  /* 0x000000040000795c */ /* 0x000fe20000300000 */
.L_x_643:
[----:B0-----:R-:W-:Y:S02]  /*1be0*/  IMAD.U32 R3, RZ, RZ, UR37 ;  /* 0x00000025ff037e24 */ /* 0x001fe4000f8e00ff */
[----:B------:R-:W-:-:S03]  /*1bf0*/  IMAD.U32 R0, RZ, RZ, UR36 ;  /* 0x00000024ff007e24 */ /* 0x000fc6000f8e00ff */
[----:B------:R-:W-:Y:S02]  /*1c00*/  LEA R3, R3, UR45, 0x3 ;  /* 0x0000002d03037c11 */ /* 0x000fe4000f8e18ff */
[----:B------:R-:W-:-:S04]  /*1c10*/  SHF.L.U32 R0, R0, 0x1f, RZ ;  /* 0x0000001f00007819 */ /* 0x000fc800000006ff */
[----:B------:R0:W1:Y:S01]  /*1c20*/  SYNCS.PHASECHK.TRANS64.TRYWAIT P1, [R3+URZ+0x13230], R0 ;  /* 0x01323000030075a7 */ /* 0x000062000802017f */
[----:B------:R-:W-:Y:S05]  /*1c30*/  @!P0 BRA `(.L_x_644) ;  /* 0x0000000000048947 */ /* 0x000fea0003800000 */
[----:B------:R-:W-:Y:S01]  /*1c40*/  BPT.TRAP 0x1 ;  /* 0x000000040000795c */ /* 0x000fe20000300000 */
.L_x_644:
[----:B-1----:R-:W-:Y:S05]  /*1c50*/  @P1 BRA `(.L_x_645) ;  /* 0x0000000000081947 */ /* 0x002fea0003800000 */
[----:B------:R-:W1:Y:S02]  /*1c60*/  SYNCS.PHASECHK.TRANS64.TRYWAIT P1, [R3+URZ+0x13230], R0 ;  /* 0x01323000030075a7 */ /* 0x000e64000802017f */
[----:B-1----:R-:W-:Y:S05]  /*1c70*/  @!P1 BRA `(.L_x_646) ;  /* 0x0000013c00089947 */ /* 0x002fea0003800000 */
.L_x_645:
[----:B------:R-:W-:Y:S01]  /*1c80*/  UIADD3 UR4, UR45, 0xe000, URZ ;  /* 0x0000e0002d047890 */ /* 0x000fe2000fffe03f */
[----:B------:R-:W-:Y:S02]  /*1c90*/  LOP3.LUT P3, RZ, R23, 0x7f, RZ, 0xc0, !PT ;  /* 0x0000007f17ff7812 */ /* 0x000fe4000786c0ff */
[----:B------:R-:W-:Y:S01]  /*1ca0*/  LOP3.LUT R2, R2, 0xfffffff7, RZ, 0xc0, !PT ;  /* 0xfffffff702027812 */ /* 0x000fe200078ec0ff */
[----:B------:R-:W-:-:S04]  /*1cb0*/  USHF.R.U32.HI UR4, URZ, 0x4, UR4 ;  /* 0x000000043f047899 */ /* 0x000fc80008011604 */
[----:B------:R-:W-:-:S06]  /*1cc0*/  ULOP3.LUT UR4, UR4, 0x3fff, URZ, 0xc0, !UPT ;  /* 0x00003fff04047892 */ /* 0x000fcc000f8ec03f */
[----:B------:R-:W-:Y:S01]  /*1cd0*/  IMAD.U32 R7, RZ, RZ, UR4 ;  /* 0x00000004ff077e24 */ /* 0x000fe2000f8e00ff */
[----:B------:R-:W-:Y:S05]  /*1ce0*/  WARPSYNC.ALL ;  /* 0x0000000000007948 */ /* 0x000fea0003800000 */
[----:B------:R-:W-:Y:S02]  /*1cf0*/  LOP3.LUT R7, R7, 0x10000, RZ, 0xfc, !PT ;  /* 0x0001000007077812 */ /* 0x000fe400078efcff */
[----:B------:R-:W-:Y:S02]  /*1d00*/  @P3 LOP3.LUT R2, R2, 0x8, RZ, 0xfc, !PT ;  /* 0x0000000802023812 */ /* 0x000fe400078efcff */
[----:B------:R-:W-:Y:S01]  /*1d10*/  R2UR UR12, R7 ;  /* 0x00000000070c72ca */ /* 0x000fe200000e0000 */
[----:B------:R-:W-:Y:S01]  /*1d20*/  ULOP3.LUT UR50, UR50, 0x10000, URZ, 0xfc, !UPT ;  /* 0x0001000032327892 */ /* 0x000fe2000f8efc3f */
[----:B------:R-:W-:Y:S01]  /*1d30*/  WARPGROUP.ARRIVE ;  /* 0x00000000000079c5 */ /* 0x000fe20000000000 */
[----:B------:R-:W-:Y:S01]  /*1d40*/  UMOV UR9, 0x80000020 ;  /* 0x8000002000097882 */ /* 0x000fe20000000000 */
[----:B------:R-:W-:Y:S01]  /*1d50*/  UMOV UR11, 0x80000020 ;  /* 0x80000020000b7882 */ /* 0x000fe20000000000 */
[----:B------:R-:W-:Y:S01]  /*1d60*/  UMOV UR7, 0x80000020 ;  /* 0x8000002000077882 */ /* 0x000fe20000000000 */
[----:B------:R-:W-:Y:S01]  /*1d70*/  ULDC UR13, c[0x0][0x448] ;  /* 0x00011200000d7ab9 */ /* 0x000fe20000000800 */
[----:B01----:R-:W-:Y:S01]  /*1d80*/  VIADD R0, R19, UR41 ;  /* 0x0000002913007c36 */ /* 0x003fe20008000000 */
[----:B------:R-:W-:Y:S01]  /*1d90*/  UMOV UR8, UR50 ;  /* 0x0000003200087c82 */ /* 0x000fe20008000000 */
[----:B------:R-:W-:Y:S01]  /*1da0*/  UISETP.NE.AND UP0, UPT, UR13, 0x1, UPT ;  /* 0x000000010d00788c */ /* 0x000fe2000bf05270 */
[----:B------:R-:W0:Y:S01]  /*1db0*/  LDC R8, c[0x0][0x288] ;  /* 0x0000a200ff087b82 */ /* 0x000e220000000800 */
[----:B------:R-:W-:Y:S01]  /*1dc0*/  IMAD.MOV.U32 R4, RZ, RZ, R0 ;  /* 0x000000ffff047224 */ /* 0x000fe200078e0000 */
[----:B------:R-:W-:Y:S01]  /*1dd0*/  ULDC UR21, c[0x0][0x9dc] ;  /* 0x0002770000157ab9 */ /* 0x000fe20000000800 */
[----:B------:R-:W-:-:S02]  /*1de0*/  UIMAD UR12, UR37, 0x280, UR12 ;  /* 0x00000280250c78a4 */ /* 0x000fc4000f8e020c */
[----:B------:R-:W-:Y:S02]  /*1df0*/  PLOP3.LUT P1, PT, PT, PT, UP0, 0x80, 0x0 ;  /* 0x000000000000781c */ /* 0x000fe40003f2f008 */
[----:B------:R-:W-:Y:S01]  /*1e00*/  UIADD3 UR4, UR12, 0x80, URZ ;  /* 0x000000800c047890 */ /* 0x000fe2000fffe03f */
[----:B------:R-:W-:Y:S01]  /*1e10*/  PLOP3.LUT P2, PT, PT, PT, UP0, 0x80, 0x0 ;  /* 0x000000000000781c */ /* 0x000fe20003f4f008 */
[----:B------:R-:W-:Y:S02]  /*1e20*/  UIADD3 UR5, UR12, 0x100, URZ ;  /* 0x000001000c057890 */ /* 0x000fe4000fffe03f */
[----:B------:R-:W-:Y:S01]  /*1e30*/  UMOV UR10, UR12 ;  /* 0x0000000c000a7c82 */ /* 0x000fe20008000000 */
[----:B------:R-:W-:Y:S01]  /*1e40*/  UIADD3 UR6, UR12, 0x2, URZ ;  /* 0x000000020c067890 */ /* 0x000fe2000fffe03f */
[----:B------:R-:W-:Y:S01]  /*1e50*/  QGMMA.64x32x32.F32.E4M3.E4M3 R88, gdesc[UR8], RZ, !UPT, gsb0 ;  /* 0x00600000085879f3 */ /* 0x000fe2000c0008ff */
[----:B------:R-:W-:Y:S01]  /*1e60*/  UMOV UR10, UR4 ;  /* 0x00000004000a7c82 */ /* 0x000fe20008000000 */
[----:B------:R-:W-:Y:S01]  /*1e70*/  UMOV UR11, 0x80000020 ;  /* 0x80000020000b7882 */ /* 0x000fe20000000000 */
[----:B------:R-:W-:Y:S01]  /*1e80*/  UIADD3 UR4, UR12, 0x180, URZ ;  /* 0x000001800c047890 */ /* 0x000fe2000fffe03f */
[----:B------:R-:W-:-:S02]  /*1e90*/  WARPGROUP.DEPBAR.LE gsb0, 0x0 ;  /* 0x00008000000079c5 */ /* 0x000fc40000010000 */
[----:B------:R-:W-:-:S06]  /*1ea0*/  WARPGROUP.ARRIVE ;  /* 0x00000000000079c5 */ /* 0x000fcc0000000000 */
[----:B------:R-:W-:Y:S01]  /*1eb0*/  QGMMA.64x32x32.F32.E4M3.E4M3 R72, gdesc[UR8], RZ, !UPT, gsb0 ;  /* 0x00600000084879f3 */ /* 0x000fe2000c0008ff */
[----:B------:R-:W-:Y:S01]  /*1ec0*/  UMOV UR10, UR5 ;  /* 0x00000005000a7c82 */ /* 0x000fe20008000000 */
[----:B------:R-:W-:Y:S01]  /*1ed0*/  UMOV UR11, 0x80000020 ;  /* 0x80000020000b7882 */ /* 0x000fe20000000000 */
[----:B------:R-:W-:Y:S01]  /*1ee0*/  UIADD3 UR5, UR12, 0x200, URZ ;  /* 0x000002000c057890 */ /* 0x000fe2000fffe03f */
        /* <DEDUP_REMOVED lines=16> */
[----:B------:R-:W-:Y:S01]  /*1ff0*/  UIADD3 UR11, UR12, 0x102, URZ ;  /* 0x000001020c0b7890 */ /* 0x000fe2000fffe03f */
[----:B------:R-:W-:Y:S02]  /*2000*/  WARPGROUP.DEPBAR.LE gsb0, 0x0 ;  /* 0x00008000000079c5 */ /* 0x000fe40000010000 */
[----:B------:R-:W-:-:S06]  /*2010*/  WARPGROUP.ARRIVE ;  /* 0x00000000000079c5 */ /* 0x000fcc0000000000 */
[----:B------:R-:W-:Y:S01]  /*2020*/  QGMMA.64x32x32.F32.E4M3.E4M3 R88, gdesc[UR4], R88, gsb0 ;  /* 0x00600000045879f3 */ /* 0x000fe20008000858 */
[----:B------:R-:W-:Y:S01]  /*2030*/  UMOV UR6, UR10 ;  /* 0x0000000a00067c82 */ /* 0x000fe20008000000 */
[----:B------:R-:W-:Y:S01]  /*2040*/  UMOV UR7, 0x80000020 ;  /* 0x8000002000077882 */ /* 0x000fe20000000000 */
[----:B------:R-:W-:Y:S02]  /*2050*/  UIADD3 UR10, UR12, 0x182, URZ ;  /* 0x000001820c0a7890 */ /* 0x000fe4000fffe03f */
[----:B------:R-:W-:Y:S01]  /*2060*/  UIADD3 UR12, UR12, 0x202, URZ ;  /* 0x000002020c0c7890 */ /* 0x000fe2000fffe03f */
[----:B------:R-:W-:Y:S02]  /*2070*/  WARPGROUP.DEPBAR.LE gsb0, 0x0 ;  /* 0x00008000000079c5 */ /* 0x000fe40000010000 */
[----:B------:R-:W-:-:S06]  /*2080*/  WARPGROUP.ARRIVE ;  /* 0x00000000000079c5 */ /* 0x000fcc0000000000 */
[----:B------:R-:W-:Y:S01]  /*2090*/  QGMMA.64x32x32.F32.E4M3.E4M3 R72, gdesc[UR4], R72, gsb0 ;  /* 0x00600000044879f3 */ /* 0x000fe20008000848 */
[----:B------:R-:W-:Y:S01]  /*20a0*/  UMOV UR6, UR11 ;  /* 0x0000000b00067c82 */ /* 0x000fe20008000000 */
[----:B------:R-:W-:Y:S01]  /*20b0*/  UMOV UR7, 0x80000020 ;  /* 0x8000002000077882 */ /* 0x000fe20000000000 */
[----:B------:R-:W-:Y:S02]  /*20c0*/  WARPGROUP.DEPBAR.LE gsb0, 0x0 ;  /* 0x00008000000079c5 */ /* 0x000fe40000010000 */
[----:B------:R-:W-:-:S06]  /*20d0*/  WARPGROUP.ARRIVE ;  /* 0x00000000000079c5 */ /* 0x000fcc0000000000 */
[----:B------:R-:W-:Y:S01]  /*20e0*/  QGMMA.64x32x32.F32.E4M3.E4M3 R56, gdesc[UR4], R56, gsb0 ;  /* 0x00600000043879f3 */ /* 0x000fe20008000838 */
[----:B------:R-:W-:Y:S01]  /*20f0*/  UMOV UR6, UR10 ;  /* 0x0000000a00067c82 */ /* 0x000fe20008000000 */
[----:B------:R-:W-:Y:S01]  /*2100*/  UMOV UR7, 0x80000020 ;  /* 0x8000002000077882 */ /* 0x000fe20000000000 */
[----:B------:R-:W-:Y:S01]  /*2110*/  ULOP3.LUT UR10, URZ, UR21, URZ, 0x33, !UPT ;  /* 0x000000153f0a7292 */ /* 0x000fe2000f8e333f */
        /* <DEDUP_REMOVED lines=8> */
[----:B------:R-:W-:Y:S02]  /*21a0*/  @UP0 ULDC UR6, c[0x0][0x44c] ;  /* 0x0001130000060ab9 */ /* 0x000fe40000000800 */
[----:B------:R-:W-:Y:S01]  /*21b0*/  @P1 IMAD.HI.U32 R5, R0, UR6, RZ ;  /* 0x0000000600051c27 */ /* 0x000fe2000f8e00ff */
[----:B------:R-:W-:-:S03]  /*21c0*/  @UP0 ULDC UR6, c[0x0][0x450] ;  /* 0x0001140000060ab9 */ /* 0x000fc60000000800 */
[----:B------:R-:W-:Y:S01]  /*21d0*/  @!P3 VIADD R0, R3, 0x13240 ;  /* 0x000132400300b836 */ /* 0x000fe20000000000 */
[----:B------:R-:W-:Y:S01]  /*21e0*/  @P2 SHF.R.U32.HI R4, RZ, UR6, R5 ;  /* 0x00000006ff042c19 */ /* 0x000fe20008011605 */
[----:B------:R-:W-:Y:S01]  /*21f0*/  IMAD.MOV.U32 R5, RZ, RZ, -0xa0 ;  /* 0xffffff60ff057424 */ /* 0x000fe200078e00ff */
[----:B------:R-:W-:Y:S02]  /*2200*/  ULDC.64 UR6, c[0x0][0x9e0] ;  /* 0x0002780000067ab9 */ /* 0x000fe40000000a00 */
[----:B------:R-:W-:Y:S01]  /*2210*/  UISETP.GE.AND UP1, UPT, UR7, 0x1, UPT ;  /* 0x000000010700788c */ /* 0x000fe2000bf26270 */
[----:B------:R-:W1:Y:S01]  /*2220*/  SHFL.IDX PT, R14, R4, RZ, 0x1c1f ;  /* 0x001c1fff040e7589 */ /* 0x000e6200000e0000 */
[----:B------:R-:W-:Y:S01]  /*2230*/  @!P3 PRMT R0, RZ, 0x654, R0 ;  /* 0x00000654ff00b816 */ /* 0x000fe20000000000 */
[----:B------:R-:W-:-:S03]  /*2240*/  IMAD R5, R104, R5, 0xa1 ;  /* 0x000000a168057424 */ /* 0x000fc600078e0205 */
[----:B------:R-:W-:Y:S01]  /*2250*/  PLOP3.LUT P1, PT, PT, PT, UP1, 0x40, 0x0 ;  /* 0x000000000000781c */ /* 0x000fe20003f2e818 */
[----:B------:R-:W-:Y:S02]  /*2260*/  IMAD R6, R18, -0x2, R5 ;  /* 0xfffffffe12067824 */ /* 0x000fe400078e0205 */
[----:B------:R-:W-:Y:S01]  /*2270*/  VIADD R12, R5, 0xffffffff ;  /* 0xffffffff050c7836 */ /* 0x000fe20000000000 */
[----:B------:R-:W-:Y:S02]  /*2280*/  WARPGROUP.DEPBAR.LE gsb0, 0x0 ;  /* 0x00008000000079c5 */ /* 0x000fe40000010000 */
[----:B------:R2:W-:Y:S02]  /*2290*/  @!P3 SYNCS.ARRIVE.TRANS64.RED.A1T0 RZ, [R0+URZ], RZ ;  /* 0x000000ff00ffb9a7 */ /* 0x0005e4000810043f */
[----:B--2---:R-:W-:-:S04]  /*22a0*/  IMAD R0, R104, -0xa0, R17 ;  /* 0xffffff6068007824 */ /* 0x004fc800078e0211 */
[----:B------:R-:W-:Y:S01]  /*22b0*/  VIADD R3, R0, 0xa0 ;  /* 0x000000a000037836 */ /* 0x000fe20000000000 */
[C---:B0-----:R-:W-:Y:S01]  /*22c0*/  IADD3 R0, R6.reuse, -R8, R17 ;  /* 0x8000000806007210 */ /* 0x041fe20007ffe011 */
[----:B------:R-:W-:Y:S02]  /*22d0*/  VIADD R6, R6, 0xffffffff ;  /* 0xffffffff06067836 */ /* 0x000fe40000000000 */
[----:B------:R-:W-:Y:S02]  /*22e0*/  IMAD R9, R18, -0x2, R3 ;  /* 0xfffffffe12097824 */ /* 0x000fe400078e0203 */
[C---:B------:R-:W-:Y:S02]  /*22f0*/  VIADD R10, R0.reuse, UR6 ;  /* 0x00000006000a7c36 */ /* 0x040fe40008000000 */
[----:B------:R-:W-:-:S03]  /*2300*/  VIADD R11, R0, UR10 ;  /* 0x0000000a000b7c36 */ /* 0x000fc60008000000 */
[----:B-1----:R-:W-:Y:S01]  /*2310*/  VIADDMNMX R0, R14, R10, R9, PT ;  /* 0x0000000a0e007246 */ /* 0x002fe20003800109 */
[----:B------:R-:W-:Y:S01]  /*2320*/  IMAD.IADD R3, R11, 0x1, R14 ;  /* 0x000000010b037824 */ /* 0x000fe200078e020e */
[----:B------:R-:W-:Y:S06]  /*2330*/  @P1 BRA `(.L_x_647) ;  /* 0x0000000000541947 */ /* 0x000fec0003800000 */
[----:B------:R-:W-:Y:S01]  /*2340*/  IADD3 R5, R17, -R8, R14 ;  /* 0x8000000811057210 */ /* 0x000fe20007ffe00e */
[----:B------:R-:W-:Y:S03]  /*2350*/  BSSY B0, `(.L_x_648) ;  /* 0x0000010000007945 */ /* 0x000fe60003800000 */
[----:B------:R-:W-:-:S13]  /*2360*/  ISETP.GT.AND P1, PT, R5, -0x1, PT ;  /* 0xffffffff0500780c */ /* 0x000fda0003f24270 */
[----:B------:R-:W-:Y:S05]  /*2370*/  @P1 BRA `(.L_x_649) ;  /* 0x0000000000201947 */ /* 0x000fea0003800000 */
[----:B------:R-:W-:Y:S01]  /*2380*/  UISETP.NE.AND UP2, UPT, UR7, 0x1, UPT ;  /* 0x000000010700788c */ /* 0x000fe2000bf45270 */
[----:B------:R-:W-:-:S05]  /*2390*/  LOP3.LUT R5, RZ, R5, RZ, 0x33, !PT ;  /* 0x00000005ff057212 */ /* 0x000fca00078e33ff */
[----:B------:R-:W-:-:S05]  /*23a0*/  PLOP3.LUT P1, PT, PT, PT, UP2, 0x80, 0x0 ;  /* 0x000000000000781c */ /* 0x000fca0003f2f028 */
[----:B------:R-:W-:-:S08]  /*23b0*/  @UP2 ULDC.64 UR10, c[0x0][0x9e8] ;  /* 0x00027a00000a2ab9 */ /* 0x000fd00000000a00 */
[----:B------:R-:W-:-:S05]  /*23c0*/  @P1 IMAD.HI.U32 R13, R5, UR10, RZ ;  /* 0x0000000a050d1c27 */ /* 0x000fca000f8e00ff */
[----:B------:R-:W-:-:S04]  /*23d0*/  @P1 SHF.R.U32.HI R5, RZ, UR11, R13 ;  /* 0x0000000bff051c19 */ /* 0x000fc8000801160d */
[----:B------:R-:W-:Y:S01]  /*23e0*/  LOP3.LUT R5, RZ, R5, RZ, 0x33, !PT ;  /* 0x00000005ff057212 */ /* 0x000fe200078e33ff */
[----:B------:R-:W-:Y:S06]  /*23f0*/  BRA `(.L_x_650) ;  /* 0x0000000000147947 */ /* 0x000fec0003800000 */
.L_x_649:
[----:B------:R-:W-:-:S06]  /*2400*/  UISETP.NE.AND UP2, UPT, UR7, 0x1, UPT ;  /* 0x000000010700788c */ /* 0x000fcc000bf45270 */
[----:B------:R-:W-:-:S05]  /*2410*/  PLOP3.LUT P1, PT, PT, PT, UP2, 0x80, 0x0 ;  /* 0x000000000000781c */ /* 0x000fca0003f2f028 */
[----:B------:R-:W-:-:S08]  /*2420*/  @UP2 ULDC.64 UR10, c[0x0][0x9e8] ;  /* 0x00027a00000a2ab9 */ /* 0x000fd00000000a00 */
[----:B------:R-:W-:-:S05]  /*2430*/  @P1 IMAD.HI.U32 R13, R5, UR10, RZ ;  /* 0x0000000a050d1c27 */ /* 0x000fca000f8e00ff */
[----:B------:R-:W-:-:S07]  /*2440*/  @P1 SHF.R.U32.HI R5, RZ, UR11, R13 ;  /* 0x0000000bff051c19 */ /* 0x000fce000801160d */
.L_x_650:
[----:B------:R-:W-:Y:S05]  /*2450*/  BSYNC B0 ;  /* 0x0000000000007941 */ /* 0x000fea0003800000 */
.L_x_648:
[----:B------:R-:W-:-:S05]  /*2460*/  IMAD R5, R5, UR7, R6 ;  /* 0x0000000705057c24 */ /* 0x000fca000f8e0206 */
[----:B------:R-:W-:Y:S02]  /*2470*/  VIMNMX R3, R3, R5, !PT ;  /* 0x0000000503037248 */ /* 0x000fe40007fe0100 */
[----:B------:R-:W-:-:S07]  /*2480*/  VIADDMNMX R0, R5, UR7, R0, PT ;  /* 0x0000000705007c46 */ /* 0x000fce000b800100 */
.L_x_647:
[C---:B------:R-:W-:Y:S01]  /*2490*/  ISETP.GE.AND P1, PT, R12.reuse, 0x2, PT ;  /* 0x000000020c00780c */ /* 0x040fe20003f26270 */
[----:B------:R-:W0:Y:S01]  /*24a0*/  SHFL.IDX PT, R4, R4, 0x1, 0x1c1f ;  /* 0x003c1f0004047f89 */ /* 0x000e2200000e0000 */
[----:B------:R-:W-:Y:S02]  /*24b0*/  ISETP.GE.AND P2, PT, R12, 0x9, PT ;  /* 0x000000090c00780c */ /* 0x000fe40003f46270 */
[----:B------:R-:W-:Y:S02]  /*24c0*/  LOP3.LUT R16, R16, 0xefffffff, RZ, 0xc0, !PT ;  /* 0xefffffff10107812 */ /* 0x000fe400078ec0ff */
[----:B------:R-:W-:Y:S02]  /*24d0*/  ISETP.GE.AND P3, PT, R12, 0xa, PT ;  /* 0x0000000a0c00780c */ /* 0x000fe40003f66270 */
[----:B------:R-:W-:Y:S02]  /*24e0*/  LOP3.LUT R2, R2, 0xfffffffb, RZ, 0xc0, !PT ;  /* 0xfffffffb02027812 */ /* 0x000fe400078ec0ff */
[----:B------:R-:W-:-:S03]  /*24f0*/  ISETP.GE.AND P4, PT, R12, 0x31, PT ;  /* 0x000000310c00780c */ /* 0x000fc60003f86270 */
[----:B------:R-:W-:Y:S02]  /*2500*/  @P1 LOP3.LUT R16, R16, 0x10000000, RZ, 0xfc, !PT ;  /* 0x1000000010101812 */ /* 0x000fe400078efcff */
[C---:B------:R-:W-:Y:S02]  /*2510*/  ISETP.GT.AND P1, PT, R3.reuse, 0x1, !P1 ;  /* 0x000000010300780c */ /* 0x040fe40004f24270 */
[----:B------:R-:W-:Y:S02]  /*2520*/  LOP3.LUT R16, R16, 0xdfffffff, RZ, 0xc0, !PT ;  /* 0xdfffffff10107812 */ /* 0x000fe400078ec0ff */
[----:B------:R-:W-:Y:S02]  /*2530*/  ISETP.LT.OR P1, PT, R0, 0x2, P1 ;  /* 0x000000020000780c */ /* 0x000fe40000f21670 */
[----:B------:R-:W-:Y:S02]  /*2540*/  @P2 LOP3.LUT R16, R16, 0x20000000, RZ, 0xfc, !PT ;  /* 0x2000000010102812 */ /* 0x000fe400078efcff */
[----:B------:R-:W-:-:S02]  /*2550*/  ISETP.GT.AND P2, PT, R3, 0x8, !P2 ;  /* 0x000000080300780c */ /* 0x000fc40005744270 */
[----:B------:R-:W-:Y:S02]  /*2560*/  FSEL R89, R89, -INF , !P1 ;  /* 0xff80000059597808 */ /* 0x000fe40004800000 */
[----:B------:R-:W-:Y:S02]  /*2570*/  LOP3.LUT R16, R16, 0xbfffffff, RZ, 0xc0, !PT ;  /* 0xbfffffff10107812 */ /* 0x000fe400078ec0ff */
[----:B------:R-:W-:Y:S02]  /*2580*/  ISETP.GT.AND P1, PT, R3, 0x9, !P3 ;  /* 0x000000090300780c */ /* 0x000fe40005f24270 */
[----:B------:R-:W-:Y:S02]  /*2590*/  ISETP.LT.OR P2, PT, R0, 0x9, P2 ;  /* 0x000000090000780c */ /* 0x000fe40001741670 */
[----:B------:R-:W-:Y:S02]  /*25a0*/  @P3 LOP3.LUT R16, R16, 0x40000000, RZ, 0xfc, !PT ;  /* 0x4000000010103812 */ /* 0x000fe400078efcff */
[----:B------:R-:W-:-:S02]  /*25b0*/  ISETP.LT.OR P1, PT, R0, 0xa, P1 ;  /* 0x0000000a0000780c */ /* 0x000fc40000f21670 */
[----:B------:R-:W-:Y:S02]  /*25c0*/  FSEL R92, R92, -INF , !P2 ;  /* 0xff8000005c5c7808 */ /* 0x000fe40005000000 */
[C---:B------:R-:W-:Y:S02]  /*25d0*/  ISETP.GE.AND P3, PT, R12.reuse, 0x11, PT ;  /* 0x000000110c00780c */ /* 0x040fe40003f66270 */
[----:B------:R-:W-:Y:S02]  /*25e0*/  ISETP.GE.AND P2, PT, R12, 0x12, PT ;  /* 0x000000120c00780c */ /* 0x000fe40003f46270 */
[----:B------:R-:W-:Y:S02]  /*25f0*/  FSEL R93, R93, -INF , !P1 ;  /* 0xff8000005d5d7808 */ /* 0x000fe40004800000 */
[----:B------:R-:W-:Y:S02]  /*2600*/  ISETP.GT.AND P1, PT, R3, 0x10, !P3 ;  /* 0x000000100300780c */ /* 0x000fe40005f24270 */
[----:B------:R-:W-:-:S02]  /*2610*/  LOP3.LUT R16, R16, 0x7fffffff, RZ, 0xc0, !PT ;  /* 0x7fffffff10107812 */ /* 0x000fc400078ec0ff */
[----:B------:R-:W-:-:S03]  /*2620*/  ISETP.LT.OR P1, PT, R0, 0x11, P1 ;  /* 0x000000110000780c */ /* 0x000fc60000f21670 */
[----:B------:R-:W-:Y:S02]  /*2630*/  @P3 LOP3.LUT R16, R16, 0x80000000, RZ, 0xfc, !PT ;  /* 0x8000000010103812 */ /* 0x000fe400078efcff */
[----:B------:R-:W-:Y:S02]  /*2640*/  FSEL R96, R96, -INF , !P1 ;  /* 0xff80000060607808 */ /* 0x000fe40004800000 */
[----:B------:R-:W-:Y:S02]  /*2650*/  @P2 LOP3.LUT R2, R2, 0x4, RZ, 0xfc, !PT ;  /* 0x0000000402022812 */ /* 0x000fe400078efcff */
[----:B------:R-:W-:Y:S02]  /*2660*/  ISETP.GT.AND P1, PT, R3, 0x11, !P2 ;  /* 0x000000110300780c */ /* 0x000fe40005724270 */
[----:B------:R-:W-:Y:S02]  /*2670*/  ISETP.GE.AND P2, PT, R12, 0x19, PT ;  /* 0x000000190c00780c */ /* 0x000fe40003f46270 */
[----:B------:R-:W-:-:S02]  /*2680*/  ISETP.LT.OR P1, PT, R0, 0x12, P1 ;  /* 0x000000120000780c */ /* 0x000fc40000f21670 */
[----:B------:R-:W-:Y:S02]  /*2690*/  LOP3.LUT R2, R2, 0xfffffffd, RZ, 0xc0, !PT ;  /* 0xfffffffd02027812 */ /* 0x000fe400078ec0ff */
[----:B------:R-:W-:Y:S02]  /*26a0*/  FSEL R97, R97, -INF , !P1 ;  /* 0xff80000061617808 */ /* 0x000fe40004800000 */
[----:B------:R-:W-:Y:S02]  /*26b0*/  ISETP.GT.AND P1, PT, R3, 0x18, !P2 ;  /* 0x000000180300780c */ /* 0x000fe40005724270 */
[----:B------:R-:W-:Y:S02]  /*26c0*/  ISETP.GE.AND P3, PT, R12, 0x22, PT ;  /* 0x000000220c00780c */ /* 0x000fe40003f66270 */
[----:B------:R-:W-:Y:S02]  /*26d0*/  ISETP.LT.OR P1, PT, R0, 0x19, P1 ;  /* 0x000000190000780c */ /* 0x000fe40000f21670 */
[----:B------:R-:W-:-:S02]  /*26e0*/  @P2 LOP3.LUT R2, R2, 0x2, RZ, 0xfc, !PT ;  /* 0x0000000202022812 */ /* 0x000fc400078efcff */
[----:B------:R-:W-:Y:S02]  /*26f0*/  ISETP.GE.AND P2, PT, R12, 0x1a, PT ;  /* 0x0000001a0c00780c */ /* 0x000fe40003f46270 */
[----:B------:R-:W-:Y:S02]  /*2700*/  FSEL R100, R100, -INF , !P1 ;  /* 0xff80000064647808 */ /* 0x000fe40004800000 */
[----:B------:R-:W-:Y:S02]  /*2710*/  ISETP.GT.AND P1, PT, R3, 0x19, !P2 ;  /* 0x000000190300780c */ /* 0x000fe40005724270 */
[----:B------:R-:W-:Y:S02]  /*2720*/  LOP3.LUT R2, R2, 0xfffffffe, RZ, 0xc0, !PT ;  /* 0xfffffffe02027812 */ /* 0x000fe400078ec0ff */
[----:B------:R-:W-:Y:S02]  /*2730*/  ISETP.LT.OR P1, PT, R0, 0x1a, P1 ;  /* 0x0000001a0000780c */ /* 0x000fe40000f21670 */
[----:B------:R-:W-:-:S02]  /*2740*/  LOP3.LUT R16, R16, 0xfffffffd, RZ, 0xc0, !PT ;  /* 0xfffffffd10107812 */ /* 0x000fc400078ec0ff */
[----:B------:R-:W-:Y:S02]  /*2750*/  FSEL R101, R101, -INF , !P1 ;  /* 0xff80000065657808 */ /* 0x000fe40004800000 */
[----:B------:R-:W-:Y:S02]  /*2760*/  ISETP.GE.AND P1, PT, R12, 0x21, PT ;  /* 0x000000210c00780c */ /* 0x000fe40003f26270 */
[----:B------:R-:W-:Y:S02]  /*2770*/  @P2 LOP3.LUT R2, R2, 0x1, RZ, 0xfc, !PT ;  /* 0x0000000102022812 */ /* 0x000fe400078efcff */
[----:B------:R-:W-:Y:S02]  /*2780*/  ISETP.GT.AND P2, PT, R3, 0x20, !P1 ;  /* 0x000000200300780c */ /* 0x000fe40004f44270 */
[----:B------:R-:W-:Y:S02]  /*2790*/  @P3 LOP3.LUT R16, R16, 0x2, RZ, 0xfc, !PT ;  /* 0x0000000210103812 */ /* 0x000fe400078efcff */
[----:B------:R-:W-:-:S02]  /*27a0*/  ISETP.LT.OR P2, PT, R0, 0x21, P2 ;  /* 0x000000210000780c */ /* 0x000fc40001741670 */
[----:B------:R-:W-:Y:S02]  /*27b0*/  LOP3.LUT R16, R16, 0xfffffffb, RZ, 0xc0, !PT ;  /* 0xfffffffb10107812 */ /* 0x000fe400078ec0ff */
[----:B------:R-:W-:Y:S02]  /*27c0*/  FSEL R72, R72, -INF , !P2 ;  /* 0xff80000048487808 */ /* 0x000fe40005000000 */
[----:B------:R-:W-:Y:S02]  /*27d0*/  ISETP.GT.AND P2, PT, R3, 0x21, !P3 ;  /* 0x000000210300780c */ /* 0x000fe40005f44270 */
[----:B------:R-:W-:Y:S02]  /*27e0*/  ISETP.GE.AND P3, PT, R12, 0x29, PT ;  /* 0x000000290c00780c */ /* 0x000fe40003f66270 */
[----:B------:R-:W-:-:S04]  /*27f0*/  ISETP.LT.OR P2, PT, R0, 0x22, P2 ;  /* 0x000000220000780c */ /* 0x000fc80001741670 */
[----:B------:R-:W-:Y:S02]  /*2800*/  FSEL R73, R73, -INF , !P2 ;  /* 0xff80000049497808 */ /* 0x000fe40005000000 */
[----:B------:R-:W-:-:S04]  /*2810*/  ISETP.GT.AND P2, PT, R3, 0x28, !P3 ;  /* 0x000000280300780c */ /* 0x000fc80005f44270 */
[----:B------:R-:W-:Y:S02]  /*2820*/  ISETP.LT.OR P2, PT, R0, 0x29, P2 ;  /* 0x000000290000780c */ /* 0x000fe40001741670 */
[----:B------:R-:W-:Y:S02]  /*2830*/  @P3 LOP3.LUT R16, R16, 0x4, RZ, 0xfc, !PT ;  /* 0x0000000410103812 */ /* 0x000fe400078efcff */
[----:B------:R-:W-:Y:S02]  /*2840*/  FSEL R76, R76, -INF , !P2 ;  /* 0xff8000004c4c7808 */ /* 0x000fe40005000000 */
[----:B------:R-:W-:Y:S02]  /*2850*/  ISETP.GE.AND P2, PT, R12, 0x2a, PT ;  /* 0x0000002a0c00780c */ /* 0x000fe40003f46270 */
[----:B------:R-:W-:Y:S02]  /*2860*/  LOP3.LUT R16, R16, 0xffbfffff, RZ, 0xc0, !PT ;  /* 0xffbfffff10107812 */ /* 0x000fe400078ec0ff */
[----:B------:R-:W-:-:S02]  /*2870*/  ISETP.GT.AND P3, PT, R3, 0x29, !P2 ;  /* 0x000000290300780c */ /* 0x000fc40005764270 */
[----:B------:R-:W-:Y:S02]  /*2880*/  @P4 LOP3.LUT R16, R16, 0x400000, RZ, 0xfc, !PT ;  /* 0x0040000010104812 */ /* 0x000fe400078efcff */
[----:B------:R-:W-:Y:S02]  /*2890*/  ISETP.LT.OR P3, PT, R0, 0x2a, P3 ;  /* 0x0000002a0000780c */ /* 0x000fe40001f61670 */
[----:B------:R-:W-:Y:S02]  /*28a0*/  LOP3.LUT R16, R16, 0xffdfffff, RZ, 0xc0, !PT ;  /* 0xffdfffff10107812 */ /* 0x000fe400078ec0ff */
[----:B------:R-:W-:Y:S02]  /*28b0*/  FSEL R77, R77, -INF , !P3 ;  /* 0xff8000004d4d7808 */ /* 0x000fe40005800000 */
[----:B------:R-:W-:Y:S02]  /*28c0*/  ISETP.GT.AND P3, PT, R3, 0x30, !P4 ;  /* 0x000000300300780c */ /* 0x000fe40006764270 */
[----:B------:R-:W-:-:S02]  /*28d0*/  ISETP.GE.AND P4, PT, R12, 0x32, PT ;  /* 0x000000320c00780c */ /* 0x000fc40003f86270 */
[----:B------:R-:W-:-:S04]  /*28e0*/  ISETP.LT.OR P3, PT, R0, 0x31, P3 ;  /* 0x000000310000780c */ /* 0x000fc80001f61670 */
[----:B------:R-:W-:Y:S02]  /*28f0*/  FSEL R80, R80, -INF , !P3 ;  /* 0xff80000050507808 */ /* 0x000fe40005800000 */
[----:B------:R-:W-:-:S04]  /*2900*/  ISETP.GT.AND P3, PT, R3, 0x31, !P4 ;  /* 0x000000310300780c */ /* 0x000fc80006764270 */
[----:B------:R-:W-:Y:S02]  /*2910*/  ISETP.LT.OR P3, PT, R0, 0x32, P3 ;  /* 0x000000320000780c */ /* 0x000fe40001f61670 */
[----:B------:R-:W-:Y:S02]  /*2920*/  @P4 LOP3.LUT R16, R16, 0x200000, RZ, 0xfc, !PT ;  /* 0x0020000010104812 */ /* 0x000fe400078efcff */
[----:B------:R-:W-:Y:S02]  /*2930*/  ISETP.GE.AND P4, PT, R12, 0x39, PT ;  /* 0x000000390c00780c */ /* 0x000fe40003f86270 */
[----:B------:R-:W-:Y:S02]  /*2940*/  LOP3.LUT R16, R16, 0xffefffff, RZ, 0xc0, !PT ;  /* 0xffefffff10107812 */ /* 0x000fe400078ec0ff */
[----:B------:R-:W-:Y:S02]  /*2950*/  FSEL R81, R81, -INF , !P3 ;  /* 0xff80000051517808 */ /* 0x000fe40005800000 */
[----:B------:R-:W-:-:S04]  /*2960*/  ISETP.GT.AND P3, PT, R3, 0x38, !P4 ;  /* 0x000000380300780c */ /* 0x000fc80006764270 */
[----:B------:R-:W-:-:S03]  /*2970*/  ISETP.LT.OR P3, PT, R0, 0x39, P3 ;  /* 0x000000390000780c */ /* 0x000fc60001f61670 */
        /* <DEDUP_REMOVED lines=116> */
[----:B------:R-:W-:Y:S02]  /*30c0*/  FSEL R25, R25, -INF , !P3 ;  /* 0xff80000019197808 */ /* 0x000fe40005800000 */
[----:B------:R-:W-:Y:S02]  /*30d0*/  LOP3.LUT R16, R16, 0xfbffffff, RZ, 0xc0, !PT ;  /* 0xfbffffff10107812 */ /* 0x000fe400078ec0ff */
[----:B------:R-:W-:-:S04]  /*30e0*/  ISETP.GT.AND P3, PT, R3, 0x88, !P4 ;  /* 0x000000880300780c */ /* 0x000fc80006764270 */
[----:B------:R-:W-:-:S03]  /*30f0*/  ISETP.LT.OR P3, PT, R0, 0x89, P3 ;  /* 0x000000890000780c */ /* 0x000fc60001f61670 */
[----:B------:R-:W-:Y:S02]  /*3100*/  @P4 LOP3.LUT R16, R16, 0x4000000, RZ, 0xfc, !PT ;  /* 0x0400000010104812 */ /* 0x000fe400078efcff */
[----:B------:R-:W-:Y:S02]  /*3110*/  ISETP.GE.AND P4, PT, R12, 0x8a, PT ;  /* 0x0000008a0c00780c */ /* 0x000fe40003f86270 */
[----:B------:R-:W-:Y:S02]  /*3120*/  FSEL R28, R28, -INF , !P3 ;  /* 0xff8000001c1c7808 */ /* 0x000fe40005800000 */
[----:B------:R-:W-:Y:S02]  /*3130*/  ISETP.GT.AND P3, PT, R3, 0x89, !P4 ;  /* 0x000000890300780c */ /* 0x000fe40006764270 */
[----:B------:R-:W-:Y:S02]  /*3140*/  LOP3.LUT R16, R16, 0xff7fffff, RZ, 0xc0, !PT ;  /* 0xff7fffff10107812 */ /* 0x000fe400078ec0ff */
[----:B------:R-:W-:-:S04]  /*3150*/  ISETP.LT.OR P3, PT, R0, 0x8a, P3 ;  /* 0x0000008a0000780c */ /* 0x000fc80001f61670 */
[----:B------:R-:W-:Y:S02]  /*3160*/  FSEL R29, R29, -INF , !P3 ;  /* 0xff8000001d1d7808 */ /* 0x000fe40005800000 */
[----:B------:R-:W-:Y:S02]  /*3170*/  ISETP.GE.AND P3, PT, R12, 0x91, PT ;  /* 0x000000910c00780c */ /* 0x000fe40003f66270 */
[----:B------:R-:W-:Y:S02]  /*3180*/  @P4 LOP3.LUT R16, R16, 0x800000, RZ, 0xfc, !PT ;  /* 0x0080000010104812 */ /* 0x000fe400078efcff */
[----:B------:R-:W-:Y:S02]  /*3190*/  ISETP.GT.AND P4, PT, R3, 0x90, !P3 ;  /* 0x000000900300780c */ /* 0x000fe40005f84270 */
[----:B------:R-:W-:Y:S02]  /*31a0*/  LOP3.LUT R16, R16, 0xfffffffe, RZ, 0xc0, !PT ;  /* 0xfffffffe10107812 */ /* 0x000fe400078ec0ff */
[----:B------:R-:W-:-:S04]  /*31b0*/  ISETP.LT.OR P4, PT, R0, 0x91, P4 ;  /* 0x000000910000780c */ /* 0x000fc80002781670 */
[----:B------:R-:W-:Y:S02]  /*31c0*/  FSEL R32, R32, -INF , !P4 ;  /* 0xff80000020207808 */ /* 0x000fe40006000000 */
[----:B------:R-:W-:-:S04]  /*31d0*/  ISETP.GE.AND P4, PT, R12, 0x92, PT ;  /* 0x000000920c00780c */ /* 0x000fc80003f86270 */
[----:B------:R-:W-:-:S04]  /*31e0*/  ISETP.GT.AND P5, PT, R3, 0x91, !P4 ;  /* 0x000000910300780c */ /* 0x000fc800067a4270 */
[----:B------:R-:W-:-:S04]  /*31f0*/  ISETP.LT.OR P5, PT, R0, 0x92, P5 ;  /* 0x000000920000780c */ /* 0x000fc80002fa1670 */
[----:B------:R-:W-:Y:S02]  /*3200*/  FSEL R33, R33, -INF , !P5 ;  /* 0xff80000021217808 */ /* 0x000fe40006800000 */
[----:B------:R-:W-:-:S04]  /*3210*/  ISETP.GE.AND P5, PT, R12, 0x99, PT ;  /* 0x000000990c00780c */ /* 0x000fc80003fa6270 */
[----:B------:R-:W-:-:S04]  /*3220*/  ISETP.GT.AND P6, PT, R3, 0x98, !P5 ;  /* 0x000000980300780c */ /* 0x000fc80006fc4270 */
[----:B------:R-:W-:-:S04]  /*3230*/  ISETP.LT.OR P6, PT, R0, 0x99, P6 ;  /* 0x000000990000780c */ /* 0x000fc800037c1670 */
[----:B------:R-:W-:Y:S02]  /*3240*/  FSEL R36, R36, -INF , !P6 ;  /* 0xff80000024247808 */ /* 0x000fe40007000000 */
[----:B------:R-:W-:-:S13]  /*3250*/  ISETP.GE.AND P6, PT, R12, 0x1, PT ;  /* 0x000000010c00780c */ /* 0x000fda0003fc6270 */
[----:B------:R-:W-:Y:S02]  /*3260*/  @P6 LOP3.LUT R16, R16, 0x1, RZ, 0xfc, !PT ;  /* 0x0000000110106812 */ /* 0x000fe400078efcff */
[----:B------:R-:W-:Y:S02]  /*3270*/  ISETP.GT.AND P6, PT, R3, RZ, !P6 ;  /* 0x000000ff0300720c */ /* 0x000fe400077c4270 */
[----:B------:R-:W-:Y:S02]  /*3280*/  LOP3.LUT R16, R16, 0xf7ffffff, RZ, 0xc0, !PT ;  /* 0xf7ffffff10107812 */ /* 0x000fe400078ec0ff */
[----:B------:R-:W-:-:S04]  /*3290*/  ISETP.LT.OR P6, PT, R0, 0x1, P6 ;  /* 0x000000010000780c */ /* 0x000fc800037c1670 */
[----:B------:R-:W-:Y:S01]  /*32a0*/  FSEL R5, R88, -INF , !P6 ;  /* 0xff80000058057808 */ /* 0x000fe20007000000 */
[----:B0-----:R-:W-:Y:S01]  /*32b0*/  IMAD.IADD R88, R11, 0x1, R4 ;  /* 0x000000010b587824 */ /* 0x001fe200078e0204 */
[----:B------:R-:W-:-:S13]  /*32c0*/  ISETP.GE.AND P6, PT, R12, 0x9a, PT ;  /* 0x0000009a0c00780c */ /* 0x000fda0003fc6270 */
[----:B------:R-:W-:Y:S02]  /*32d0*/  @P6 LOP3.LUT R16, R16, 0x8000000, RZ, 0xfc, !PT ;  /* 0x0800000010106812 */ /* 0x000fe400078efcff */
[----:B------:R-:W-:-:S04]  /*32e0*/  ISETP.GT.AND P6, PT, R3, 0x99, !P6 ;  /* 0x000000990300780c */ /* 0x000fc800077c4270 */
[----:B------:R-:W-:Y:S02]  /*32f0*/  ISETP.LT.OR P6, PT, R0, 0x9a, P6 ;  /* 0x0000009a0000780c */ /* 0x000fe400037c1670 */
[----:B------:R-:W-:Y:S02]  /*3300*/  VIADDMNMX R0, R4, R10, R9, PT ;  /* 0x0000000a04007246 */ /* 0x000fe40003800109 */
[----:B------:R-:W-:Y:S02]  /*3310*/  FSEL R37, R37, -INF , !P6 ;  /* 0xff80000025257808 */ /* 0x000fe40007000000 */
[----:B------:R-:W-:-:S13]  /*3320*/  PLOP3.LUT P6, PT, PT, PT, UP1, 0x40, 0x0 ;  /* 0x000000000000781c */ /* 0x000fda0003fce818 */
[----:B------:R-:W-:Y:S05]  /*3330*/  @P6 BRA `(.L_x_651) ;  /* 0x00000000005c6947 */ /* 0x000fea0003800000 */
        /* <DEDUP_REMOVED lines=8> */
[----:B------:R-:W-:Y:S01]  /*33c0*/  @P6 IMAD.HI.U32 R4, R3, UR10, RZ ;  /* 0x0000000a03046c27 */ /* 0x000fe2000f8e00ff */
[----:B------:R-:W-:-:S13]  /*33d0*/  PLOP3.LUT P6, PT, PT, PT, UP2, 0x80, 0x0 ;  /* 0x000000000000781c */ /* 0x000fda0003fcf028 */
[----:B------:R-:W-:-:S04]  /*33e0*/  @P6 SHF.R.U32.HI R3, RZ, UR11, R4 ;  /* 0x0000000bff036c19 */ /* 0x000fc80008011604 */
[----:B------:R-:W-:Y:S01]  /*33f0*/  LOP3.LUT R3, RZ, R3, RZ, 0x33, !PT ;  /* 0x00000003ff037212 */ /* 0x000fe200078e33ff */
[----:B------:R-:W-:Y:S06]  /*3400*/  BRA `(.L_x_654) ;  /* 0x0000000000187947 */ /* 0x000fec0003800000 */
.L_x_653:
[----:B------:R-:W-:-:S06]  /*3410*/  UISETP.NE.AND UP2, UPT, UR7, 0x1, UPT ;  /* 0x000000010700788c */ /* 0x000fcc000bf45270 */
[----:B------:R-:W-:-:S05]  /*3420*/  PLOP3.LUT P6, PT, PT, PT, UP2, 0x80, 0x0 ;  /* 0x000000000000781c */ /* 0x000fca0003fcf028 */
[----:B------:R-:W-:-:S08]  /*3430*/  @UP2 ULDC.64 UR10, c[0x0][0x9e8] ;  /* 0x00027a00000a2ab9 */ /* 0x000fd00000000a00 */
[----:B------:R-:W-:Y:S01]  /*3440*/  @P6 IMAD.HI.U32 R4, R3, UR10, RZ ;  /* 0x0000000a03046c27 */ /* 0x000fe2000f8e00ff */
[----:B------:R-:W-:-:S13]  /*3450*/  PLOP3.LUT P6, PT, PT, PT, UP2, 0x80, 0x0 ;  /* 0x000000000000781c */ /* 0x000fda0003fcf028 */
[----:B------:R-:W-:-:S07]  /*3460*/  @P6 SHF.R.U32.HI R3, RZ, UR11, R4 ;  /* 0x0000000bff036c19 */ /* 0x000fce0008011604 */
.L_x_654:
[----:B------:R-:W-:Y:S05]  /*3470*/  BSYNC B0 ;  /* 0x0000000000007941 */ /* 0x000fea0003800000 */
.L_x_652:
[----:B------:R-:W-:-:S05]  /*3480*/  IMAD R3, R3, UR7, R6 ;  /* 0x0000000703037c24 */ /* 0x000fca000f8e0206 */
[----:B------:R-:W-:Y:S02]  /*3490*/  VIMNMX R88, R88, R3, !PT ;  /* 0x0000000358587248 */ /* 0x000fe40007fe0100 */
[----:B------:R-:W-:-:S07]  /*34a0*/  VIADDMNMX R0, R3, UR7, R0, PT ;  /* 0x0000000703007c46 */ /* 0x000fce000b800100 */
.L_x_651:
[C---:B------:R-:W-:Y:S01]  /*34b0*/  ISETP.GT.AND P1, PT, R88.reuse, 0x20, !P1 ;  /* 0x000000205800780c */ /* 0x040fe20004f24270 */
[----:B------:R-:W-:Y:S01]  /*34c0*/  IMAD.U32 R106, RZ, RZ, UR42 ;  /* 0x0000002aff6a7e24 */ /* 0x000fe2000f8e00ff */
[----:B------:R-:W-:Y:S01]  /*34d0*/  ISETP.GT.AND P2, PT, R88, 0x29, !P2 ;  /* 0x000000295800780c */ /* 0x000fe20005744270 */
[----:B------:R-:W-:Y:S01]  /*34e0*/  @UP0 ULDC UR10, c[0x0][0x44c] ;  /* 0x00011300000a0ab9 */ /* 0x000fe20000000800 */
[C---:B------:R-:W-:Y:S01]  /*34f0*/  ISETP.LT.OR P1, PT, R0.reuse, 0x21, P1 ;  /* 0x000000210000780c */ /* 0x040fe20000f21670 */
[----:B------:R-:W-:Y:S01]  /*3500*/  UIMAD.WIDE.U32 UR10, UR41, UR10, URZ ;  /* 0x0000000a290a72a5 */ /* 0x000fe2000f8e003f */
[----:B------:R-:W-:Y:S01]  /*3510*/  ISETP.LT.OR P2, PT, R0, 0x2a, P2 ;  /* 0x0000002a0000780c */ /* 0x000fe20001741670 */
[----:B------:R-:W-:Y:S01]  /*3520*/  @UP0 ULDC UR14, c[0x0][0x450] ;  /* 0x00011400000e0ab9 */ /* 0x000fe20000000800 */
[----:B------:R-:W-:Y:S01]  /*3530*/  FSEL R74, R74, -INF , !P1 ;  /* 0xff8000004a4a7808 */ /* 0x000fe20004800000 */
[----:B------:R-:W-:Y:S01]  /*3540*/  UMOV UR12, UR41 ;  /* 0x00000029000c7c82 */ /* 0x000fe20008000000 */
[----:B------:R-:W-:Y:S01]  /*3550*/  LOP3.LUT P1, RZ, R16, 0x2, RZ, 0xc0, !PT ;  /* 0x0000000210ff7812 */ /* 0x000fe2000782c0ff */
[----:B------:R-:W-:Y:S01]  /*3560*/  @UP0 USHF.R.U32.HI UR12, URZ, UR14, UR11 ;  /* 0x0000000e3f0c0299 */ /* 0x000fe2000801160b */
[----:B------:R-:W-:-:S02]  /*3570*/  FSEL R79, R79, -INF , !P2 ;  /* 0xff8000004f4f7808 */ /* 0x000fc40005000000 */
[----:B------:R-:W-:Y:S02]  /*3580*/  ISETP.GT.AND P1, PT, R88, 0x21, !P1 ;  /* 0x000000215800780c */ /* 0x000fe40004f24270 */
[----:B------:R-:W-:Y:S02]  /*3590*/  LOP3.LUT P2, RZ, R16, 0x10000, RZ, 0xc0, !PT ;  /* 0x0001000010ff7812 */ /* 0x000fe4000784c0ff */
[----:B------:R-:W-:Y:S02]  /*35a0*/  ISETP.LT.OR P1, PT, R0, 0x22, P1 ;  /* 0x000000220000780c */ /* 0x000fe40000f21670 */
[C---:B------:R-:W-:Y:S02]  /*35b0*/  LOP3.LUT P6, RZ, R16.reuse, 0x8000, RZ, 0xc0, !PT ;  /* 0x0000800010ff7812 */ /* 0x040fe400078cc0ff */
[----:B------:R-:W-:Y:S02]  /*35c0*/  FSEL R75, R75, -INF , !P1 ;  /* 0xff8000004b4b7808 */ /* 0x000fe40004800000 */
[----:B------:R-:W-:-:S02]  /*35d0*/  LOP3.LUT P1, RZ, R16, 0x4, RZ, 0xc0, !PT ;  /* 0x0000000410ff7812 */ /* 0x000fc4000782c0ff */
[----:B------:R-:W-:Y:S02]  /*35e0*/  FMNMX.FTZ R3, R5, R89, !PT ;  /* 0x0000005905037209 */ /* 0x000fe40007810000 */
[----:B------:R-:W-:Y:S02]  /*35f0*/  ISETP.GT.AND P1, PT, R88, 0x28, !P1 ;  /* 0x000000285800780c */ /* 0x000fe40004f24270 */
[----:B------:R-:W-:Y:S02]  /*3600*/  FMNMX.FTZ R4, R92, R3, !PT ;  /* 0x000000035c047209 */ /* 0x000fe40007810000 */
[----:B------:R-:W-:Y:S02]  /*3610*/  ISETP.LT.OR P1, PT, R0, 0x29, P1 ;  /* 0x000000290000780c */ /* 0x000fe40000f21670 */
[----:B------:R-:W-:Y:S02]  /*3620*/  FMNMX.FTZ R3, R93, R4, !PT ;  /* 0x000000045d037209 */ /* 0x000fe40007810000 */
[----:B------:R-:W-:-:S02]  /*3630*/  FSEL R78, R78, -INF , !P1 ;  /* 0xff8000004e4e7808 */ /* 0x000fc40004800000 */
[----:B------:R-:W-:Y:S02]  /*3640*/  LOP3.LUT P1, RZ, R16, 0x400000, RZ, 0xc0, !PT ;  /* 0x0040000010ff7812 */ /* 0x000fe4000782c0ff */
[----:B------:R-:W-:Y:S02]  /*3650*/  FMNMX.FTZ R4, R96, R3, !PT ;  /* 0x0000000360047209 */ /* 0x000fe40007810000 */
[----:B------:R-:W-:Y:S02]  /*3660*/  ISETP.GT.AND P1, PT, R88, 0x30, !P1 ;  /* 0x000000305800780c */ /* 0x000fe40004f24270 */
[----:B------:R-:W-:Y:S02]  /*3670*/  FMNMX.FTZ R3, R97, R4, !PT ;  /* 0x0000000461037209 */ /* 0x000fe40007810000 */
[----:B------:R-:W-:Y:S02]  /*3680*/  ISETP.LT.OR P1, PT, R0, 0x31, P1 ;  /* 0x000000310000780c */ /* 0x000fe40000f21670 */
[----:B------:R-:W-:-:S02]  /*3690*/  FMNMX.FTZ R4, R100, R3, !PT ;  /* 0x0000000364047209 */ /* 0x000fc40007810000 */
[----:B------:R-:W-:Y:S02]  /*36a0*/  FSEL R82, R82, -INF , !P1 ;  /* 0xff80000052527808 */ /* 0x000fe40004800000 */
[----:B------:R-:W-:Y:S02]  /*36b0*/  LOP3.LUT P1, RZ, R16, 0x200000, RZ, 0xc0, !PT ;  /* 0x0020000010ff7812 */ /* 0x000fe4000782c0ff */
[----:B------:R-:W-:Y:S02]  /*36c0*/  FMNMX.FTZ R3, R101, R4, !PT ;  /* 0x0000000465037209 */ /* 0x000fe40007810000 */
[----:B------:R-:W-:Y:S02]  /*36d0*/  ISETP.GT.AND P1, PT, R88, 0x31, !P1 ;  /* 0x000000315800780c */ /* 0x000fe40004f24270 */
[----:B------:R-:W-:Y:S02]  /*36e0*/  FMNMX.FTZ R4, R72, R3, !PT ;  /* 0x0000000348047209 */ /* 0x000fe40007810000 */
[----:B------:R-:W-:-:S02]  /*36f0*/  ISETP.LT.OR P1, PT, R0, 0x32, P1 ;  /* 0x000000320000780c */ /* 0x000fc40000f21670 */
[----:B------:R-:W-:Y:S02]  /*3700*/  FMNMX.FTZ R3, R73, R4, !PT ;  /* 0x0000000449037209 */ /* 0x000fe40007810000 */
[----:B------:R-:W-:Y:S02]  /*3710*/  FSEL R83, R83, -INF , !P1 ;  /* 0xff80000053537808 */ /* 0x000fe40004800000 */
[----:B------:R-:W-:Y:S02]  /*3720*/  LOP3.LUT P1, RZ, R16, 0x100000, RZ, 0xc0, !PT ;  /* 0x0010000010ff7812 */ /* 0x000fe4000782c0ff */
[----:B------:R-:W-:Y:S02]  /*3730*/  FMNMX.FTZ R4, R76, R3, !PT ;  /* 0x000000034c047209 */ /* 0x000fe40007810000 */
[----:B------:R-:W-:Y:S02]  /*3740*/  ISETP.GT.AND P1, PT, R88, 0x38, !P1 ;  /* 0x000000385800780c */ /* 0x000fe40004f24270 */
[----:B------:R-:W-:-:S02]  /*3750*/  FMNMX.FTZ R3, R77, R4, !PT ;  /* 0x000000044d037209 */ /* 0x000fc40007810000 */
[----:B------:R-:W-:Y:S02]  /*3760*/  ISETP.LT.OR P1, PT, R0, 0x39, P1 ;  /* 0x000000390000780c */ /* 0x000fe40000f21670 */
[----:B------:R-:W-:Y:S02]  /*3770*/  FMNMX.FTZ R4, R80, R3, !PT ;  /* 0x0000000350047209 */ /* 0x000fe40007810000 */
[----:B------:R-:W-:Y:S02]  /*3780*/  FSEL R86, R86, -INF , !P1 ;  /* 0xff80000056567808 */ /* 0x000fe40004800000 */
[----:B------:R-:W-:Y:S02]  /*3790*/  LOP3.LUT P1, RZ, R16, 0x80000, RZ, 0xc0, !PT ;  /* 0x0008000010ff7812 */ /* 0x000fe4000782c0ff */
[----:B------:R-:W-:Y:S02]  /*37a0*/  FMNMX.FTZ R3, R81, R4, !PT ;  /* 0x0000000451037209 */ /* 0x000fe40007810000 */
[----:B------:R-:W-:-:S02]  /*37b0*/  ISETP.GT.AND P1, PT, R88, 0x39, !P1 ;  /* 0x000000395800780c */ /* 0x000fc40004f24270 */
[----:B------:R-:W-:Y:S02]  /*37c0*/  FMNMX.FTZ R4, R84, R3, !PT ;  /* 0x0000000354047209 */ /* 0x000fe40007810000 */
[----:B------:R-:W-:Y:S02]  /*37d0*/  ISETP.LT.OR P1, PT, R0, 0x3a, P1 ;  /* 0x0000003a0000780c */ /* 0x000fe40000f21670 */
[----:B------:R-:W-:Y:S02]  /*37e0*/  FMNMX.FTZ R3, R85, R4, !PT ;  /* 0x0000000455037209 */ /* 0x000fe40007810000 */
[----:B------:R-:W-:Y:S02]  /*37f0*/  FSEL R87, R87, -INF , !P1 ;  /* 0xff80000057577808 */ /* 0x000fe40004800000 */
[----:B------:R-:W-:Y:S02]  /*3800*/  LOP3.LUT P1, RZ, R16, 0x40000, RZ, 0xc0, !PT ;  /* 0x0004000010ff7812 */ /* 0x000fe4000782c0ff */
[----:B------:R-:W-:-:S02]  /*3810*/  FMNMX.FTZ R4, R56, R3, !PT ;  /* 0x0000000338047209 */ /* 0x000fc40007810000 */
[----:B------:R-:W-:Y:S02]  /*3820*/  ISETP.GT.AND P1, PT, R88, 0x40, !P1 ;  /* 0x000000405800780c */ /* 0x000fe40004f24270 */
[----:B------:R-:W-:Y:S02]  /*3830*/  FMNMX.FTZ R3, R57, R4, !PT ;  /* 0x0000000439037209 */ /* 0x000fe40007810000 */
[----:B------:R-:W-:Y:S02]  /*3840*/  ISETP.LT.OR P1, PT, R0, 0x41, P1 ;  /* 0x000000410000780c */ /* 0x000fe40000f21670 */
[----:B------:R-:W-:Y:S02]  /*3850*/  FMNMX.FTZ R4, R60, R3, !PT ;  /* 0x000000033c047209 */ /* 0x000fe40007810000 */
        /* <DEDUP_REMOVED lines=8> */
[----:B------:R-:W-:Y:S02]  /*38e0*/  ISETP.GT.AND P1, PT, R88, 0x48, !P2 ;  /* 0x000000485800780c */ /* 0x000fe40005724270 */
[----:B------:R-:W-:Y:S02]  /*38f0*/  LOP3.LUT P2, RZ, R16, 0x20, RZ, 0xc0, !PT ;  /* 0x0000002010ff7812 */ /* 0x000fe4000784c0ff */
[----:B------:R-:W-:Y:S02]  /*3900*/  ISETP.LT.OR P1, PT, R0, 0x49, P1 ;  /* 0x000000490000780c */ /* 0x000fe40000f21670 */
[----:B------:R-:W-:Y:S02]  /*3910*/  FMNMX.FTZ R4, R68, R3, !PT ;  /* 0x0000000344047209 */ /* 0x000fe40007810000 */
[----:B------:R-:W-:Y:S02]  /*3920*/  FSEL R62, R62, -INF , !P1 ;  /* 0xff8000003e3e7808 */ /* 0x000fe40004800000 */
[----:B------:R-:W-:-:S02]  /*3930*/  ISETP.GT.AND P1, PT, R88, 0x49, !P6 ;  /* 0x000000495800780c */ /* 0x000fc40007724270 */
[----:B------:R-:W-:Y:S02]  /*3940*/  LOP3.LUT P6, RZ, R16, 0x10, RZ, 0xc0, !PT ;  /* 0x0000001010ff7812 */ /* 0x000fe400078cc0ff */
        /* <DEDUP_REMOVED lines=41> */
[----:B------:R-:W-:Y:S01]  /*3be0*/  ISETP.GT.AND P3, PT, R88, 0x90, !P3 ;  /* 0x000000905800780c */ /* 0x000fe20005f64270 */
[----:B------:R-:W0:Y:S01]  /*3bf0*/  SHFL.BFLY PT, R3, R4, 0x2, 0x1f ;  /* 0x0c401f0004037f89 */ /* 0x000e2200000e0000 */
[----:B------:R-:W-:Y:S02]  /*3c00*/  ISETP.LT.OR P1, PT, R0, 0x62, P1 ;  /* 0x000000620000780c */ /* 0x000fe40000f21670 */
[----:B------:R-:W-:Y:S02]  /*3c10*/  ISETP.GT.AND P4, PT, R88, 0x91, !P4 ;  /* 0x000000915800780c */ /* 0x000fe40006784270 */
[----:B------:R-:W-:Y:S02]  /*3c20*/  FSEL R43, R43, -INF , !P1 ;  /* 0xff8000002b2b7808 */ /* 0x000fe40004800000 */
[----:B------:R-:W-:Y:S02]  /*3c30*/  LOP3.LUT P1, RZ, R16, 0x100, RZ, 0xc0, !PT ;  /* 0x0000010010ff7812 */ /* 0x000fe4000782c0ff */
[----:B------:R-:W-:-:S02]  /*3c40*/  ISETP.LT.OR P3, PT, R0, 0x91, P3 ;  /* 0x000000910000780c */ /* 0x000fc40001f61670 */
[C---:B------:R-:W-:Y:S02]  /*3c50*/  ISETP.GT.AND P1, PT, R88.reuse, 0x68, !P1 ;  /* 0x000000685800780c */ /* 0x040fe40004f24270 */
[----:B------:R-:W-:Y:S02]  /*3c60*/  ISETP.GT.AND P5, PT, R88, 0x98, !P5 ;  /* 0x000000985800780c */ /* 0x000fe40006fa4270 */
[C---:B------:R-:W-:Y:S02]  /*3c70*/  ISETP.LT.OR P1, PT, R0.reuse, 0x69, P1 ;  /* 0x000000690000780c */ /* 0x040fe40000f21670 */
[----:B------:R-:W-:Y:S02]  /*3c80*/  ISETP.LT.OR P4, PT, R0, 0x92, P4 ;  /* 0x000000920000780c */ /* 0x000fe40002781670 */
[----:B------:R-:W-:Y:S02]  /*3c90*/  FSEL R46, R46, -INF , !P1 ;  /* 0xff8000002e2e7808 */ /* 0x000fe40004800000 */
[----:B------:R-:W-:-:S02]  /*3ca0*/  LOP3.LUT P1, RZ, R16, 0x80, RZ, 0xc0, !PT ;  /* 0x0000008010ff7812 */ /* 0x000fc4000782c0ff */
[----:B------:R-:W-:Y:S02]  /*3cb0*/  FSEL R34, R34, -INF , !P3 ;  /* 0xff80000022227808 */ /* 0x000fe40005800000 */
[----:B------:R-:W-:Y:S02]  /*3cc0*/  ISETP.GT.AND P1, PT, R88, 0x69, !P1 ;  /* 0x000000695800780c */ /* 0x000fe40004f24270 */
[----:B0-----:R-:W-:Y:S02]  /*3cd0*/  FMNMX.FTZ R6, R4, R3, !PT ;  /* 0x0000000304067209 */ /* 0x001fe40007810000 */
[C---:B------:R-:W-:Y:S02]  /*3ce0*/  ISETP.LT.OR P1, PT, R0.reuse, 0x6a, P1 ;  /* 0x0000006a0000780c */ /* 0x040fe40000f21670 */
[----:B------:R-:W-:Y:S01]  /*3cf0*/  ISETP.LT.OR P5, PT, R0, 0x99, P5 ;  /* 0x000000990000780c */ /* 0x000fe20002fa1670 */
[----:B------:R-:W0:Y:S01]  /*3d00*/  SHFL.BFLY PT, R3, R6, 0x1, 0x1f ;  /* 0x0c201f0006037f89 */ /* 0x000e2200000e0000 */
[----:B------:R-:W-:-:S02]  /*3d10*/  FSEL R47, R47, -INF , !P1 ;  /* 0xff8000002f2f7808 */ /* 0x000fc40004800000 */
[----:B------:R-:W-:Y:S02]  /*3d20*/  LOP3.LUT P1, RZ, R16, 0x40, RZ, 0xc0, !PT ;  /* 0x0000004010ff7812 */ /* 0x000fe4000782c0ff */
[----:B------:R-:W-:Y:S02]  /*3d30*/  FSEL R35, R35, -INF , !P4 ;  /* 0xff80000023237808 */ /* 0x000fe40006000000 */
[----:B------:R-:W-:Y:S02]  /*3d40*/  ISETP.GT.AND P1, PT, R88, 0x70, !P1 ;  /* 0x000000705800780c */ /* 0x000fe40004f24270 */
[----:B------:R-:W-:Y:S02]  /*3d50*/  FSEL R38, R38, -INF , !P5 ;  /* 0xff80000026267808 */ /* 0x000fe40006800000 */
[----:B------:R-:W-:Y:S02]  /*3d60*/  ISETP.LT.OR P1, PT, R0, 0x71, P1 ;  /* 0x000000710000780c */ /* 0x000fe40000f21670 */
[----:B------:R-:W-:-:S02]  /*3d70*/  R2UR UR13, R105 ;  /* 0x00000000690d72ca */ /* 0x000fc400000e0000 */
[----:B------:R-:W-:Y:S02]  /*3d80*/  FSEL R50, R50, -INF , !P1 ;  /* 0xff80000032327808 */ /* 0x000fe40004800000 */
[----:B------:R-:W-:Y:S02]  /*3d90*/  ISETP.GT.AND P1, PT, R88, 0x71, !P2 ;  /* 0x000000715800780c */ /* 0x000fe40005724270 */
[----:B------:R-:W-:Y:S02]  /*3da0*/  LOP3.LUT P2, RZ, R16, 0x2000000, RZ, 0xc0, !PT ;  /* 0x0200000010ff7812 */ /* 0x000fe4000784c0ff */
[----:B------:R-:W-:Y:S02]  /*3db0*/  ISETP.LT.OR P1, PT, R0, 0x72, P1 ;  /* 0x000000720000780c */ /* 0x000fe40000f21670 */
[----:B0-----:R-:W-:Y:S02]  /*3dc0*/  FMNMX.FTZ R3, R6, R3, !PT ;  /* 0x0000000306037209 */ /* 0x001fe40007810000 */
[----:B------:R-:W-:Y:S01]  /*3dd0*/  FSEL R51, R51, -INF , !P1 ;  /* 0xff80000033337808 */ /* 0x000fe20004800000 */
[----:B------:R-:W-:Y:S01]  /*3de0*/  UIADD3 UR10, UR13, UR12, URZ ;  /* 0x0000000c0d0a7290 */ /* 0x000fe2000fffe03f */
[----:B------:R-:W-:Y:S01]  /*3df0*/  ISETP.GT.AND P1, PT, R88, 0x78, !P6 ;  /* 0x000000785800780c */ /* 0x000fe20007724270 */
[----:B------:R-:W-:-:S01]  /*3e00*/  FFMA.FTZ R106, R3, R106, -8 ;  /* 0xc1000000036a7423 */ /* 0x000fc2000001006a */
[----:B------:R-:W-:Y:S01]  /*3e10*/  LOP3.LUT P6, RZ, R16, 0x1000000, RZ, 0xc0, !PT ;  /* 0x0100000010ff7812 */ /* 0x000fe200078cc0ff */
[----:B------:R-:W-:Y:S01]  /*3e20*/  UIADD3 UR6, UR10, UR6, URZ ;  /* 0x000000060a067290 */ /* 0x000fe2000fffe03f */
[----:B------:R-:W-:-:S04]  /*3e30*/  ISETP.LT.OR P1, PT, R0, 0x79, P1 ;  /* 0x000000790000780c */ /* 0x000fc80000f21670 */
[----:B------:R-:W-:Y:S02]  /*3e40*/  FSEL R54, R54, -INF , !P1 ;  /* 0xff80000036367808 */ /* 0x000fe40004800000 */
[----:B------:R-:W-:-:S04]  /*3e50*/  LOP3.LUT P1, RZ, R16, 0x8, RZ, 0xc0, !PT ;  /* 0x0000000810ff7812 */ /* 0x000fc8000782c0ff */
[----:B------:R-:W-:-:S04]  /*3e60*/  ISETP.GT.AND P1, PT, R88, 0x79, !P1 ;  /* 0x000000795800780c */ /* 0x000fc80004f24270 */
        /* <DEDUP_REMOVED lines=31> */
[----:B------:R-:W-:-:S04]  /*4060*/  ISETP.GT.AND P1, PT, R88, RZ, !P1 ;  /* 0x000000ff5800720c */ /* 0x000fc80004f24270 */
[----:B------:R-:W-:-:S04]  /*4070*/  ISETP.LT.OR P1, PT, R0, 0x1, P1 ;  /* 0x000000010000780c */ /* 0x000fc80000f21670 */
[----:B------:R-:W-:Y:S02]  /*4080*/  FSEL R90, R90, -INF , !P1 ;  /* 0xff8000005a5a7808 */ /* 0x000fe40004800000 */
[----:B------:R-:W-:Y:S02]  /*4090*/  ISETP.GT.AND P1, PT, R88, 0x80, !P2 ;  /* 0x000000805800780c */ /* 0x000fe40005724270 */
[----:B------:R-:W-:Y:S02]  /*40a0*/  FMNMX.FTZ R15, R90, R91, !PT ;  /* 0x0000005b5a0f7209 */ /* 0x000fe40007810000 */
[----:B------:R-:W-:Y:S02]  /*40b0*/  ISETP.LT.OR P1, PT, R0, 0x81, P1 ;  /* 0x000000810000780c */ /* 0x000fe40000f21670 */
[----:B------:R-:W-:Y:S02]  /*40c0*/  FMNMX.FTZ R20, R94, R15, !PT ;  /* 0x0000000f5e147209 */ /* 0x000fe40007810000 */
[----:B------:R-:W-:-:S02]  /*40d0*/  FSEL R26, R26, -INF , !P1 ;  /* 0xff8000001a1a7808 */ /* 0x000fc40004800000 */
[----:B------:R-:W-:Y:S02]  /*40e0*/  ISETP.GT.AND P1, PT, R88, 0x81, !P6 ;  /* 0x000000815800780c */ /* 0x000fe40007724270 */
[----:B------:R-:W-:Y:S02]  /*40f0*/  FMNMX.FTZ R15, R95, R20, !PT ;  /* 0x000000145f0f7209 */ /* 0x000fe40007810000 */
[----:B------:R-:W-:Y:S02]  /*4100*/  ISETP.LT.OR P1, PT, R0, 0x82, P1 ;  /* 0x000000820000780c */ /* 0x000fe40000f21670 */
[----:B------:R-:W-:Y:S02]  /*4110*/  FMNMX.FTZ R20, R98, R15, !PT ;  /* 0x0000000f62147209 */ /* 0x000fe40007810000 */
[----:B------:R-:W-:Y:S02]  /*4120*/  FSEL R27, R27, -INF , !P1 ;  /* 0xff8000001b1b7808 */ /* 0x000fe40004800000 */
[----:B------:R-:W-:-:S02]  /*4130*/  FSETP.NEU.FTZ.AND P1, PT, R3, -INF , PT ;  /* 0xff8000000300780b */ /* 0x000fc40003f3d000 */
[----:B------:R-:W-:Y:S02]  /*4140*/  FMNMX.FTZ R21, R99, R20, !PT ;  /* 0x0000001463157209 */ /* 0x000fe40007810000 */
[----:B------:R-:W-:Y:S02]  /*4150*/  FSEL R106, R106, RZ, P1 ;  /* 0x000000ff6a6a7208 */ /* 0x000fe40000800000 */
[C---:B------:R-:W-:Y:S02]  /*4160*/  LOP3.LUT P6, RZ, R16.reuse, 0x4000000, RZ, 0xc0, !PT ;  /* 0x0400000010ff7812 */ /* 0x040fe400078cc0ff */
[----:B------:R-:W-:Y:S01]  /*4170*/  LOP3.LUT P2, RZ, R16, 0x800000, RZ, 0xc0, !PT ;  /* 0x0080000010ff7812 */ /* 0x000fe2000784c0ff */
[--C-:B------:R-:W-:Y:S01]  /*4180*/  FFMA.FTZ R14, R72, UR42, -R106.reuse ;  /* 0x0000002a480e7c23 */ /* 0x100fe2000801086a */
[----:B------:R-:W-:Y:S01]  /*4190*/  FMNMX.FTZ R72, R102, R21, !PT ;  /* 0x0000001566487209 */ /* 0x000fe20007810000 */
[--C-:B------:R-:W-:Y:S01]  /*41a0*/  FFMA.FTZ R73, R73, UR42, -R106.reuse ;  /* 0x0000002a49497c23 */ /* 0x100fe2000801086a */
[----:B------:R-:W-:-:S01]  /*41b0*/  FFMA.FTZ R20, R76, UR42, -R106 ;  /* 0x0000002a4c147c23 */ /* 0x000fc2000801086a */
[--C-:B------:R-:W-:Y:S01]  /*41c0*/  FFMA.FTZ R80, R80, UR42, -R106.reuse ;  /* 0x0000002a50507c23 */ /* 0x100fe2000801086a */
[----:B------:R-:W-:Y:S01]  /*41d0*/  FMNMX.FTZ R21, R103, R72, !PT ;  /* 0x0000004867157209 */ /* 0x000fe20007810000 */
[----:B------:R0:W-:Y:S01]  /*41e0*/  MUFU.EX2 R15, R73 ;  /* 0x00000049000f7308 */ /* 0x0001e20000000800 */
[----:B------:R-:W-:-:S01]  /*41f0*/  FFMA.FTZ R84, R84, UR42, -R106 ;  /* 0x0000002a54547c23 */ /* 0x000fc2000801086a */
[--C-:B------:R-:W-:Y:S01]  /*4200*/  FFMA.FTZ R4, R5, UR42, -R106.reuse ;  /* 0x0000002a05047c23 */ /* 0x100fe2000801086a */
[----:B------:R-:W-:Y:S01]  /*4210*/  FMNMX.FTZ R72, R74, R21, !PT ;  /* 0x000000154a487209 */ /* 0x000fe20007810000 */
[--C-:B------:R-:W-:Y:S01]  /*4220*/  FFMA.FTZ R5, R89, UR42, -R106.reuse ;  /* 0x0000002a59057c23 */ /* 0x100fe2000801086a */
[----:B------:R-:W-:-:S01]  /*4230*/  FFMA.FTZ R89, R64, UR42, -R106 ;  /* 0x0000002a40597c23 */ /* 0x000fc2000801086a */
[----:B------:R-:W-:Y:S01]  /*4240*/  ISETP.GT.AND P1, PT, R88, 0x88, !P6 ;  /* 0x000000885800780c */ /* 0x000fe20007724270 */
[----:B------:R-:W-:-:S01]  /*4250*/  FFMA.FTZ R6, R92, UR42, -R106 ;  /* 0x0000002a5c067c23 */ /* 0x000fc2000801086a */
[----:B------:R-:W-:Y:S01]  /*4260*/  FMNMX.FTZ R21, R75, R72, !PT ;  /* 0x000000484b157209 */ /* 0x000fe20007810000 */
[----:B------:R-:W-:Y:S01]  /*4270*/  MUFU.EX2 R4, R4 ;  /* 0x0000000400047308 */ /* 0x000fe20000000800 */
[----:B------:R-:W-:Y:S01]  /*4280*/  ISETP.LT.OR P1, PT, R0, 0x89, P1 ;  /* 0x000000890000780c */ /* 0x000fe20000f21670 */
[--C-:B------:R-:W-:Y:S01]  /*4290*/  FFMA.FTZ R9, R93, UR42, -R106.reuse ;  /* 0x0000002a5d097c23 */ /* 0x100fe2000801086a */
[----:B------:R-:W-:Y:S01]  /*42a0*/  FMNMX.FTZ R72, R78, R21, !PT ;  /* 0x000000154e487209 */ /* 0x000fe20007810000 */
[--C-:B------:R-:W-:Y:S01]  /*42b0*/  FFMA.FTZ R10, R96, UR42, -R106.reuse ;  /* 0x0000002a600a7c23 */ /* 0x100fe2000801086a */
[----:B------:R-:W-:Y:S01]  /*42c0*/  FSEL R30, R30, -INF , !P1 ;  /* 0xff8000001e1e7808 */ /* 0x000fe20004800000 */
[--C-:B------:R-:W-:Y:S01]  /*42d0*/  FFMA.FTZ R11, R97, UR42, -R106.reuse ;  /* 0x0000002a610b7c23 */ /* 0x100fe2000801086a */
[----:B0-----:R-:W-:Y:S01]  /*42e0*/  FMNMX.FTZ R73, R79, R72, !PT ;  /* 0x000000484f497209 */ /* 0x001fe20007810000 */
[--C-:B------:R-:W-:Y:S01]  /*42f0*/  FFMA.FTZ R72, R81, UR42, -R106.reuse ;  /* 0x0000002a51487c23 */ /* 0x100fe2000801086a */
[----:B------:R0:W-:Y:S01]  /*4300*/  MUFU.EX2 R21, R80 ;  /* 0x0000005000157308 */ /* 0x0001e20000000800 */
[----:B------:R-:W-:Y:S01]  /*4310*/  ISETP.GT.AND P1, PT, R88, 0x89, !P2 ;  /* 0x000000895800780c */ /* 0x000fe20005724270 */
[--C-:B------:R-:W-:Y:S01]  /*4320*/  FFMA.FTZ R12, R100, UR42, -R106.reuse ;  /* 0x0000002a640c7c23 */ /* 0x100fe2000801086a */
[----:B------:R-:W-:Y:S01]  /*4330*/  FMNMX.FTZ R76, R82, R73, !PT ;  /* 0x00000049524c7209 */ /* 0x000fe20007810000 */
[--C-:B------:R-:W-:Y:S01]  /*4340*/  FFMA.FTZ R13, R101, UR42, -R106.reuse ;  /* 0x0000002a650d7c23 */ /* 0x100fe2000801086a */
[----:B------:R-:W-:Y:S01]  /*4350*/  ISETP.LT.OR P1, PT, R0, 0x8a, P1 ;  /* 0x0000008a0000780c */ /* 0x000fe20000f21670 */
[--C-:B------:R-:W-:Y:S01]  /*4360*/  FFMA.FTZ R77, R77, UR42, -R106.reuse ;  /* 0x0000002a4d4d7c23 */ /* 0x100fe2000801086a */
[----:B------:R-:W-:Y:S01]  /*4370*/  FMNMX.FTZ R73, R83, R76, !PT ;  /* 0x0000004c53497209 */ /* 0x000fe20007810000 */
[----:B------:R-:W1:Y:S01]  /*4380*/  MUFU.EX2 R5, R5 ;  /* 0x0000000500057308 */ /* 0x000e620000000800 */
[----:B------:R-:W-:Y:S01]  /*4390*/  FSEL R31, R31, -INF , !P1 ;  /* 0xff8000001f1f7808 */ /* 0x000fe20004800000 */
[--C-:B------:R-:W-:Y:S01]  /*43a0*/  FFMA.FTZ R56, R56, UR42, -R106.reuse ;  /* 0x0000002a38387c23 */ /* 0x100fe2000801086a */
[----:B------:R-:W-:Y:S01]  /*43b0*/  FMNMX.FTZ R76, R86, R73, !PT ;  /* 0x00000049564c7209 */ /* 0x000fe20007810000 */
[--C-:B------:R-:W-:Y:S01]  /*43c0*/  FFMA.FTZ R57, R57, UR42, -R106.reuse ;  /* 0x0000002a39397c23 */ /* 0x100fe2000801086a */
[----:B------:R-:W-:Y:S01]  /*43d0*/  LOP3.LUT P6, RZ, R16, 0x8000000, RZ, 0xc0, !PT ;  /* 0x0800000010ff7812 */ /* 0x000fe200078cc0ff */
[--C-:B------:R-:W-:Y:S01]  /*43e0*/  FFMA.FTZ R44, R44, UR42, -R106.reuse ;  /* 0x0000002a2c2c7c23 */ /* 0x100fe2000801086a */
[----:B------:R-:W-:Y:S01]  /*43f0*/  FMNMX.FTZ R81, R87, R76, !PT ;  /* 0x0000004c57517209 */ /* 0x000fe20007810000 */
[----:B------:R2:W-:Y:S01]  /*4400*/  MUFU.EX2 R73, R84 ;  /* 0x0000005400497308 */ /* 0x0005e20000000800 */
[----:B------:R-:W-:-:S01]  /*4410*/  FFMA.FTZ R76, R85, UR42, -R106 ;  /* 0x0000002a554c7c23 */ /* 0x000fc2000801086a */
[----:B------:R-:W-:Y:S01]  /*4420*/  ISETP.GT.AND P2, PT, R88, 0x99, !P6 ;  /* 0x000000995800780c */ /* 0x000fe20007744270 */
[----:B------:R-:W-:-:S01]  /*4430*/  FFMA.FTZ R45, R45, UR42, -R106 ;  /* 0x0000002a2d2d7c23 */ /* 0x000fc2000801086a */
[----:B0-----:R-:W-:Y:S01]  /*4440*/  FMNMX.FTZ R80, R58, R81, !PT ;  /* 0x000000513a507209 */ /* 0x001fe20007810000 */
[----:B------:R-:W-:-:S01]  /*4450*/  FFMA.FTZ R40, R40, UR42, -R106 ;  /* 0x0000002a28287c23 */ /* 0x000fc2000801086a */
[----:B------:R-:W-:Y:S01]  /*4460*/  ISETP.LT.OR P2, PT, R0, 0x9a, P2 ;  /* 0x0000009a0000780c */ /* 0x000fe20001741670 */
[----:B------:R-:W-:-:S01]  /*4470*/  FFMA.FTZ R41, R41, UR42, -R106 ;  /* 0x0000002a29297c23 */ /* 0x000fc2000801086a */
[----:B------:R-:W-:Y:S01]  /*4480*/  FMNMX.FTZ R81, R59, R80, !PT ;  /* 0x000000503b517209 */ /* 0x000fe20007810000 */
[----:B--2---:R-:W-:-:S01]  /*4490*/  FFMA.FTZ R84, R60, UR42, -R106 ;  /* 0x0000002a3c547c23 */ /* 0x004fc2000801086a */
[----:B------:R-:W-:Y:S01]  /*44a0*/  FSEL R39, R39, -INF , !P2 ;  /* 0xff80000027277808 */ /* 0x000fe20005000000 */
[----:B------:R-:W0:Y:S01]  /*44b0*/  MUFU.EX2 R6, R6 ;  /* 0x0000000600067308 */ /* 0x000e220000000800 */
[----:B------:R-:W-:Y:S01]  /*44c0*/  FMNMX.FTZ R80, R62, R81, !PT ;  /* 0x000000513e507209 */ /* 0x000fe20007810000 */
[----:B-1----:R-:W-:Y:S01]  /*44d0*/  FADD.FTZ R97, R4, R5 ;  /* 0x0000000504617221 */ /* 0x002fe20000010000 */
[----:B------:R-:W-:-:S01]  /*44e0*/  FFMA.FTZ R52, R52, UR42, -R106 ;  /* 0x0000002a34347c23 */ /* 0x000fc2000801086a */
[--C-:B------:R-:W-:Y:S01]  /*44f0*/  FFMA.FTZ R53, R53, UR42, -R106.reuse ;  /* 0x0000002a35357c23 */ /* 0x100fe2000801086a */
[----:B------:R-:W-:Y:S01]  /*4500*/  FMNMX.FTZ R81, R63, R80, !PT ;  /* 0x000000503f517209 */ /* 0x000fe20007810000 */
[--C-:B------:R-:W-:Y:S01]  /*4510*/  FFMA.FTZ R48, R48, UR42, -R106.reuse ;  /* 0x0000002a30307c23 */ /* 0x100fe2000801086a */
[----:B------:R-:W-:-:S01]  /*4520*/  FFMA.FTZ R49, R49, UR42, -R106 ;  /* 0x0000002a31317c23 */ /* 0x000fc2000801086a */
[----:B------:R-:W1:Y:S01]  /*4530*/  MUFU.EX2 R9, R9 ;  /* 0x0000000900097308 */ /* 0x000e620000000800 */
[----:B------:R-:W-:Y:S01]  /*4540*/  FMNMX.FTZ R80, R66, R81, !PT ;  /* 0x0000005142507209 */ /* 0x000fe20007810000 */
[--C-:B------:R-:W-:Y:S01]  /*4550*/  FFMA.FTZ R28, R28, UR42, -R106.reuse ;  /* 0x0000002a1c1c7c23 */ /* 0x100fe2000801086a */
[----:B------:R-:W-:-:S01]  /*4560*/  FFMA.FTZ R29, R29, UR42, -R106 ;  /* 0x0000002a1d1d7c23 */ /* 0x000fc2000801086a */
[--C-:B------:R-:W-:Y:S01]  /*4570*/  FFMA.FTZ R24, R24, UR42, -R106.reuse ;  /* 0x0000002a18187c23 */ /* 0x100fe2000801086a */
[----:B------:R-:W-:Y:S01]  /*4580*/  FMNMX.FTZ R81, R67, R80, !PT ;  /* 0x0000005043517209 */ /* 0x000fe20007810000 */
[--C-:B------:R-:W-:Y:S01]  /*4590*/  FFMA.FTZ R25, R25, UR42, -R106.reuse ;  /* 0x0000002a19197c23 */ /* 0x100fe2000801086a */
[----:B------:R-:W-:-:S01]  /*45a0*/  FFMA.FTZ R36, R36, UR42, -R106 ;  /* 0x0000002a24247c23 */ /* 0x000fc2000801086a */
[----:B------:R-:W-:Y:S01]  /*45b0*/  MUFU.EX2 R10, R10 ;  /* 0x0000000a000a7308 */ /* 0x000fe20000000800 */
[----:B------:R-:W-:Y:S01]  /*45c0*/  FMNMX.FTZ R60, R70, R81, !PT ;  /* 0x00000051463c7209 */ /* 0x000fe20007810000 */
[----:B0-----:R-:W-:Y:S01]  /*45d0*/  FADD.FTZ R92, R6, R97 ;  /* 0x00000061065c7221 */ /* 0x001fe20000010000 */
[----:B------:R-:W-:-:S01]  /*45e0*/  FFMA.FTZ R32, R32, UR42, -R106 ;  /* 0x0000002a20207c23 */ /* 0x000fc2000801086a */
[--C-:B------:R-:W-:Y:S01]  /*45f0*/  FFMA.FTZ R33, R33, UR42, -R106.reuse ;  /* 0x0000002a21217c23 */ /* 0x100fe2000801086a */
[----:B------:R-:W-:Y:S01]  /*4600*/  FMNMX.FTZ R85, R71, R60, !PT ;  /* 0x0000003c47557209 */ /* 0x000fe20007810000 */
[----:B------:R-:W-:-:S02]  /*4610*/  FFMA.FTZ R60, R61, UR42, -R106 ;  /* 0x0000002a3d3c7c23 */ /* 0x000fc4000801086a */
[----:B------:R0:W-:Y:S01]  /*4620*/  MUFU.EX2 R81, R84 ;  /* 0x0000005400517308 */ /* 0x0001e20000000800 */
[----:B------:R-:W-:Y:S01]  /*4630*/  FMNMX.FTZ R80, R42, R85, !PT ;  /* 0x000000552a507209 */ /* 0x000fe20007810000 */
[C---:B-1----:R-:W-:Y:S01]  /*4640*/  FADD.FTZ R97, R9.reuse, R92 ;  /* 0x0000005c09617221 */ /* 0x042fe20000010000 */
[----:B------:R-:W-:Y:S02]  /*4650*/  F2FP.SATFINITE.E4M3.F32.PACK_AB_MERGE_C R152, R9, R6, RZ ;  /* 0x000000060998723e */ /* 0x000fe400048070ff */
[----:B------:R-:W-:Y:S02]  /*4660*/  FMNMX.FTZ R61, R43, R80, !PT ;  /* 0x000000502b3d7209 */ /* 0x000fe40007810000 */
[----:B------:R-:W-:Y:S01]  /*4670*/  F2FP.SATFINITE.E4M3.F32.PACK_AB_MERGE_C R152, R5, R4, R152 ;  /* 0x000000040598723e */ /* 0x000fe20004807098 */
[----:B------:R-:W-:Y:S01]  /*4680*/  MUFU.EX2 R11, R11 ;  /* 0x0000000b000b7308 */ /* 0x000fe20000000800 */
[----:B------:R-:W-:Y:S01]  /*4690*/  FMNMX.FTZ R64, R46, R61, !PT ;  /* 0x0000003d2e407209 */ /* 0x000fe20007810000 */
[----:B0-----:R-:W-:-:S03]  /*46a0*/  FFMA.FTZ R84, R68, UR42, -R106 ;  /* 0x0000002a44547c23 */ /* 0x001fc6000801086a */
[----:B------:R-:W-:Y:S01]  /*46b0*/  FMNMX.FTZ R85, R47, R64, !PT ;  /* 0x000000402f557209 */ /* 0x000fe20007810000 */
[----:B------:R-:W-:-:S02]  /*46c0*/  FFMA.FTZ R64, R65, UR42, -R106 ;  /* 0x0000002a41407c23 */ /* 0x000fc4000801086a */
[----:B------:R-:W-:Y:S01]  /*46d0*/  MUFU.EX2 R61, R89 ;  /* 0x00000059003d7308 */ /* 0x000fe20000000800 */
[----:B------:R-:W-:-:S04]  /*46e0*/  FMNMX.FTZ R80, R50, R85, !PT ;  /* 0x0000005532507209 */ /* 0x000fc80007810000 */
[----:B------:R-:W-:-:S03]  /*46f0*/  FMNMX.FTZ R65, R51, R80, !PT ;  /* 0x0000005033417209 */ /* 0x000fc60007810000 */
[----:B------:R-:W-:Y:S01]  /*4700*/  MUFU.EX2 R12, R12 ;  /* 0x0000000c000c7308 */ /* 0x000fe20000000800 */
[----:B------:R-:W-:-:S04]  /*4710*/  FMNMX.FTZ R68, R54, R65, !PT ;  /* 0x0000004136447209 */ /* 0x000fc80007810000 */
[----:B------:R-:W-:Y:S01]  /*4720*/  FMNMX.FTZ R85, R55, R68, !PT ;  /* 0x0000004437557209 */ /* 0x000fe20007810000 */
[----:B------:R-:W-:-:S02]  /*4730*/  FFMA.FTZ R68, R69, UR42, -R106 ;  /* 0x0000002a45447c23 */ /* 0x000fc4000801086a */
        /* <DEDUP_REMOVED lines=14> */
[----:B------:R-:W0:Y:S02]  /*4820*/  MUFU.EX2 R77, R77 ;  /* 0x0000004d004d7308 */ /* 0x000e240000000800 */
[----:B------:R-:W1:Y:S06]  /*4830*/  SHFL.BFLY PT, R69, R0, 0x2, 0x1f ;  /* 0x0c401f0000457f89 */ /* 0x000e6c00000e0000 */
[----:B------:R-:W-:Y:S08]  /*4840*/  MUFU.EX2 R72, R72 ;  /* 0x0000004800487308 */ /* 0x000ff00000000800 */
[----:B------:R-:W2:Y:S01]  /*4850*/  MUFU.EX2 R76, R76 ;  /* 0x0000004c004c7308 */ /* 0x000ea20000000800 */
[----:B0-----:R-:W-:-:S04]  /*4860*/  F2FP.SATFINITE.E4M3.F32.PACK_AB_MERGE_C R148, R77, R20, RZ ;  /* 0x000000144d94723e */ /* 0x001fc800048070ff */
[----:B------:R-:W-:-:S03]  /*4870*/  F2FP.SATFINITE.E4M3.F32.PACK_AB_MERGE_C R148, R15, R14, R148 ;  /* 0x0000000e0f94723e */ /* 0x000fc60004807094 */
[----:B------:R-:W-:Y:S01]  /*4880*/  MUFU.EX2 R56, R56 ;  /* 0x0000003800387308 */ /* 0x000fe20000000800 */
[----:B-1----:R-:W-:-:S05]  /*4890*/  FMNMX.FTZ R69, R0, R69, !PT ;  /* 0x0000004500457209 */ /* 0x002fca0007810000 */
[----:B------:R-:W0:Y:S02]  /*48a0*/  SHFL.BFLY PT, R0, R69, 0x1, 0x1f ;  /* 0x0c201f0045007f89 */ /* 0x000e2400000e0000 */
[----:B------:R-:W-:Y:S01]  /*48b0*/  MUFU.EX2 R57, R57 ;  /* 0x0000003900397308 */ /* 0x000fe20000000800 */
[----:B--2---:R-:W-:-:S04]  /*48c0*/  F2FP.SATFINITE.E4M3.F32.PACK_AB_MERGE_C R150, R76, R73, RZ ;  /* 0x000000494c96723e */ /* 0x004fc800048070ff */
[----:B------:R-:W-:-:S03]  /*48d0*/  F2FP.SATFINITE.E4M3.F32.PACK_AB_MERGE_C R150, R72, R21, R150 ;  /* 0x000000154896723e */ /* 0x000fc60004807096 */
[----:B------:R-:W1:Y:S08]  /*48e0*/  MUFU.EX2 R60, R60 ;  /* 0x0000003c003c7308 */ /* 0x000e700000000800 */
[----:B------:R-:W2:Y:S01]  /*48f0*/  MUFU.EX2 R68, R68 ;  /* 0x0000004400447308 */ /* 0x000ea20000000800 */
[----:B0-----:R-:W-:Y:S01]  /*4900*/  FMNMX.FTZ R0, R69, R0, !PT ;  /* 0x0000000045007209 */ /* 0x001fe20007810000 */
[----:B------:R-:W-:-:S06]  /*4910*/  IMAD.U32 R69, RZ, RZ, UR42 ;  /* 0x0000002aff457e24 */ /* 0x000fcc000f8e00ff */
[----:B------:R-:W-:Y:S01]  /*4920*/  MUFU.EX2 R64, R64 ;  /* 0x0000004000407308 */ /* 0x000fe20000000800 */
[----:B-1----:R-:W-:Y:S01]  /*4930*/  F2FP.SATFINITE.E4M3.F32.PACK_AB_MERGE_C R144, R60, R81, RZ ;  /* 0x000000513c90723e */ /* 0x002fe200048070ff */
[C---:B------:R-:W-:Y:S01]  /*4940*/  FFMA.FTZ R80, R0.reuse, R69, -8 ;  /* 0xc100000000507423 */ /* 0x040fe20000010045 */
[----:B------:R-:W-:Y:S01]  /*4950*/  FSETP.NEU.FTZ.AND P1, PT, R0, -INF , PT ;  /* 0xff8000000000780b */ /* 0x000fe20003f3d000 */
[----:B------:R-:W-:Y:S01]  /*4960*/  FFMA.FTZ R69, R37, UR42, -R106 ;  /* 0x0000002a25457c23 */ /* 0x000fe2000801086a */
[----:B------:R-:W-:Y:S02]  /*4970*/  F2FP.SATFINITE.E4M3.F32.PACK_AB_MERGE_C R144, R57, R56, R144 ;  /* 0x000000383990723e */ /* 0x000fe40004807090 */
[----:B------:R-:W-:Y:S01]  /*4980*/  FSEL R37, R80, RZ, P1 ;  /* 0x000000ff50257208 */ /* 0x000fe20000800000 */
[----:B------:R-:W-:Y:S01]  /*4990*/  MUFU.EX2 R44, R44 ;  /* 0x0000002c002c7308 */ /* 0x000fe20000000800 */
[----:B--2---:R-:W-:Y:S02]  /*49a0*/  F2FP.SATFINITE.E4M3.F32.PACK_AB_MERGE_C R146, R68, R65, RZ ;  /* 0x000000414492723e */ /* 0x004fe400048070ff */
[----:B------:R-:W-:Y:S01]  /*49b0*/  PLOP3.LUT P1, PT, PT, PT, UP1, 0x40, 0x0 ;  /* 0x000000000000781c */ /* 0x000fe20003f2e818 */
[----:B------:R-:W-:-:S01]  /*49c0*/  FFMA.FTZ R80, R90, UR42, -R37 ;  /* 0x0000002a5a507c23 */ /* 0x000fc20008010825 */
[--C-:B------:R-:W-:Y:S01]  /*49d0*/  FFMA.FTZ R85, R91, UR42, -R37.reuse ;  /* 0x0000002a5b557c23 */ /* 0x100fe20008010825 */
[----:B------:R-:W-:-:S01]  /*49e0*/  FFMA.FTZ R84, R94, UR42, -R37 ;  /* 0x0000002a5e547c23 */ /* 0x000fc20008010825 */
[--C-:B------:R-:W-:Y:S01]  /*49f0*/  FFMA.FTZ R89, R95, UR42, -R37.reuse ;  /* 0x0000002a5f597c23 */ /* 0x100fe20008010825 */
[----:B------:R-:W-:-:S01]  /*4a00*/  FFMA.FTZ R95, R79, UR42, -R37 ;  /* 0x0000002a4f5f7c23 */ /* 0x000fc20008010825 */
[--C-:B------:R-:W-:Y:S01]  /*4a10*/  FFMA.FTZ R79, R82, UR42, -R37.reuse ;  /* 0x0000002a524f7c23 */ /* 0x100fe20008010825 */
        /* <DEDUP_REMOVED lines=10> */
[----:B------:R-:W-:Y:S01]  /*4ac0*/  FADD.FTZ R70, R10, R97 ;  /* 0x000000610a467221 */ /* 0x000fe20000010000 */
[----:B------:R-:W-:-:S01]  /*4ad0*/  FFMA.FTZ R91, R99, UR42, -R37 ;  /* 0x0000002a635b7c23 */ /* 0x000fc20008010825 */
[--C-:B------:R-:W-:Y:S01]  /*4ae0*/  FFMA.FTZ R90, R102, UR42, -R37.reuse ;  /* 0x0000002a665a7c23 */ /* 0x100fe20008010825 */
[----:B------:R-:W-:-:S01]  /*4af0*/  FFMA.FTZ R93, R103, UR42, -R37 ;  /* 0x0000002a675d7c23 */ /* 0x000fc20008010825 */
[----:B------:R-:W-:Y:S01]  /*4b00*/  FADD.FTZ R97, R11, R70 ;  /* 0x000000460b617221 */ /* 0x000fe20000010000 */
[----:B------:R-:W-:-:S01]  /*4b10*/  FFMA.FTZ R70, R71, UR42, -R37 ;  /* 0x0000002a47467c23 */ /* 0x000fc20008010825 */
[----:B------:R-:W1:Y:S01]  /*4b20*/  MUFU.EX2 R84, R84 ;  /* 0x0000005400547308 */ /* 0x000e620000000800 */
[----:B------:R-:W-:-:S01]  /*4b30*/  FFMA.FTZ R74, R74, UR42, -R37 ;  /* 0x0000002a4a4a7c23 */ /* 0x000fc20008010825 */
[----:B------:R-:W-:Y:S01]  /*4b40*/  FADD.FTZ R92, R12, R97 ;  /* 0x000000610c5c7221 */ /* 0x000fe20000010000 */
[----:B------:R-:W-:-:S01]  /*4b50*/  FFMA.FTZ R75, R75, UR42, -R37 ;  /* 0x0000002a4b4b7c23 */ /* 0x000fc20008010825 */
[--C-:B------:R-:W-:Y:S01]  /*4b60*/  FFMA.FTZ R78, R78, UR42, -R37.reuse ;  /* 0x0000002a4e4e7c23 */ /* 0x100fe20008010825 */
[----:B------:R-:W-:-:S01]  /*4b70*/  FFMA.FTZ R58, R58, UR42, -R37 ;  /* 0x0000002a3a3a7c23 */ /* 0x000fc20008010825 */
[----:B------:R-:W-:Y:S01]  /*4b80*/  FADD.FTZ R97, R13, R92 ;  /* 0x0000005c0d617221 */ /* 0x000fe20000010000 */
[----:B------:R-:W-:-:S01]  /*4b90*/  FFMA.FTZ R59, R59, UR42, -R37 ;  /* 0x0000002a3b3b7c23 */ /* 0x000fc20008010825 */
[----:B------:R-:W2:Y:S01]  /*4ba0*/  MUFU.EX2 R89, R89 ;  /* 0x0000005900597308 */ /* 0x000ea20000000800 */
[----:B0-----:R-:W-:-:S01]  /*4bb0*/  FADD.FTZ R71, R80, R85 ;  /* 0x0000005550477221 */ /* 0x001fc20000010000 */
[----:B------:R-:W-:Y:S01]  /*4bc0*/  FADD.FTZ R94, R14, R97 ;  /* 0x000000610e5e7221 */ /* 0x000fe20000010000 */
[----:B------:R-:W-:-:S01]  /*4bd0*/  FFMA.FTZ R62, R62, UR42, -R37 ;  /* 0x0000002a3e3e7c23 */ /* 0x000fc20008010825 */
[--C-:B------:R-:W-:Y:S01]  /*4be0*/  FFMA.FTZ R42, R42, UR42, -R37.reuse ;  /* 0x0000002a2a2a7c23 */ /* 0x100fe20008010825 */
[----:B------:R-:W-:-:S01]  /*4bf0*/  FFMA.FTZ R43, R43, UR42, -R37 ;  /* 0x0000002a2b2b7c23 */ /* 0x000fc20008010825 */
[----:B------:R-:W-:Y:S01]  /*4c00*/  FADD.FTZ R97, R15, R94 ;  /* 0x0000005e0f617221 */ /* 0x000fe20000010000 */
[----:B------:R-:W-:Y:S01]  /*4c10*/  F2FP.SATFINITE.E4M3.F32.PACK_AB_MERGE_C R146, R64, R61, R146 ;  /* 0x0000003d4092723e */ /* 0x000fe20004807092 */
[----:B------:R-:W0:Y:S01]  /*4c20*/  MUFU.EX2 R88, R88 ;  /* 0x0000005800587308 */ /* 0x000e220000000800 */
[----:B-1----:R-:W-:-:S01]  /*4c30*/  FADD.FTZ R92, R84, R71 ;  /* 0x00000047545c7221 */ /* 0x002fc20000010000 */
[--C-:B------:R-:W-:Y:S01]  /*4c40*/  FFMA.FTZ R47, R47, UR42, -R37.reuse ;  /* 0x0000002a2f2f7c23 */ /* 0x100fe20008010825 */
[----:B------:R-:W-:-:S01]  /*4c50*/  FFMA.FTZ R54, R54, UR42, -R37 ;  /* 0x0000002a36367c23 */ /* 0x000fc20008010825 */
[--C-:B------:R-:W-:Y:S01]  /*4c60*/  FFMA.FTZ R55, R55, UR42, -R37.reuse ;  /* 0x0000002a37377c23 */ /* 0x100fe20008010825 */
[----:B------:R-:W-:-:S01]  /*4c70*/  FFMA.FTZ R26, R26, UR42, -R37 ;  /* 0x0000002a1a1a7c23 */ /* 0x000fc20008010825 */
[--C-:B------:R-:W-:Y:S01]  /*4c80*/  FFMA.FTZ R27, R27, UR42, -R37.reuse ;  /* 0x0000002a1b1b7c23 */ /* 0x100fe20008010825 */
[----:B------:R-:W-:-:S01]  /*4c90*/  FFMA.FTZ R30, R30, UR42, -R37 ;  /* 0x0000002a1e1e7c23 */ /* 0x000fc20008010825 */
[----:B------:R-:W1:Y:S01]  /*4ca0*/  MUFU.EX2 R91, R91 ;  /* 0x0000005b005b7308 */ /* 0x000e620000000800 */
[----:B--2---:R-:W-:-:S01]  /*4cb0*/  FADD.FTZ R71, R89, R92 ;  /* 0x0000005c59477221 */ /* 0x004fc20000010000 */
        /* <DEDUP_REMOVED lines=8> */
[----:B------:R-:W-:-:S04]  /*4d40*/  F2FP.SATFINITE.E4M3.F32.PACK_AB_MERGE_C R84, R89, R84, RZ ;  /* 0x000000545954723e */ /* 0x000fc800048070ff */
[----:B------:R-:W-:Y:S02]  /*4d50*/  F2FP.SATFINITE.E4M3.F32.PACK_AB_MERGE_C R153, R85, R80, R84 ;  /* 0x000000505599723e */ /* 0x000fe40004807054 */
[----:B------:R-:W0:Y:S01]  /*4d60*/  MUFU.EX2 R93, R93 ;  /* 0x0000005d005d7308 */ /* 0x000e220000000800 */
[----:B-1----:R-:W-:-:S01]  /*4d70*/  FADD.FTZ R13, R91, R6 ;  /* 0x000000065b0d7221 */ /* 0x002fc20000010000 */
[----:B------:R-:W-:-:S06]  /*4d80*/  FFMA.FTZ R6, R46, UR42, -R37 ;  /* 0x0000002a2e067c23 */ /* 0x000fcc0008010825 */
[----:B------:R-:W1:Y:S01]  /*4d90*/  MUFU.EX2 R74, R74 ;  /* 0x0000004a004a7308 */ /* 0x000e620000000800 */
[----:B--2---:R-:W-:-:S01]  /*4da0*/  FADD.FTZ R12, R90, R13 ;  /* 0x0000000d5a0c7221 */ /* 0x004fc20000010000 */
[----:B------:R-:W-:-:S06]  /*4db0*/  FADD.FTZ R13, R21, R92 ;  /* 0x0000005c150d7221 */ /* 0x000fcc0000010000 */
[----:B------:R-:W2:Y:S01]  /*4dc0*/  MUFU.EX2 R75, R75 ;  /* 0x0000004b004b7308 */ /* 0x000ea20000000800 */
[----:B0-----:R-:W-:-:S01]  /*4dd0*/  FADD.FTZ R5, R93, R12 ;  /* 0x0000000c5d057221 */ /* 0x001fc20000010000 */
[----:B------:R-:W-:Y:S01]  /*4de0*/  FADD.FTZ R12, R72, R13 ;  /* 0x0000000d480c7221 */ /* 0x000fe20000010000 */
[----:B------:R-:W-:-:S03]  /*4df0*/  F2FP.SATFINITE.E4M3.F32.PACK_AB_MERGE_C R90, R93, R90, RZ ;  /* 0x0000005a5d5a723e */ /* 0x000fc600048070ff */
[----:B------:R-:W-:Y:S01]  /*4e00*/  FADD.FTZ R13, R73, R12 ;  /* 0x0000000c490d7221 */ /* 0x000fe20000010000 */
[----:B------:R-:W-:Y:S01]  /*4e10*/  F2FP.SATFINITE.E4M3.F32.PACK_AB_MERGE_C R155, R91, R88, R90 ;  /* 0x000000585b9b723e */ /* 0x000fe2000480705a */
[----:B------:R-:W0:Y:S01]  /*4e20*/  MUFU.EX2 R78, R78 ;  /* 0x0000004e004e7308 */ /* 0x000e220000000800 */
[----:B-1----:R-:W-:-:S01]  /*4e30*/  FADD.FTZ R4, R74, R5 ;  /* 0x000000054a047221 */ /* 0x002fc20000010000 */
[----:B------:R-:W-:-:S04]  /*4e40*/  FADD.FTZ R13, R76, R13 ;  /* 0x0000000d4c0d7221 */ /* 0x000fc80000010000 */
[----:B------:R-:W-:Y:S02]  /*4e50*/  FADD.FTZ R12, R56, R13 ;  /* 0x0000000d380c7221 */ /* 0x000fe40000010000 */
[----:B------:R-:W1:Y:S01]  /*4e60*/  MUFU.EX2 R95, R95 ;  /* 0x0000005f005f7308 */ /* 0x000e620000000800 */
[----:B--2---:R-:W-:-:S01]  /*4e70*/  FADD.FTZ R5, R75, R4 ;  /* 0x000000044b057221 */ /* 0x004fc20000010000 */
[----:B------:R-:W-:Y:S01]  /*4e80*/  FADD.FTZ R12, R57, R12 ;  /* 0x0000000c390c7221 */ /* 0x000fe20000010000 */
[----:B------:R-:W-:-:S03]  /*4e90*/  FFMA.FTZ R4, R50, UR42, -R37 ;  /* 0x0000002a32047c23 */ /* 0x000fc60008010825 */
[----:B------:R-:W-:Y:S02]  /*4ea0*/  FADD.FTZ R81, R81, R12 ;  /* 0x0000000c51517221 */ /* 0x000fe40000010000 */
[----:B------:R-:W2:Y:S01]  /*4eb0*/  MUFU.EX2 R79, R79 ;  /* 0x0000004f004f7308 */ /* 0x000ea20000000800 */
[----:B0-----:R-:W-:-:S01]  /*4ec0*/  FADD.FTZ R10, R78, R5 ;  /* 0x000000054e0a7221 */ /* 0x001fc20000010000 */
[----:B------:R-:W-:Y:S01]  /*4ed0*/  FADD.FTZ R60, R60, R81 ;  /* 0x000000513c3c7221 */ /* 0x000fe20000010000 */
[----:B------:R-:W-:-:S01]  /*4ee0*/  FFMA.FTZ R5, R51, UR42, -R37 ;  /* 0x0000002a33057c23 */ /* 0x000fc20008010825 */
[----:B------:R-:W-:Y:S02]  /*4ef0*/  FFMA.FTZ R37, R39, UR42, -R37 ;  /* 0x0000002a27257c23 */ /* 0x000fe40008010825 */
[----:B------:R-:W-:-:S02]  /*4f00*/  FADD.FTZ R15, R61, R60 ;  /* 0x0000003c3d0f7221 */ /* 0x000fc40000010000 */
[----:B------:R-:W0:Y:S01]  /*4f10*/  MUFU.EX2 R82, R82 ;  /* 0x0000005200527308 */ /* 0x000e220000000800 */
[----:B-1----:R-:W-:-:S01]  /*4f20*/  FADD.FTZ R10, R95, R10 ;  /* 0x0000000a5f0a7221 */ /* 0x002fc20000010000 */
[----:B------:R-:W-:Y:S01]  /*4f30*/  FADD.FTZ R64, R64, R15 ;  /* 0x0000000f40407221 */ /* 0x000fe20000010000 */
[----:B------:R-:W-:-:S03]  /*4f40*/  F2FP.SATFINITE.E4M3.F32.PACK_AB_MERGE_C R78, R95, R78, RZ ;  /* 0x0000004e5f4e723e */ /* 0x000fc600048070ff */
[----:B------:R-:W-:Y:S01]  /*4f50*/  FADD.FTZ R65, R65, R64 ;  /* 0x0000004041417221 */ /* 0x000fe20000010000 */
[----:B------:R-:W-:Y:S01]  /*4f60*/  F2FP.SATFINITE.E4M3.F32.PACK_AB_MERGE_C R149, R75, R74, R78 ;  /* 0x0000004a4b95723e */ /* 0x000fe2000480704e */
[----:B------:R-:W1:Y:S01]  /*4f70*/  MUFU.EX2 R83, R83 ;  /* 0x0000005300537308 */ /* 0x000e620000000800 */
[----:B--2---:R-:W-:-:S01]  /*4f80*/  FADD.FTZ R13, R79, R10 ;  /* 0x0000000a4f0d7221 */ /* 0x004fc20000010000 */
[----:B------:R-:W-:-:S06]  /*4f90*/  FADD.FTZ R65, R68, R65 ;  /* 0x0000004144417221 */ /* 0x000fcc0000010000 */
[----:B------:R-:W2:Y:S01]  /*4fa0*/  MUFU.EX2 R86, R86 ;  /* 0x0000005600567308 */ /* 0x000ea20000000800 */
[----:B0-----:R-:W-:-:S07]  /*4fb0*/  FADD.FTZ R10, R82, R13 ;  /* 0x0000000d520a7221 */ /* 0x001fce0000010000 */
[----:B------:R-:W0:Y:S01]  /*4fc0*/  MUFU.EX2 R58, R58 ;  /* 0x0000003a003a7308 */ /* 0x000e220000000800 */
[----:B-1----:R-:W-:-:S07]  /*4fd0*/  FADD.FTZ R13, R83, R10 ;  /* 0x0000000a530d7221 */ /* 0x002fce0000010000 */
[----:B------:R-:W1:Y:S01]  /*4fe0*/  MUFU.EX2 R59, R59 ;  /* 0x0000003b003b7308 */ /* 0x000e620000000800 */
[----:B--2---:R-:W-:-:S01]  /*4ff0*/  FADD.FTZ R13, R86, R13 ;  /* 0x0000000d560d7221 */ /* 0x004fc20000010000 */
[----:B------:R-:W-:-:S04]  /*5000*/  F2FP.SATFINITE.E4M3.F32.PACK_AB_MERGE_C R83, R86, R83, RZ ;  /* 0x000000535653723e */ /* 0x000fc800048070ff */
        /* <DEDUP_REMOVED lines=8> */
[----:B0-----:R-:W-:-:S01]  /*5090*/  FADD.FTZ R10, R87, R10 ;  /* 0x0000000a570a7221 */ /* 0x001fc20000010000 */
[----:B------:R-:W-:-:S04]  /*50a0*/  F2FP.SATFINITE.E4M3.F32.PACK_AB_MERGE_C R62, R87, R62, RZ ;  /* 0x0000003e573e723e */ /* 0x000fc800048070ff */
[----:B------:R-:W-:Y:S02]  /*50b0*/  F2FP.SATFINITE.E4M3.F32.PACK_AB_MERGE_C R145, R59, R58, R62 ;  /* 0x0000003a3b91723e */ /* 0x000fe4000480703e */
[----:B------:R-:W0:Y:S01]  /*50c0*/  MUFU.EX2 R67, R67 ;  /* 0x0000004300437308 */ /* 0x000e220000000800 */
[----:B-1----:R-:W-:-:S07]  /*50d0*/  FADD.FTZ R13, R63, R10 ;  /* 0x0000000a3f0d7221 */ /* 0x002fce0000010000 */
[----:B------:R-:W1:Y:S01]  /*50e0*/  MUFU.EX2 R45, R45 ;  /* 0x0000002d002d7308 */ /* 0x000e620000000800 */
[----:B--2---:R-:W-:-:S07]  /*50f0*/  FADD.FTZ R10, R66, R13 ;  /* 0x0000000d420a7221 */ /* 0x004fce0000010000 */
[----:B------:R-:W2:Y:S01]  /*5100*/  MUFU.EX2 R70, R70 ;  /* 0x0000004600467308 */ /* 0x000ea20000000800 */
[----:B0-----:R-:W-:-:S07]  /*5110*/  FADD.FTZ R13, R67, R10 ;  /* 0x0000000a430d7221 */ /* 0x001fce0000010000 */
[----:B------:R-:W-:Y:S01]  /*5120*/  MUFU.EX2 R40, R40 ;  /* 0x0000002800287308 */ /* 0x000fe20000000800 */
[----:B-1----:R-:W-:-:S07]  /*5130*/  F2FP.SATFINITE.E4M3.F32.PACK_AB_MERGE_C R12, R45, R44, RZ ;  /* 0x0000002c2d0c723e */ /* 0x002fce00048070ff */
[----:B------:R-:W0:Y:S01]  /*5140*/  MUFU.EX2 R41, R41 ;  /* 0x0000002900297308 */ /* 0x000e220000000800 */
[----:B--2---:R-:W-:-:S01]  /*5150*/  FADD.FTZ R13, R70, R13 ;  /* 0x0000000d460d7221 */ /* 0x004fc20000010000 */
[----:B------:R-:W-:-:S04]  /*5160*/  F2FP.SATFINITE.E4M3.F32.PACK_AB_MERGE_C R67, R70, R67, RZ ;  /* 0x000000434643723e */ /* 0x000fc800048070ff */
[----:B------:R-:W-:Y:S02]  /*5170*/  F2FP.SATFINITE.E4M3.F32.PACK_AB_MERGE_C R147, R66, R63, R67 ;  /* 0x0000003f4293723e */ /* 0x000fe40004807043 */
[----:B------:R-:W1:Y:S08]  /*5180*/  MUFU.EX2 R42, R42 ;  /* 0x0000002a002a7308 */ /* 0x000e700000000800 */
[----:B------:R-:W2:Y:S01]  /*5190*/  MUFU.EX2 R9, R43 ;  /* 0x0000002b00097308 */ /* 0x000ea20000000800 */
[----:B0-----:R-:W-:Y:S01]  /*51a0*/  F2FP.SATFINITE.E4M3.F32.PACK_AB_MERGE_C R140, R41, R40, R12 ;  /* 0x00000028298c723e */ /* 0x001fe2000480700c */
[----:B------:R-:W-:-:S04]  /*51b0*/  FADD.FTZ R40, R40, R65 ;  /* 0x0000004128287221 */ /* 0x000fc80000010000 */
[----:B------:R-:W-:Y:S02]  /*51c0*/  FADD.FTZ R41, R41, R40 ;  /* 0x0000002829297221 */ /* 0x000fe40000010000 */
[----:B------:R-:W-:Y:S01]  /*51d0*/  MUFU.EX2 R52, R52 ;  /* 0x0000003400347308 */ /* 0x000fe20000000800 */
[----:B-1----:R-:W-:-:S01]  /*51e0*/  FADD.FTZ R10, R42, R13 ;  /* 0x0000000d2a0a7221 */ /* 0x002fc20000010000 */
[----:B------:R-:W-:-:S04]  /*51f0*/  FADD.FTZ R44, R44, R41 ;  /* 0x000000292c2c7221 */ /* 0x000fc80000010000 */
[----:B------:R-:W-:Y:S02]  /*5200*/  FADD.FTZ R45, R45, R44 ;  /* 0x0000002c2d2d7221 */ /* 0x000fe40000010000 */
[----:B------:R-:W0:Y:S01]  /*5210*/  MUFU.EX2 R53, R53 ;  /* 0x0000003500357308 */ /* 0x000e220000000800 */
[----:B--2---:R-:W-:-:S07]  /*5220*/  FADD.FTZ R13, R9, R10 ;  /* 0x0000000a090d7221 */ /* 0x004fce0000010000 */
[----:B------:R-:W1:Y:S08]  /*5230*/  MUFU.EX2 R6, R6 ;  /* 0x0000000600067308 */ /* 0x000e700000000800 */
[----:B------:R-:W-:Y:S01]  /*5240*/  MUFU.EX2 R48, R48 ;  /* 0x0000003000307308 */ /* 0x000fe20000000800 */
[----:B0-----:R-:W-:-:S07]  /*5250*/  F2FP.SATFINITE.E4M3.F32.PACK_AB_MERGE_C R12, R53, R52, RZ ;  /* 0x00000034350c723e */ /* 0x001fce00048070ff */
[----:B------:R-:W0:Y:S01]  /*5260*/  MUFU.EX2 R49, R49 ;  /* 0x0000003100317308 */ /* 0x000e220000000800 */
[----:B-1----:R-:W-:-:S07]  /*5270*/  FADD.FTZ R10, R6, R13 ;  /* 0x0000000d060a7221 */ /* 0x002fce0000010000 */
[----:B------:R-:W1:Y:S08]  /*5280*/  MUFU.EX2 R11, R47 ;  /* 0x0000002f000b7308 */ /* 0x000e700000000800 */
[----:B------:R-:W2:Y:S01]  /*5290*/  MUFU.EX2 R4, R4 ;  /* 0x0000000400047308 */ /* 0x000ea20000000800 */
[----:B0-----:R-:W-:Y:S01]  /*52a0*/  F2FP.SATFINITE.E4M3.F32.PACK_AB_MERGE_C R142, R49, R48, R12 ;  /* 0x00000030318e723e */ /* 0x001fe2000480700c */
[----:B------:R-:W-:-:S04]  /*52b0*/  FADD.FTZ R48, R48, R45 ;  /* 0x0000002d30307221 */ /* 0x000fc80000010000 */
[----:B------:R-:W-:Y:S02]  /*52c0*/  FADD.FTZ R49, R49, R48 ;  /* 0x0000003031317221 */ /* 0x000fe40000010000 */
[----:B------:R-:W0:Y:S01]  /*52d0*/  MUFU.EX2 R5, R5 ;  /* 0x0000000500057308 */ /* 0x000e220000000800 */
[C---:B-1----:R-:W-:Y:S01]  /*52e0*/  F2FP.SATFINITE.E4M3.F32.PACK_AB_MERGE_C R12, R11.reuse, R6, RZ ;  /* 0x000000060b0c723e */ /* 0x042fe200048070ff */
[----:B------:R-:W-:Y:S01]  /*52f0*/  FADD.FTZ R11, R11, R10 ;  /* 0x0000000a0b0b7221 */ /* 0x000fe20000010000 */
[----:B------:R-:W-:-:S02]  /*5300*/  FADD.FTZ R52, R52, R49 ;  /* 0x0000003134347221 */ /* 0x000fc40000010000 */
[----:B------:R-:W-:Y:S02]  /*5310*/  F2FP.SATFINITE.E4M3.F32.PACK_AB_MERGE_C R141, R9, R42, R12 ;  /* 0x0000002a098d723e */ /* 0x000fe4000480700c */
[----:B------:R-:W-:-:S01]  /*5320*/  FADD.FTZ R53, R53, R52 ;  /* 0x0000003435357221 */ /* 0x000fc20000010000 */
[----:B------:R-:W1:Y:S01]  /*5330*/  MUFU.EX2 R54, R54 ;  /* 0x0000003600367308 */ /* 0x000e620000000800 */
[----:B--2---:R-:W-:-:S07]  /*5340*/  FADD.FTZ R6, R4, R11 ;  /* 0x0000000b04067221 */ /* 0x004fce0000010000 */
[----:B------:R-:W-:Y:S01]  /*5350*/  MUFU.EX2 R28, R28 ;  /* 0x0000001c001c7308 */ /* 0x000fe20000000800 */
[----:B0-----:R-:W-:-:S07]  /*5360*/  FADD.FTZ R11, R5, R6 ;  /* 0x00000006050b7221 */ /* 0x001fce0000010000 */
[----:B------:R-:W0:Y:S01]  /*5370*/  MUFU.EX2 R29, R29 ;  /* 0x0000001d001d7308 */ /* 0x000e220000000800 */
[----:B-1----:R-:W-:-:S07]  /*5380*/  FADD.FTZ R6, R54, R11 ;  /* 0x0000000b36067221 */ /* 0x002fce0000010000 */
[----:B------:R-:W1:Y:S08]  /*5390*/  MUFU.EX2 R55, R55 ;  /* 0x0000003700377308 */ /* 0x000e700000000800 */
[----:B------:R-:W-:Y:S01]  /*53a0*/  MUFU.EX2 R24, R24 ;  /* 0x0000001800187308 */ /* 0x000fe20000000800 */
[----:B0-----:R-:W-:-:S07]  /*53b0*/  F2FP.SATFINITE.E4M3.F32.PACK_AB_MERGE_C R10, R29, R28, RZ ;  /* 0x0000001c1d0a723e */ /* 0x001fce00048070ff */
[----:B------:R-:W0:Y:S01]  /*53c0*/  MUFU.EX2 R25, R25 ;  /* 0x0000001900197308 */ /* 0x000e220000000800 */
[C---:B-1----:R-:W-:Y:S01]  /*53d0*/  F2FP.SATFINITE.E4M3.F32.PACK_AB_MERGE_C R54, R55.reuse, R54, RZ ;  /* 0x000000363736723e */ /* 0x042fe200048070ff */
[----:B------:R-:W-:-:S03]  /*53e0*/  FADD.FTZ R55, R55, R6 ;  /* 0x0000000637377221 */ /* 0x000fc60000010000 */
[----:B------:R-:W-:-:S03]  /*53f0*/  F2FP.SATFINITE.E4M3.F32.PACK_AB_MERGE_C R143, R5, R4, R54 ;  /* 0x00000004058f723e */ /* 0x000fc60004807036 */
[----:B------:R-:W1:Y:S08]  /*5400*/  MUFU.EX2 R26, R26 ;  /* 0x0000001a001a7308 */ /* 0x000e700000000800 */
[----:B------:R-:W2:Y:S01]  /*5410*/  MUFU.EX2 R27, R27 ;  /* 0x0000001b001b7308 */ /* 0x000ea20000000800 */
[----:B0-----:R-:W-:Y:S01]  /*5420*/  F2FP.SATFINITE.E4M3.F32.PACK_AB_MERGE_C R136, R25, R24, R10 ;  /* 0x000000181988723e */ /* 0x001fe2000480700a */
[----:B------:R-:W-:-:S04]  /*5430*/  FADD.FTZ R24, R24, R53 ;  /* 0x0000003518187221 */ /* 0x000fc80000010000 */
[----:B------:R-:W-:Y:S02]  /*5440*/  FADD.FTZ R25, R25, R24 ;  /* 0x0000001819197221 */ /* 0x000fe40000010000 */
[----:B------:R-:W0:Y:S01]  /*5450*/  MUFU.EX2 R30, R30 ;  /* 0x0000001e001e7308 */ /* 0x000e220000000800 */
[----:B-1----:R-:W-:-:S01]  /*5460*/  FADD.FTZ R6, R26, R55 ;  /* 0x000000371a067221 */ /* 0x002fc20000010000 */
[----:B------:R-:W-:-:S04]  /*5470*/  FADD.FTZ R28, R28, R25 ;  /* 0x000000191c1c7221 */ /* 0x000fc80000010000 */
[----:B------:R-:W-:Y:S02]  /*5480*/  FADD.FTZ R29, R29, R28 ;  /* 0x0000001c1d1d7221 */ /* 0x000fe40000010000 */
[----:B------:R-:W-:Y:S01]  /*5490*/  MUFU.EX2 R36, R36 ;  /* 0x0000002400247308 */ /* 0x000fe20000000800 */
[----:B--2---:R-:W-:-:S07]  /*54a0*/  FADD.FTZ R11, R27, R6 ;  /* 0x000000061b0b7221 */ /* 0x004fce0000010000 */
[----:B------:R-:W1:Y:S01]  /*54b0*/  MUFU.EX2 R69, R69 ;  /* 0x0000004500457308 */ /* 0x000e620000000800 */
[----:B0-----:R-:W-:-:S07]  /*54c0*/  FADD.FTZ R6, R30, R11 ;  /* 0x0000000b1e067221 */ /* 0x001fce0000010000 */
[----:B------:R-:W0:Y:S08]  /*54d0*/  MUFU.EX2 R31, R31 ;  /* 0x0000001f001f7308 */ /* 0x000e300000000800 */
[----:B------:R-:W-:Y:S01]  /*54e0*/  MUFU.EX2 R32, R32 ;  /* 0x0000002000207308 */ /* 0x000fe20000000800 */
[----:B-1----:R-:W-:-:S07]  /*54f0*/  F2FP.SATFINITE.E4M3.F32.PACK_AB_MERGE_C R10, R69, R36, RZ ;  /* 0x00000024450a723e */ /* 0x002fce00048070ff */
[----:B------:R-:W1:Y:S01]  /*5500*/  MUFU.EX2 R33, R33 ;  /* 0x0000002100217308 */ /* 0x000e620000000800 */
[C---:B0-----:R-:W-:Y:S01]  /*5510*/  F2FP.SATFINITE.E4M3.F32.PACK_AB_MERGE_C R30, R31.reuse, R30, RZ ;  /* 0x0000001e1f1e723e */ /* 0x041fe200048070ff */
[----:B------:R-:W-:-:S03]  /*5520*/  FADD.FTZ R31, R31, R6 ;  /* 0x000000061f1f7221 */ /* 0x000fc60000010000 */
[----:B------:R-:W-:-:S03]  /*5530*/  F2FP.SATFINITE.E4M3.F32.PACK_AB_MERGE_C R137, R27, R26, R30 ;  /* 0x0000001a1b89723e */ /* 0x000fc6000480701e */
[----:B------:R-:W0:Y:S08]  /*5540*/  MUFU.EX2 R34, R34 ;  /* 0x0000002200227308 */ /* 0x000e300000000800 */
[----:B------:R-:W2:Y:S01]  /*5550*/  MUFU.EX2 R35, R35 ;  /* 0x0000002300237308 */ /* 0x000ea20000000800 */
[----:B-1----:R-:W-:Y:S01]  /*5560*/  F2FP.SATFINITE.E4M3.F32.PACK_AB_MERGE_C R138, R33, R32, R10 ;  /* 0x00000020218a723e */ /* 0x002fe2000480700a */
[----:B------:R-:W-:-:S04]  /*5570*/  FADD.FTZ R32, R32, R29 ;  /* 0x0000001d20207221 */ /* 0x000fc80000010000 */
[----:B------:R-:W-:Y:S02]  /*5580*/  FADD.FTZ R33, R33, R32 ;  /* 0x0000002021217221 */ /* 0x000fe40000010000 */
[----:B------:R-:W-:Y:S01]  /*5590*/  MUFU.EX2 R38, R38 ;  /* 0x0000002600267308 */ /* 0x000fe20000000800 */
[----:B0-----:R-:W-:-:S01]  /*55a0*/  FADD.FTZ R4, R34, R31 ;  /* 0x0000001f22047221 */ /* 0x001fc20000010000 */
[----:B------:R-:W-:-:S04]  /*55b0*/  FADD.FTZ R6, R36, R33 ;  /* 0x0000002124067221 */ /* 0x000fc80000010000 */
[----:B------:R-:W-:Y:S02]  /*55c0*/  FADD.FTZ R6, R69, R6 ;  /* 0x0000000645067221 */ /* 0x000fe40000010000 */
[----:B------:R-:W0:Y:S01]  /*55d0*/  MUFU.EX2 R37, R37 ;  /* 0x0000002500257308 */ /* 0x000e220000000800 */
[----:B--2---:R-:W-:-:S01]  /*55e0*/  FADD.FTZ R5, R35, R4 ;  /* 0x0000000423057221 */ /* 0x004fc20000010000 */
[----:B0-----:R-:W-:-:S03]  /*55f0*/  F2FP.SATFINITE.E4M3.F32.PACK_AB_MERGE_C R4, R37, R38, RZ ;  /* 0x000000262504723e */ /* 0x001fc600048070ff */
[----:B------:R-:W-:Y:S01]  /*5600*/  FADD.FTZ R38, R38, R5 ;  /* 0x0000000526267221 */ /* 0x000fe20000010000 */
[----:B------:R-:W-:-:S03]  /*5610*/  F2FP.SATFINITE.E4M3.F32.PACK_AB_MERGE_C R139, R35, R34, R4 ;  /* 0x00000022238b723e */ /* 0x000fc60004807004 */
[----:B------:R-:W-:Y:S01]  /*5620*/  FADD.FTZ R5, R37, R38 ;  /* 0x0000002625057221 */ /* 0x000fe20000010000 */
[----:B------:R-:W-:Y:S01]  /*5630*/  VIADD R4, R104, 0xfffffffe ;  /* 0xfffffffe68047836 */ /* 0x000fe20000000000 */
[----:B------:R-:W-:Y:S06]  /*5640*/  @P1 BRA `(.L_x_655) ;  /* 0x0000000000441947 */ /* 0x000fec0003800000 */
[----:B------:R-:W-:Y:S01]  /*5650*/  ISETP.LT.AND P1, PT, RZ, UR10, PT ;  /* 0x0000000aff007c0c */ /* 0x000fe2000bf21270 */
[----:B------:R-:W-:-:S12]  /*5660*/  UIADD3 UR12, UR10, -0x1, URZ ;  /* 0xffffffff0a0c7890 */ /* 0x000fd8000fffe03f */
[----:B------:R-:W-:Y:S05]  /*5670*/  @P1 BRA `(.L_x_656) ;  /* 0x00000000001c1947 */ /* 0x000fea0003800000 */
[----:B------:R-:W-:Y:S02]  /*5680*/  UISETP.NE.AND UP2, UPT, UR7, 0x1, UPT ;  /* 0x000000010700788c */ /* 0x000fe4000bf45270 */
[----:B------:R-:W-:-:S09]  /*5690*/  UIADD3 UR12, -UR10, URZ, URZ ;  /* 0x0000003f0a0c7290 */ /* 0x000fd2000fffe13f */
[----:B------:R-:W-:Y:S02]  /*56a0*/  @UP2 ULDC.64 UR14, c[0x0][0x9e8] ;  /* 0x00027a00000e2ab9 */ /* 0x000fe40000000a00 */
[----:B------:R-:W-:-:S04]  /*56b0*/  UIMAD.WIDE.U32 UR10, UR12, UR14, URZ ;  /* 0x0000000e0c0a72a5 */ /* 0x000fc8000f8e003f */
[----:B------:R-:W-:-:S04]  /*56c0*/  @UP2 USHF.R.U32.HI UR12, URZ, UR15, UR11 ;  /* 0x0000000f3f0c2299 */ /* 0x000fc8000801160b */
[----:B------:R-:W-:Y:S01]  /*56d0*/  ULOP3.LUT UR12, URZ, UR12, URZ, 0x33, !UPT ;  /* 0x0000000c3f0c7292 */ /* 0x000fe2000f8e333f */
[----:B------:R-:W-:Y:S11]  /*56e0*/  BRA `(.L_x_657) ;  /* 0x0000000000107947 */ /* 0x000ff60003800000 */
.L_x_656:
[----:B------:R-:W-:-:S11]  /*56f0*/  UISETP.NE.AND UP2, UPT, UR7, 0x1, UPT ;  /* 0x000000010700788c */ /* 0x000fd6000bf45270 */
[----:B------:R-:W-:Y:S02]  /*5700*/  @UP2 ULDC.64 UR14, c[0x0][0x9e8] ;  /* 0x00027a00000e2ab9 */ /* 0x000fe40000000a00 */
[----:B------:R-:W-:-:S04]  /*5710*/  UIMAD.WIDE.U32 UR10, UR12, UR14, URZ ;  /* 0x0000000e0c0a72a5 */ /* 0x000fc8000f8e003f */
[----:B------:R-:W-:-:S12]  /*5720*/  @UP2 USHF.R.U32.HI UR12, URZ, UR15, UR11 ;  /* 0x0000000f3f0c2299 */ /* 0x000fd8000801160b */
.L_x_657:
[----:B------:R-:W-:-:S04]  /*5730*/  UIMAD UR7, UR12, UR7, UR7 ;  /* 0x000000070c0772a4 */ /* 0x000fc8000f8e0207 */
[----:B------:R-:W-:-:S04]  /*5740*/  UISETP.LT.AND UP2, UPT, UR6, UR7, UPT ;  /* 0x000000070600728c */ /* 0x000fc8000bf41270 */
[----:B------:R-:W-:-:S12]  /*5750*/  USEL UR6, UR6, UR7, UP2 ;  /* 0x0000000706067287 */ /* 0x000fd80009000000 */
.L_x_655:
[----:B------:R-:W-:Y:S01]  /*5760*/  UIMAD.WIDE UR6, UR6, 0x66666667, URZ ;  /* 0x66666667060678a5 */ /* 0x000fe2000f8e023f */
[----:B------:R-:W-:Y:S02]  /*5770*/  CS2R R54, SRZ ;  /* 0x0000000000367805 */ /* 0x000fe4000001ff00 */
[----:B------:R-:W-:Y:S02]  /*5780*/  CS2R R52, SRZ ;  /* 0x0000000000347805 */ /* 0x000fe4000001ff00 */
[----:B------:R-:W-:Y:S01]  /*5790*/  CS2R R50, SRZ ;  /* 0x0000000000327805 */ /* 0x000fe2000001ff00 */
[----:B------:R-:W-:Y:S01]  /*57a0*/  USHF.R.U32.HI UR6, URZ, 0x1f, UR7 ;  /* 0x0000001f3f067899 */ /* 0x000fe20008011607 */
[----:B------:R-:W-:Y:S02]  /*57b0*/  CS2R R48, SRZ ;  /* 0x0000000000307805 */ /* 0x000fe4000001ff00 */
[----:B------:R-:W-:Y:S02]  /*57c0*/  CS2R R46, SRZ ;  /* 0x00000000002e7805 */ /* 0x000fe4000001ff00 */
[----:B------:R-:W-:Y:S01]  /*57d0*/  CS2R R44, SRZ ;  /* 0x00000000002c7805 */ /* 0x000fe2000001ff00 */
[----:B------:R-:W-:Y:S01]  /*57e0*/  ULEA.HI.SX32 UR6, UR7, UR6, 0x1a ;  /* 0x0000000607067291 */ /* 0x000fe2000f8fd23f */
[----:B------:R-:W-:-:S02]  /*57f0*/  CS2R R42, SRZ ;  /* 0x00000000002a7805 */ /* 0x000fc4000001ff00 */
[----:B------:R-:W-:Y:S02]  /*5800*/  CS2R R40, SRZ ;  /* 0x0000000000287805 */ /* 0x000fe4000001ff00 */
[----:B------:R-:W-:Y:S01]  /*5810*/  CS2R R38, SRZ ;  /* 0x0000000000267805 */ /* 0x000fe2000001ff00 */
[----:B------:R-:W-:Y:S01]  /*5820*/  UISETP.LT.AND UP2, UPT, UR43, UR6, UPT ;  /* 0x000000062b00728c */ /* 0x000fe2000bf41270 */
[----:B------:R-:W-:Y:S02]  /*5830*/  CS2R R36, SRZ ;  /* 0x0000000000247805 */ /* 0x000fe4000001ff00 */
[----:B------:R-:W-:Y:S02]  /*5840*/  CS2R R34, SRZ ;  /* 0x0000000000227805 */ /* 0x000fe4000001ff00 */
[----:B------:R-:W-:Y:S01]  /*5850*/  CS2R R32, SRZ ;  /* 0x0000000000207805 */ /* 0x000fe2000001ff00 */
[----:B------:R-:W-:Y:S01]  /*5860*/  USEL UR25, UR43, UR6, !UP2 ;  /* 0x000000062b197287 */ /* 0x000fe2000d000000 */
[----:B------:R-:W-:-:S02]  /*5870*/  CS2R R30, SRZ ;  /* 0x00000000001e7805 */ /* 0x000fc4000001ff00 */
[----:B------:R-:W-:Y:S02]  /*5880*/  CS2R R28, SRZ ;  /* 0x00000000001c7805 */ /* 0x000fe4000001ff00 */
[----:B------:R-:W-:Y:S02]  /*5890*/  CS2R R26, SRZ ;  /* 0x00000000001a7805 */ /* 0x000fe4000001ff00 */
[----:B------:R-:W-:Y:S02]  /*58a0*/  CS2R R24, SRZ ;  /* 0x0000000000187805 */ /* 0x000fe4000001ff00 */
[----:B------:R-:W-:-:S13]  /*58b0*/  ISETP.GE.AND P1, PT, R4, UR25, PT ;  /* 0x0000001904007c0c */ /* 0x000fda000bf26270 */
[----:B------:R-:W-:Y:S05]  /*58c0*/  @!P1 BRA `(.L_x_658) ;  /* 0x0000003c00d89947 */ /* 0x000fea0003800000 */
[----:B------:R-:W-:Y:S01]  /*58d0*/  IMAD.MOV.U32 R55, RZ, RZ, RZ ;  /* 0x000000ffff377224 */ /* 0x000fe200078e00ff */
[----:B------:R-:W-:Y:S01]  /*58e0*/  ULDC UR20, c[0x0][0x9e4] ;  /* 0x0002790000147ab9 */ /* 0x000fe20000000800 */
[----:B------:R-:W-:Y:S01]  /*58f0*/  ULDC UR21, c[0x0][0x9dc] ;  /* 0x0002770000157ab9 */ /* 0x000fe20000000800 */
[----:B------:R-:W-:-:S05]  /*5900*/  ULDC UR22, c[0x0][0x9e0] ;  /* 0x0002780000167ab9 */ /* 0x000fca0000000800 */
.L_x_676:
[----:B------:R-:W-:-:S04]  /*5910*/  UIADD3 UR24, UR37, 0x1, URZ ;  /* 0x0000000125187890 */ /* 0x000fc8000fffe03f */
[----:B------:R-:W-:-:S04]  /*5920*/  UISETP.NE.AND UP2, UPT, UR24, 0x2, UPT ;  /* 0x000000021800788c */ /* 0x000fc8000bf45270 */
[----:B------:R-:W-:Y:S02]  /*5930*/  USEL UR23, URZ, 0x1, UP2 ;  /* 0x000000013f177887 */ /* 0x000fe40009000000 */
[----:B------:R-:W-:Y:S02]  /*5940*/  USEL UR24, UR24, URZ, UP2 ;  /* 0x0000003f18187287 */ /* 0x000fe40009000000 */
[----:B------:R-:W-:Y:S01]  /*5950*/  ULOP3.LUT UR23, UR36, UR23, URZ, 0x3c, !UPT ;  /* 0x0000001724177292 */ /* 0x000fe2000f8e3c3f */
[----:B------:R-:W-:Y:S11]  /*5960*/  @!P0 BRA `(.L_x_659) ;  /* 0x0000000000048947 */ /* 0x000ff60003800000 */
[----:B------:R-:W-:Y:S01]  /*5970*/  BPT.TRAP 0x1 ;  /* 0x000000040000795c */ /* 0x000fe20000300000 */
.L_x_659:
[----:B------:R-:W-:Y:S01]  /*5980*/  ULEA UR6, UR24, UR45, 0x3 ;  /* 0x0000002d18067291 */ /* 0x000fe2000f8e183f */
[----:B------:R-:W-:-:S05]  /*5990*/  IMAD.U32 R8, RZ, RZ, UR23 ;  /* 0x00000017ff087e24 */ /* 0x000fca000f8e00ff */
[----:B------:R-:W-:-:S04]  /*59a0*/  SHF.L.U32 R8, R8, 0x1f, RZ ;  /* 0x0000001f08087819 */ /* 0x000fc800000006ff */
[----:B------:R0:W1:Y:S01]  /*59b0*/  SYNCS.PHASECHK.TRANS64.TRYWAIT P1, [UR6+0x13230], R8 ;  /* 0x01323008ff0075a7 */ /* 0x0000620008020146 */
[----:B------:R-:W-:Y:S05]  /*59c0*/  @!P0 BRA `(.L_x_660) ;  /* 0x0000000000048947 */ /* 0x000fea0003800000 */
[----:B------:R-:W-:Y:S01]  /*59d0*/  BPT.TRAP 0x1 ;  /* 0x000000040000795c */ /* 0x000fe20000300000 */
.L_x_660:
[----:B-1----:R-:W-:Y:S05]  /*59e0*/  @P1 BRA `(.L_x_661) ;  /* 0x0000000000081947 */ /* 0x002fea0003800000 */
[----:B------:R-:W1:Y:S02]  /*59f0*/  SYNCS.PHASECHK.TRANS64.TRYWAIT P1, [UR6+0x13230], R8 ;  /* 0x01323008ff0075a7 */ /* 0x000e640008020146 */
[----:B-1----:R-:W-:Y:S05]  /*5a00*/  @!P1 BRA `(.L_x_662) ;  /* 0x000000fc00b89947 */ /* 0x002fea0003800000 */
.L_x_661:
        /* <DEDUP_REMOVED lines=64> */
.L_x_663:
[----:B------:R-:W-:Y:S01]  /*5e10*/  ULEA UR11, UR37, UR45, 0x3 ;  /* 0x0000002d250b7291 */ /* 0x000fe2000f8e183f */
[----:B01----:R-:W-:-:S05]  /*5e20*/  IMAD.U32 R8, RZ, RZ, UR36 ;  /* 0x00000024ff087e24 */ /* 0x003fca000f8e00ff */
[----:B------:R-:W-:-:S04]  /*5e30*/  SHF.L.U32 R8, R8, 0x1f, RZ ;  /* 0x0000001f08087819 */ /* 0x000fc800000006ff */
[----:B------:R0:W1:Y:S01]  /*5e40*/  SYNCS.PHASECHK.TRANS64.TRYWAIT P1, [UR11+0x13250], R8 ;  /* 0x01325008ff0075a7 */ /* 0x000062000802014b */
[----:B------:R-:W-:Y:S05]  /*5e50*/  @!P0 BRA `(.L_x_664) ;  /* 0x0000000000048947 */ /* 0x000fea0003800000 */
[----:B------:R-:W-:Y:S01]  /*5e60*/  BPT.TRAP 0x1 ;  /* 0x000000040000795c */ /* 0x000fe20000300000 */
.L_x_664:
[----:B-1----:R-:W-:Y:S05]  /*5e70*/  @P1 BRA `(.L_x_665) ;  /* 0x0000000000081947 */ /* 0x002fea0003800000 */
[----:B------:R-:W1:Y:S02]  /*5e80*/  SYNCS.PHASECHK.TRANS64.TRYWAIT P1, [UR11+0x13250], R8 ;  /* 0x01325008ff0075a7 */ /* 0x000e64000802014b */
[----:B-1----:R-:W-:Y:S05]  /*5e90*/  @!P1 BRA `(.L_x_666) ;  /* 0x000000f800ac9947 */ /* 0x002fea0003800000 */
.L_x_665:
[----:B------:R-:W-:Y:S01]  /*5ea0*/  UIADD3 UR6, UR45, 0x1000, URZ ;  /* 0x000010002d067890 */ /* 0x000fe2000fffe03f */
[----:B------:R-:W-:Y:S01]  /*5eb0*/  WARPGROUP.ARRIVE ;  /* 0x00000000000079c5 */ /* 0x000fe20000000000 */
[----:B------:R-:W-:Y:S01]  /*5ec0*/  UMOV UR7, 0xc0000010 ;  /* 0xc000001000077882 */ /* 0x000fe20000000000 */
[----:B------:R-:W-:Y:S01]  /*5ed0*/  PLOP3.LUT P1, PT, PT, PT, UP0, 0x80, 0x0 ;  /* 0x000000000000781c */ /* 0x000fe20003f2f008 */
[----:B------:R-:W-:Y:S01]  /*5ee0*/  USHF.R.U32.HI UR6, URZ, 0x4, UR6 ;  /* 0x000000043f067899 */ /* 0x000fe20008011606 */
[----:B------:R-:W-:Y:S01]  /*5ef0*/  PLOP3.LUT P2, PT, PT, PT, UP0, 0x80, 0x0 ;  /* 0x000000000000781c */ /* 0x000fe20003f4f008 */
[----:B------:R-:W-:Y:S01]  /*5f00*/  VIADD R21, R19, UR41 ;  /* 0x0000002913157c36 */ /* 0x000fe20008000000 */
[----:B01----:R-:W0:Y:S01]  /*5f10*/  LDC R8, c[0x0][0x288] ;  /* 0x0000a200ff087b82 */ /* 0x003e220000000800 */
[----:B------:R-:W-:Y:S01]  /*5f20*/  ULOP3.LUT UR6, UR6, 0x3fff, URZ, 0xc0, !UPT ;  /* 0x00003fff06067892 */ /* 0x000fe2000f8ec03f */
[----:B------:R-:W-:Y:S01]  /*5f30*/  LOP3.LUT P3, RZ, R23, 0x7f, RZ, 0xc0, !PT ;  /* 0x0000007f17ff7812 */ /* 0x000fe2000786c0ff */
[----:B------:R-:W-:-:S02]  /*5f40*/  IMAD R20, R4, -0xa0, RZ ;  /* 0xffffff6004147824 */ /* 0x000fc400078e02ff */
[----:B------:R-:W-:Y:S01]  /*5f50*/  ULOP3.LUT UR6, UR6, 0x10000, URZ, 0xfc, !UPT ;  /* 0x0001000006067892 */ /* 0x000fe2000f8efc3f */
[----:B------:R-:W-:Y:S02]  /*5f60*/  IMAD.U32 R9, RZ, RZ, UR24 ;  /* 0x00000018ff097e24 */ /* 0x000fe4000f8e00ff */
[----:B------:R-:W-:Y:S01]  /*5f70*/  VIADD R11, R20, 0x1 ;  /* 0x00000001140b7836 */ /* 0x000fe20000000000 */
[----:B------:R-:W-:-:S03]  /*5f80*/  UIMAD UR10, UR37, 0x280, UR6 ;  /* 0x00000280250a78a4 */ /* 0x000fc6000f8e0206 */
[----:B------:R-:W-:-:S03]  /*5f90*/  IMAD R11, R18, -0x2, R11 ;  /* 0xfffffffe120b7824 */ /* 0x000fc600078e020b */
[----:B------:R-:W-:Y:S01]  /*5fa0*/  @!P3 LEA R9, R9, UR45, 0x3 ;  /* 0x0000002d0909bc11 */ /* 0x000fe2000f8e18ff */
[----:B------:R-:W-:Y:S02]  /*5fb0*/  UMOV UR6, UR10 ;  /* 0x0000000a00067c82 */ /* 0x000fe40008000000 */
[----:B------:R-:W-:Y:S01]  /*5fc0*/  QGMMA.64x64x32.F32.E4M3.E4M3 R24, R152, gdesc[UR4], R24, gsb0 ;  /* 0x00e0000498187df3 */ /* 0x000fe20008000818 */
[----:B------:R-:W-:Y:S01]  /*5fd0*/  UIADD3 UR6, UR10, 0x80, URZ ;  /* 0x000000800a067890 */ /* 0x000fe2000fffe03f */
[----:B------:R-:W-:Y:S01]  /*5fe0*/  @!P3 VIADD R9, R9, 0x13240 ;  /* 0x000132400909b836 */ /* 0x000fe20000000000 */
[----:B------:R-:W-:Y:S01]  /*5ff0*/  UMOV UR7, 0xc0000010 ;  /* 0xc000001000077882 */ /* 0x000fe20000000000 */
[----:B0-----:R-:W-:-:S03]  /*6000*/  IADD3 R14, R11, -R8, R17 ;  /* 0x800000080b0e7210 */ /* 0x001fc60007ffe011 */
[----:B------:R-:W-:Y:S02]  /*6010*/  @!P3 PRMT R9, RZ, 0x654, R9 ;  /* 0x00000654ff09b816 */ /* 0x000fe40000000009 */
[----:B------:R-:W-:Y:S01]  /*6020*/  VIADD R15, R14, UR22 ;  /* 0x000000160e0f7c36 */ /* 0x000fe20008000000 */
        /* <DEDUP_REMOVED lines=18> */
[----:B------:R-:W-:Y:S02]  /*6150*/  @UP0 ULDC UR6, c[0x0][0x44c] ;  /* 0x0001130000060ab9 */ /* 0x000fe40000000800 */
[----:B------:R-:W-:Y:S01]  /*6160*/  @P1 IMAD.HI.U32 R10, R21, UR6, RZ ;  /* 0x00000006150a1c27 */ /* 0x000fe2000f8e00ff */
[----:B------:R-:W-:Y:S01]  /*6170*/  @UP0 ULDC UR6, c[0x0][0x450] ;  /* 0x0001140000060ab9 */ /* 0x000fe20000000800 */
[----:B------:R-:W-:-:S03]  /*6180*/  PLOP3.LUT P1, PT, PT, PT, UP1, 0x40, 0x0 ;  /* 0x000000000000781c */ /* 0x000fc60003f2e818 */
[----:B------:R-:W-:Y:S01]  /*6190*/  @P2 SHF.R.U32.HI R21, RZ, UR6, R10 ;  /* 0x00000006ff152c19 */ /* 0x000fe2000801160a */
[----:B------:R-:W-:-:S06]  /*61a0*/  ULOP3.LUT UR6, URZ, UR21, URZ, 0x33, !UPT ;  /* 0x000000153f067292 */ /* 0x000fcc000f8e333f */
[----:B------:R-:W-:Y:S01]  /*61b0*/  VIADD R14, R14, UR6 ;  /* 0x000000060e0e7c36 */ /* 0x000fe20008000000 */
[----:B------:R-:W-:Y:S02]  /*61c0*/  WARPGROUP.DEPBAR.LE gsb0, 0x0 ;  /* 0x00008000000079c5 */ /* 0x000fe40000010000 */
[----:B------:R-:W0:Y:S01]  /*61d0*/  SHFL.IDX PT, R136, R21, RZ, 0x1c1f ;  /* 0x001c1fff15887589 */ /* 0x000e2200000e0000 */
[----:B------:R1:W-:Y:S02]  /*61e0*/  @!P3 SYNCS.ARRIVE.TRANS64.RED.A1T0 RZ, [R9+URZ], RZ ;  /* 0x000000ff09ffb9a7 */ /* 0x0003e4000810043f */
[----:B-1----:R-:W-:Y:S02]  /*61f0*/  VIADD R9, R11, 0xffffffff ;  /* 0xffffffff0b097836 */ /* 0x002fe40000000000 */
[--C-:B0-----:R-:W-:Y:S02]  /*6200*/  IMAD.IADD R13, R15, 0x1, R136.reuse ;  /* 0x000000010f0d7824 */ /* 0x101fe400078e0288 */
[----:B------:R-:W-:Y:S01]  /*6210*/  IMAD.IADD R12, R14, 0x1, R136 ;  /* 0x000000010e0c7824 */ /* 0x000fe200078e0288 */
[----:B------:R-:W-:Y:S06]  /*6220*/  @P1 BRA `(.L_x_667) ;  /* 0x0000000000541947 */ /* 0x000fec0003800000 */
[----:B------:R-:W-:Y:S01]  /*6230*/  IADD3 R136, R17, -R8, R136 ;  /* 0x8000000811887210 */ /* 0x000fe20007ffe088 */
[----:B------:R-:W-:Y:S03]  /*6240*/  BSSY B0, `(.L_x_668) ;  /* 0x0000010000007945 */ /* 0x000fe60003800000 */
[----:B------:R-:W-:-:S13]  /*6250*/  ISETP.GT.AND P1, PT, R136, -0x1, PT ;  /* 0xffffffff8800780c */ /* 0x000fda0003f24270 */
[----:B------:R-:W-:Y:S05]  /*6260*/  @P1 BRA `(.L_x_669) ;  /* 0x0000000000201947 */ /* 0x000fea0003800000 */
[----:B------:R-:W-:Y:S01]  /*6270*/  IMAD.U32 R138, RZ, RZ, UR20 ;  /* 0x00000014ff8a7e24 */ /* 0x000fe2000f8e00ff */
[----:B------:R-:W-:-:S04]  /*6280*/  LOP3.LUT R137, RZ, R136, RZ, 0x33, !PT ;  /* 0x00000088ff897212 */ /* 0x000fc800078e33ff */
[----:B------:R-:W-:-:S13]  /*6290*/  ISETP.NE.AND P1, PT, R138, 0x1, PT ;  /* 0x000000018a00780c */ /* 0x000fda0003f25270 */
[----:B------:R-:W0:Y:S02]  /*62a0*/  @P1 LDC.64 R10, c[0x0][0x9e8] ;  /* 0x00027a00ff0a1b82 */ /* 0x000e240000000a00 */
[----:B0-----:R-:W-:-:S05]  /*62b0*/  @P1 IMAD.HI.U32 R10, R137, R10, RZ ;  /* 0x0000000a890a1227 */ /* 0x001fca00078e00ff */
[----:B------:R-:W-:-:S04]  /*62c0*/  @P1 SHF.R.U32.HI R137, RZ, R11, R10 ;  /* 0x0000000bff891219 */ /* 0x000fc8000001160a */
[----:B------:R-:W-:Y:S01]  /*62d0*/  LOP3.LUT R136, RZ, R137, RZ, 0x33, !PT ;  /* 0x00000089ff887212 */ /* 0x000fe200078e33ff */
[----:B------:R-:W-:Y:S06]  /*62e0*/  BRA `(.L_x_670) ;  /* 0x0000000000147947 */ /* 0x000fec0003800000 */
.L_x_669:
[----:B------:R-:W-:-:S05]  /*62f0*/  IMAD.U32 R138, RZ, RZ, UR20 ;  /* 0x00000014ff8a7e24 */ /* 0x000fca000f8e00ff */
[----:B------:R-:W-:-:S13]  /*6300*/  ISETP.NE.AND P1, PT, R138, 0x1, PT ;  /* 0x000000018a00780c */ /* 0x000fda0003f25270 */
[----:B------:R-:W0:Y:S02]  /*6310*/  @P1 LDC.64 R10, c[0x0][0x9e8] ;  /* 0x00027a00ff0a1b82 */ /* 0x000e240000000a00 */
[----:B0-----:R-:W-:-:S05]  /*6320*/  @P1 IMAD.HI.U32 R10, R136, R10, RZ ;  /* 0x0000000a880a1227 */ /* 0x001fca00078e00ff */
[----:B------:R-:W-:-:S07]  /*6330*/  @P1 SHF.R.U32.HI R136, RZ, R11, R10 ;  /* 0x0000000bff881219 */ /* 0x000fce000001160a */
.L_x_670:
[----:B------:R-:W-:Y:S05]  /*6340*/  BSYNC B0 ;  /* 0x0000000000007941 */ /* 0x000fea0003800000 */
.L_x_668:
[----:B------:R-:W-:-:S05]  /*6350*/  IMAD R136, R136, R138, R9 ;  /* 0x0000008a88887224 */ /* 0x000fca00078e0209 */
[----:B------:R-:W-:Y:S02]  /*6360*/  VIADDMNMX R13, R136, R138, R13, PT ;  /* 0x0000008a880d7246 */ /* 0x000fe4000380010d */
[----:B------:R-:W-:-:S07]  /*6370*/  VIMNMX R12, R12, R136, !PT ;  /* 0x000000880c0c7248 */ /* 0x000fce0007fe0100 */
.L_x_667:
[C---:B------:R-:W-:Y:S02]  /*6380*/  ISETP.GE.AND P1, PT, R20.reuse, 0x2, PT ;  /* 0x000000021400780c */ /* 0x040fe40003f26270 */
[----:B------:R-:W-:Y:S02]  /*6390*/  ISETP.GE.AND P2, PT, R20, 0x9, PT ;  /* 0x000000091400780c */ /* 0x000fe40003f46270 */
[----:B------:R-:W-:Y:S02]  /*63a0*/  LOP3.LUT R16, R16, 0xefffffff, RZ, 0xc0, !PT ;  /* 0xefffffff10107812 */ /* 0x000fe400078ec0ff */
[----:B------:R-:W-:Y:S02]  /*63b0*/  ISETP.GE.AND P3, PT, R20, 0xa, PT ;  /* 0x0000000a1400780c */ /* 0x000fe40003f66270 */
[----:B------:R-:W-:-:S05]  /*63c0*/  LOP3.LUT R2, R2, 0xfffffffe, RZ, 0xc0, !PT ;  /* 0xfffffffe02027812 */ /* 0x000fca00078ec0ff */
[----:B------:R-:W-:Y:S02]  /*63d0*/  @P1 LOP3.LUT R16, R16, 0x10000000, RZ, 0xfc, !PT ;  /* 0x1000000010101812 */ /* 0x000fe400078efcff */
[----:B------:R-:W-:Y:S02]  /*63e0*/  ISETP.GT.AND P1, PT, R12, 0x1, !P1 ;  /* 0x000000010c00780c */ /* 0x000fe40004f24270 */
[----:B------:R-:W-:Y:S02]  /*63f0*/  LOP3.LUT R16, R16, 0xdfffffff, RZ, 0xc0, !PT ;  /* 0xdfffffff10107812 */ /* 0x000fe400078ec0ff */
[----:B------:R-:W-:Y:S02]  /*6400*/  ISETP.LT.OR P1, PT, R13, 0x2, P1 ;  /* 0x000000020d00780c */ /* 0x000fe40000f21670 */
[----:B------:R-:W-:Y:S02]  /*6410*/  @P2 LOP3.LUT R16, R16, 0x20000000, RZ, 0xfc, !PT ;  /* 0x2000000010102812 */ /* 0x000fe400078efcff */
[----:B------:R-:W-:-:S02]  /*6420*/  ISETP.GT.AND P2, PT, R12, 0x8, !P2 ;  /* 0x000000080c00780c */ /* 0x000fc40005744270 */
[----:B------:R-:W-:Y:S02]  /*6430*/  FSEL R121, R121, -INF , !P1 ;  /* 0xff80000079797808 */ /* 0x000fe40004800000 */
[----:B------:R-:W-:Y:S02]  /*6440*/  LOP3.LUT R16, R16, 0xbfffffff, RZ, 0xc0, !PT ;  /* 0xbfffffff10107812 */ /* 0x000fe400078ec0ff */
[----:B------:R-:W-:Y:S02]  /*6450*/  ISETP.GT.AND P1, PT, R12, 0x9, !P3 ;  /* 0x000000090c00780c */ /* 0x000fe40005f24270 */
[C---:B------:R-:W-:Y:S02]  /*6460*/  ISETP.LT.OR P2, PT, R13.reuse, 0x9, P2 ;  /* 0x000000090d00780c */ /* 0x040fe40001741670 */
        /* <DEDUP_REMOVED lines=209> */
[----:B------:R-:W-:Y:S02]  /*7180*/  FSEL R120, R120, -INF , !P6 ;  /* 0xff80000078787808 */ /* 0x000fe40007000000 */
[----:B------:R-:W-:-:S13]  /*7190*/  ISETP.GE.AND P6, PT, R20, 0x9a, PT ;  /* 0x0000009a1400780c */ /* 0x000fda0003fc6270 */
[----:B------:R-:W-:Y:S02]  /*71a0*/  @P6 LOP3.LUT R16, R16, 0x8000000, RZ, 0xfc, !PT ;  /* 0x0800000010106812 */ /* 0x000fe400078efcff */
[----:B------:R-:W-:Y:S02]  /*71b0*/  ISETP.GT.AND P6, PT, R12, 0x99, !P6 ;  /* 0x000000990c00780c */ /* 0x000fe400077c4270 */
[----:B------:R-:W0:Y:S02]  /*71c0*/  SHFL.IDX PT, R12, R21, 0x1, 0x1c1f ;  /* 0x003c1f00150c7f89 */ /* 0x000e2400000e0000 */
[----:B------:R-:W-:-:S04]  /*71d0*/  ISETP.LT.OR P6, PT, R13, 0x9a, P6 ;  /* 0x0000009a0d00780c */ /* 0x000fc800037c1670 */
[----:B------:R-:W-:Y:S02]  /*71e0*/  FSEL R69, R69, -INF , !P6 ;  /* 0xff80000045457808 */ /* 0x000fe40007000000 */
[----:B------:R-:W-:Y:S01]  /*71f0*/  PLOP3.LUT P6, PT, PT, PT, UP1, 0x40, 0x0 ;  /* 0x000000000000781c */ /* 0x000fe20003fce818 */
[--C-:B0-----:R-:W-:Y:S02]  /*7200*/  IMAD.IADD R15, R15, 0x1, R12.reuse ;  /* 0x000000010f0f7824 */ /* 0x101fe400078e020c */
[----:B------:R-:W-:-:S10]  /*7210*/  IMAD.IADD R14, R14, 0x1, R12 ;  /* 0x000000010e0e7824 */ /* 0x000fd400078e020c */
[----:B------:R-:W-:Y:S05]  /*7220*/  @P6 BRA `(.L_x_671) ;  /* 0x0000000000546947 */ /* 0x000fea0003800000 */
        /* <DEDUP_REMOVED lines=12> */
.L_x_673:
[----:B------:R-:W-:-:S05]  /*72f0*/  IMAD.U32 R20, RZ, RZ, UR20 ;  /* 0x00000014ff147e24 */ /* 0x000fca000f8e00ff */
[----:B------:R-:W-:-:S13]  /*7300*/  ISETP.NE.AND P6, PT, R20, 0x1, PT ;  /* 0x000000011400780c */ /* 0x000fda0003fc5270 */
[----:B------:R-:W0:Y:S02]  /*7310*/  @P6 LDC.64 R10, c[0x0][0x9e8] ;  /* 0x00027a00ff0a6b82 */ /* 0x000e240000000a00 */
[----:B0-----:R-:W-:-:S05]  /*7320*/  @P6 IMAD.HI.U32 R10, R12, R10, RZ ;  /* 0x0000000a0c0a6227 */ /* 0x001fca00078e00ff */
[----:B------:R-:W-:-:S07]  /*7330*/  @P6 SHF.R.U32.HI R12, RZ, R11, R10 ;  /* 0x0000000bff0c6219 */ /* 0x000fce000001160a */
.L_x_674:
[----:B------:R-:W-:Y:S05]  /*7340*/  BSYNC B0 ;  /* 0x0000000000007941 */ /* 0x000fea0003800000 */
.L_x_672:
[----:B------:R-:W-:-:S05]  /*7350*/  IMAD R9, R12, R20, R9 ;  /* 0x000000140c097224 */ /* 0x000fca00078e0209 */
[----:B------:R-:W-:Y:S02]  /*7360*/  VIADDMNMX R15, R9, R20, R15, PT ;  /* 0x00000014090f7246 */ /* 0x000fe4000380010f */
[----:B------:R-:W-:-:S07]  /*7370*/  VIMNMX R14, R14, R9, !PT ;  /* 0x000000090e0e7248 */ /* 0x000fce0007fe0100 */
.L_x_671:
[----:B------:R-:W-:Y:S02]  /*7380*/  ISETP.GT.AND P1, PT, R14, 0x20, !P1 ;  /* 0x000000200e00780c */ /* 0x000fe40004f24270 */
[----:B------:R-:W-:Y:S02]  /*7390*/  LOP3.LUT P6, RZ, R16, 0x20000, RZ, 0xc0, !PT ;  /* 0x0002000010ff7812 */ /* 0x000fe400078cc0ff */
        /* <DEDUP_REMOVED lines=70> */
[C---:B------:R-:W-:Y:S02]  /*7800*/  ISETP.LT.OR P1, PT, R15.reuse, 0x49, P1 ;  /* 0x000000490f00780c */ /* 0x040fe40000f21670 */
[----:B------:R-:W-:Y:S02]  /*7810*/  FMNMX.FTZ R10, R84, R9, !PT ;  /* 0x00000009540a7209 */ /* 0x000fe40007810000 */
[----:B------:R-:W-:Y:S02]  /*7820*/  FSEL R94, R94, -INF , !P1 ;  /* 0xff8000005e5e7808 */ /* 0x000fe40004800000 */
[----:B------:R-:W-:Y:S02]  /*7830*/  ISETP.GT.AND P1, PT, R14, 0x49, !P6 ;  /* 0x000000490e00780c */ /* 0x000fe40007724270 */
[----:B------:R-:W-:Y:S02]  /*7840*/  LOP3.LUT P6, RZ, R16, 0x40, RZ, 0xc0, !PT ;  /* 0x0000004010ff7812 */ /* 0x000fe400078cc0ff */
        /* <DEDUP_REMOVED lines=19> */
[C---:B------:R-:W-:Y:S02]  /*7980*/  ISETP.GT.AND P1, PT, R14.reuse, 0x58, !P1 ;  /* 0x000000580e00780c */ /* 0x040fe40004f24270 */
[----:B------:R-:W-:Y:S01]  /*7990*/  FMNMX.FTZ R12, R69, R10, !PT ;  /* 0x0000000a450c7209 */ /* 0x000fe20007810000 */
[----:B------:R-:W-:Y:S01]  /*79a0*/  IMAD.U32 R10, RZ, RZ, UR42 ;  /* 0x0000002aff0a7e24 */ /* 0x000fe2000f8e00ff */
[----:B------:R-:W-:Y:S02]  /*79b0*/  ISETP.LT.OR P1, PT, R15, 0x59, P1 ;  /* 0x000000590f00780c */ /* 0x000fe40000f21670 */
[----:B------:R-:W-:Y:S01]  /*79c0*/  ISETP.GT.AND P2, PT, R14, 0x89, !P2 ;  /* 0x000000890e00780c */ /* 0x000fe20005744270 */
[----:B------:R-:W0:Y:S01]  /*79d0*/  SHFL.BFLY PT, R9, R12, 0x2, 0x1f ;  /* 0x0c401f000c097f89 */ /* 0x000e2200000e0000 */
[----:B------:R-:W-:Y:S02]  /*79e0*/  FSEL R102, R102, -INF , !P1 ;  /* 0xff80000066667808 */ /* 0x000fe40004800000 */
[----:B------:R-:W-:-:S02]  /*79f0*/  LOP3.LUT P1, RZ, R16, 0x2000, RZ, 0xc0, !PT ;  /* 0x0000200010ff7812 */ /* 0x000fc4000782c0ff */
[C---:B------:R-:W-:Y:S02]  /*7a00*/  ISETP.LT.OR P2, PT, R15.reuse, 0x8a, P2 ;  /* 0x0000008a0f00780c */ /* 0x040fe40001741670 */
[C---:B------:R-:W-:Y:S02]  /*7a10*/  ISETP.GT.AND P1, PT, R14.reuse, 0x59, !P1 ;  /* 0x000000590e00780c */ /* 0x040fe40004f24270 */
[----:B------:R-:W-:Y:S02]  /*7a20*/  ISETP.GT.AND P3, PT, R14, 0x90, !P3 ;  /* 0x000000900e00780c */ /* 0x000fe40005f64270 */
[----:B------:R-:W-:Y:S02]  /*7a30*/  ISETP.LT.OR P1, PT, R15, 0x5a, P1 ;  /* 0x0000005a0f00780c */ /* 0x000fe40000f21670 */
[----:B------:R-:W-:Y:S02]  /*7a40*/  FSEL R63, R63, -INF , !P2 ;  /* 0xff8000003f3f7808 */ /* 0x000fe40005000000 */
[----:B------:R-:W-:-:S02]  /*7a50*/  FSEL R103, R103, -INF , !P1 ;  /* 0xff80000067677808 */ /* 0x000fc40004800000 */
[----:B------:R-:W-:Y:S02]  /*7a60*/  LOP3.LUT P1, RZ, R16, 0x1000, RZ, 0xc0, !PT ;  /* 0x0000100010ff7812 */ /* 0x000fe4000782c0ff */
[C---:B------:R-:W-:Y:S02]  /*7a70*/  ISETP.GT.AND P4, PT, R14.reuse, 0x91, !P4 ;  /* 0x000000910e00780c */ /* 0x040fe40006784270 */
[C---:B------:R-:W-:Y:S02]  /*7a80*/  ISETP.GT.AND P1, PT, R14.reuse, 0x60, !P1 ;  /* 0x000000600e00780c */ /* 0x040fe40004f24270 */
[----:B------:R-:W-:Y:S02]  /*7a90*/  ISETP.GT.AND P5, PT, R14, 0x98, !P5 ;  /* 0x000000980e00780c */ /* 0x000fe40006fa4270 */
[----:B------:R-:W-:Y:S02]  /*7aa0*/  ISETP.LT.OR P1, PT, R15, 0x61, P1 ;  /* 0x000000610f00780c */ /* 0x000fe40000f21670 */
[----:B0-----:R-:W-:-:S02]  /*7ab0*/  FMNMX.FTZ R20, R12, R9, !PT ;  /* 0x000000090c147209 */ /* 0x001fc40007810000 */
[----:B------:R-:W-:Y:S02]  /*7ac0*/  FSEL R74, R74, -INF , !P1 ;  /* 0xff8000004a4a7808 */ /* 0x000fe40004800000 */
[----:B------:R-:W-:Y:S01]  /*7ad0*/  LOP3.LUT P1, RZ, R16, 0x800, RZ, 0xc0, !PT ;  /* 0x0000080010ff7812 */ /* 0x000fe2000782c0ff */
[----:B------:R-:W0:Y:S01]  /*7ae0*/  SHFL.BFLY PT, R9, R20, 0x1, 0x1f ;  /* 0x0c201f0014097f89 */ /* 0x000e2200000e0000 */
[C---:B------:R-:W-:Y:S02]  /*7af0*/  ISETP.LT.OR P3, PT, R15.reuse, 0x91, P3 ;  /* 0x000000910f00780c */ /* 0x040fe40001f61670 */
[----:B------:R-:W-:Y:S02]  /*7b00*/  ISETP.GT.AND P1, PT, R14, 0x61, !P1 ;  /* 0x000000610e00780c */ /* 0x000fe40004f24270 */
[C---:B------:R-:W-:Y:S02]  /*7b10*/  ISETP.LT.OR P4, PT, R15.reuse, 0x92, P4 ;  /* 0x000000920f00780c */ /* 0x040fe40002781670 */
[----:B------:R-:W-:-:S02]  /*7b20*/  ISETP.LT.OR P1, PT, R15, 0x62, P1 ;  /* 0x000000620f00780c */ /* 0x000fc40000f21670 */
[----:B------:R-:W-:Y:S02]  /*7b30*/  FSEL R66, R66, -INF , !P3 ;  /* 0xff80000042427808 */ /* 0x000fe40005800000 */
[----:B------:R-:W-:Y:S02]  /*7b40*/  FSEL R75, R75, -INF , !P1 ;  /* 0xff8000004b4b7808 */ /* 0x000fe40004800000 */
[----:B------:R-:W-:Y:S02]  /*7b50*/  LOP3.LUT P1, RZ, R16, 0x400, RZ, 0xc0, !PT ;  /* 0x0000040010ff7812 */ /* 0x000fe4000782c0ff */
[----:B------:R-:W-:Y:S02]  /*7b60*/  ISETP.LT.OR P5, PT, R15, 0x99, P5 ;  /* 0x000000990f00780c */ /* 0x000fe40002fa1670 */
[----:B------:R-:W-:Y:S02]  /*7b70*/  ISETP.GT.AND P1, PT, R14, 0x68, !P1 ;  /* 0x000000680e00780c */ /* 0x000fe40004f24270 */
[----:B------:R-:W-:-:S02]  /*7b80*/  FSEL R67, R67, -INF , !P4 ;  /* 0xff80000043437808 */ /* 0x000fc40006000000 */
[----:B------:R-:W-:Y:S02]  /*7b90*/  ISETP.LT.OR P1, PT, R15, 0x69, P1 ;  /* 0x000000690f00780c */ /* 0x000fe40000f21670 */
[----:B------:R-:W-:Y:S02]  /*7ba0*/  FSEL R70, R70, -INF , !P5 ;  /* 0xff80000046467808 */ /* 0x000fe40006800000 */
[----:B------:R-:W-:Y:S02]  /*7bb0*/  FSEL R78, R78, -INF , !P1 ;  /* 0xff8000004e4e7808 */ /* 0x000fe40004800000 */
[----:B------:R-:W-:Y:S02]  /*7bc0*/  LOP3.LUT P1, RZ, R16, 0x200, RZ, 0xc0, !PT ;  /* 0x0000020010ff7812 */ /* 0x000fe4000782c0ff */
[----:B0-----:R-:W-:Y:S02]  /*7bd0*/  FMNMX.FTZ R9, R20, R9, !PT ;  /* 0x0000000914097209 */ /* 0x001fe40007810000 */
[----:B------:R-:W-:-:S03]  /*7be0*/  ISETP.GT.AND P1, PT, R14, 0x69, !P1 ;  /* 0x000000690e00780c */ /* 0x000fc60004f24270 */
[----:B------:R-:W-:Y:S01]  /*7bf0*/  FFMA.FTZ R10, R9, R10, -8 ;  /* 0xc1000000090a7423 */ /* 0x000fe2000001000a */
        /* <DEDUP_REMOVED lines=10> */
[----:B------:R-:W-:Y:S02]  /*7ca0*/  ISETP.GT.AND P1, PT, R14, 0x78, !P6 ;  /* 0x000000780e00780c */ /* 0x000fe40007724270 */
[----:B------:R-:W-:Y:S02]  /*7cb0*/  LOP3.LUT P6, RZ, R16, 0x1000000, RZ, 0xc0, !PT ;  /* 0x0100000010ff7812 */ /* 0x000fe400078cc0ff */
        /* <DEDUP_REMOVED lines=46> */
[----:B------:R-:W-:Y:S02]  /*7fa0*/  ISETP.GT.AND P1, PT, R14, RZ, !P6 ;  /* 0x000000ff0e00720c */ /* 0x000fe40007724270 */
[----:B------:R-:W-:Y:S02]  /*7fb0*/  LOP3.LUT P6, RZ, R16, 0x8000000, RZ, 0xc0, !PT ;  /* 0x0800000010ff7812 */ /* 0x000fe400078cc0ff */
[----:B------:R-:W-:Y:S02]  /*7fc0*/  ISETP.LT.OR P1, PT, R15, 0x1, P1 ;  /* 0x000000010f00780c */ /* 0x000fe40000f21670 */
[----:B------:R-:W-:Y:S02]  /*7fd0*/  ISETP.GT.AND P2, PT, R14, 0x99, !P6 ;  /* 0x000000990e00780c */ /* 0x000fe40007744270 */
[----:B------:R-:W-:-:S02]  /*7fe0*/  FSEL R11, R122, -INF , !P1 ;  /* 0xff8000007a0b7808 */ /* 0x000fc40004800000 */
[----:B------:R-:W-:Y:S02]  /*7ff0*/  FSETP.NEU.FTZ.AND P1, PT, R9, -INF , PT ;  /* 0xff8000000900780b */ /* 0x000fe40003f3d000 */
[----:B------:R-:W-:Y:S02]  /*8000*/  ISETP.LT.OR P2, PT, R15, 0x9a, P2 ;  /* 0x0000009a0f00780c */ /* 0x000fe40001741670 */
[----:B------:R-:W-:Y:S02]  /*8010*/  FSEL R10, R10, RZ, P1 ;  /* 0x000000ff0a0a7208 */ /* 0x000fe40000800000 */
[----:B------:R-:W-:-:S03]  /*8020*/  FSEL R71, R71, -INF , !P2 ;  /* 0xff80000047477808 */ /* 0x000fc60005000000 */
[--C-:B------:R-:W-:Y:S01]  /*8030*/  FFMA.FTZ R20, R124, UR42, -R10.reuse ;  /* 0x0000002a7c147c23 */ /* 0x100fe2000801080a */
[----:B------:R-:W-:Y:S01]  /*8040*/  FMNMX.FTZ R124, R11, R0, !PT ;  /* 0x000000000b7c7209 */ /* 0x000fe20007810000 */
[--C-:B------:R-:W-:Y:S01]  /*8050*/  FFMA.FTZ R12, R121, UR42, -R10.reuse ;  /* 0x0000002a790c7c23 */ /* 0x100fe2000801080a */
[----:B------:R-:W-:-:S01]  /*8060*/  FFMA.FTZ R121, R129, UR42, -R10 ;  /* 0x0000002a81797c23 */ /* 0x000fc2000801080a */
        /* <DEDUP_REMOVED lines=46> */
[----:B------:R-:W-:Y:S01]  /*8350*/  FFMA.FTZ R69, R69, UR42, -R10 ;  /* 0x0000002a45457c23 */ /* 0x000fe2000801080a */
[----:B------:R-:W-:Y:S02]  /*8360*/  MUFU.EX2 R13, R13 ;  /* 0x0000000d000d7308 */ /* 0x000fe40000000800 */
[----:B------:R-:W-:-:S04]  /*8370*/  FMNMX.FTZ R129, R115, R124, !PT ;  /* 0x0000007c73817209 */ /* 0x000fc80007810000 */
[----:B------:R-:W-:Y:S02]  /*8380*/  FMNMX.FTZ R124, R118, R129, !PT ;  /* 0x00000081767c7209 */ /* 0x000fe40007810000 */
        /* <DEDUP_REMOVED lines=33> */
[----:B------:R0:W-:Y:S02]  /*85a0*/  MUFU.EX2 R14, R128 ;  /* 0x00000080000e7308 */ /* 0x0001e40000000800 */
[----:B------:R-:W-:-:S04]  /*85b0*/  FMNMX.FTZ R77, R67, R76, !PT ;  /* 0x0000004c434d7209 */ /* 0x000fc80007810000 */
[----:B------:R-:W-:Y:S01]  /*85c0*/  FMNMX.FTZ R76, R70, R77, !PT ;  /* 0x0000004d464c7209 */ /* 0x000fe20007810000 */
[----:B------:R-:W-:-:S01]  /*85d0*/  FFMA.FTZ R77, R81, UR42, -R10 ;  /* 0x0000002a514d7c23 */ /* 0x000fc2000801080a */
[----:B------:R-:W-:Y:S01]  /*85e0*/  FFMA.FTZ R81, R85, UR42, -R10 ;  /* 0x0000002a55517c23 */ /* 0x000fe2000801080a */
[----:B------:R-:W-:Y:S01]  /*85f0*/  IMAD.U32 R85, RZ, RZ, UR42 ;  /* 0x0000002aff557e24 */ /* 0x000fe2000f8e00ff */
[----:B------:R-:W-:Y:S01]  /*8600*/  FMNMX.FTZ R124, R71, R76, !PT ;  /* 0x0000004c477c7209 */ /* 0x000fe20007810000 */
[----:B------:R-:W-:Y:S04]  /*8610*/  MUFU.EX2 R112, R112 ;  /* 0x0000007000707308 */ /* 0x000fe80000000800 */
[----:B------:R-:W1:Y:S04]  /*8620*/  SHFL.BFLY PT, R129, R124, 0x2, 0x1f ;  /* 0x0c401f007c817f89 */ /* 0x000e6800000e0000 */
[----:B------:R-:W-:Y:S08]  /*8630*/  MUFU.EX2 R76, R132 ;  /* 0x00000084004c7308 */ /* 0x000ff00000000800 */
[----:B------:R-:W-:Y:S08]  /*8640*/  MUFU.EX2 R113, R113 ;  /* 0x0000007100717308 */ /* 0x000ff00000000800 */
[----:B------:R-:W-:Y:S01]  /*8650*/  MUFU.EX2 R116, R116 ;  /* 0x0000007400747308 */ /* 0x000fe20000000800 */
[----:B-1----:R-:W-:-:S02]  /*8660*/  FMNMX.FTZ R129, R124, R129, !PT ;  /* 0x000000817c817209 */ /* 0x002fc40007810000 */
[----:B------:R-:W-:-:S05]  /*8670*/  FSEL R124, R9, RZ, P1 ;  /* 0x000000ff097c7208 */ /* 0x000fca0000800000 */
[----:B------:R-:W-:Y:S01]  /*8680*/  MUFU.EX2 R117, R117 ;  /* 0x0000007500757308 */ /* 0x000fe20000000800 */
[----:B------:R-:W1:Y:S01]  /*8690*/  SHFL.BFLY PT, R84, R129, 0x1, 0x1f ;  /* 0x0c201f0081547f89 */ /* 0x000e6200000e0000 */
[----:B------:R-:W-:-:S06]  /*86a0*/  FADD.FTZ R124, -R124, R3 ;  /* 0x000000037c7c7221 */ /* 0x000fcc0000010100 */
[----:B------:R-:W-:Y:S08]  /*86b0*/  MUFU.EX2 R3, R69 ;  /* 0x0000004500037308 */ /* 0x000ff00000000800 */
[----:B------:R-:W-:Y:S08]  /*86c0*/  MUFU.EX2 R88, R88 ;  /* 0x0000005800587308 */ /* 0x000ff00000000800 */
[----:B------:R-:W-:Y:S01]  /*86d0*/  MUFU.EX2 R89, R89 ;  /* 0x0000005900597308 */ /* 0x000fe20000000800 */
[----:B-1----:R-:W-:Y:S01]  /*86e0*/  FMNMX.FTZ R10, R129, R84, !PT ;  /* 0x00000054810a7209 */ /* 0x002fe20007810000 */
[----:B------:R-:W-:-:S03]  /*86f0*/  FMUL.FTZ R84, R124, UR42 ;  /* 0x0000002a7c547c20 */ /* 0x000fc60008410000 */
[C---:B------:R-:W-:Y:S01]  /*8700*/  FSETP.NEU.FTZ.AND P1, PT, R10.reuse, -INF , PT ;  /* 0xff8000000a00780b */ /* 0x040fe20003f3d000 */
[----:B------:R-:W-:-:S02]  /*8710*/  FFMA.FTZ R85, R10, R85, -8 ;  /* 0xc10000000a557423 */ /* 0x000fc40000010055 */
[----:B------:R-:W1:Y:S03]  /*8720*/  MUFU.EX2 R84, R84 ;  /* 0x0000005400547308 */ /* 0x000e660000000800 */
[----:B------:R-:W-:-:S05]  /*8730*/  FSEL R124, R85, RZ, P1 ;  /* 0x000000ff557c7208 */ /* 0x000fca0000800000 */
[--C-:B------:R-:W-:Y:S01]  /*8740*/  FFMA.FTZ R129, R126, UR42, -R124.reuse ;  /* 0x0000002a7e817c23 */ /* 0x100fe2000801087c */
[----:B------:R-:W-:-:S01]  /*8750*/  FFMA.FTZ R126, R127, UR42, -R124 ;  /* 0x0000002a7f7e7c23 */ /* 0x000fc2000801087c */
[----:B------:R-:W-:Y:S01]  /*8760*/  FSEL R127, R10, RZ, P1 ;  /* 0x000000ff0a7f7208 */ /* 0x000fe20000800000 */
[----:B0-----:R-:W-:-:S01]  /*8770*/  FFMA.FTZ R128, R11, UR42, -R124 ;  /* 0x0000002a0b807c23 */ /* 0x001fc2000801087c */
[--C-:B------:R-:W-:Y:S01]  /*8780*/  FFMA.FTZ R11, R123, UR42, -R124.reuse ;  /* 0x0000002a7b0b7c23 */ /* 0x100fe2000801087c */
[----:B------:R0:W-:Y:S01]  /*8790*/  MUFU.EX2 R69, R129 ;  /* 0x0000008100457308 */ /* 0x0001e20000000800 */
[----:B------:R-:W-:-:S01]  /*87a0*/  FFMA.FTZ R85, R130, UR42, -R124 ;  /* 0x0000002a82557c23 */ /* 0x000fc2000801087c */
[----:B------:R-:W-:Y:S01]  /*87b0*/  FADD.FTZ R127, -R127, R0 ;  /* 0x000000007f7f7221 */ /* 0x000fe20000010100 */
[----:B------:R-:W-:-:S01]  /*87c0*/  FFMA.FTZ R130, R131, UR42, -R124 ;  /* 0x0000002a83827c23 */ /* 0x000fc2000801087c */
[----:B-1----:R-:W-:Y:S01]  /*87d0*/  FFMA.FTZ R131, R84, R6, R13 ;  /* 0x0000000654837223 */ /* 0x002fe2000001000d */
[----:B------:R-:W-:-:S01]  /*87e0*/  FFMA.FTZ R123, R134, UR42, -R124 ;  /* 0x0000002a867b7c23 */ /* 0x000fc2000801087c */
[----:B------:R-:W-:Y:S01]  /*87f0*/  FMUL.FTZ R127, R127, UR42 ;  /* 0x0000002a7f7f7c20 */ /* 0x000fe20008410000 */
[----:B------:R-:W-:-:S01]  /*8800*/  FFMA.FTZ R132, R135, UR42, -R124 ;  /* 0x0000002a87847c23 */ /* 0x000fc2000801087c */
[----:B------:R-:W-:Y:S01]  /*8810*/  MUFU.EX2 R128, R128 ;  /* 0x0000008000807308 */ /* 0x000fe20000000800 */
[----:B------:R-:W-:-:S01]  /*8820*/  FADD.FTZ R131, R12, R131 ;  /* 0x000000830c837221 */ /* 0x000fc20000010000 */
[--C-:B0-----:R-:W-:Y:S01]  /*8830*/  FFMA.FTZ R129, R94, UR42, -R124.reuse ;  /* 0x0000002a5e817c23 */ /* 0x101fe2000801087c */
[----:B------:R-:W-:-:S01]  /*8840*/  FFMA.FTZ R94, R98, UR42, -R124 ;  /* 0x0000002a625e7c23 */ /* 0x000fc2000801087c */
[----:B------:R-:W-:Y:S01]  /*8850*/  FFMA.FTZ R98, R102, UR42, -R124 ;  /* 0x0000002a66627c23 */ /* 0x000fe2000801087c */
[----:B------:R-:W-:-:S01]  /*8860*/  FADD.FTZ R102, R20, R131 ;  /* 0x0000008314667221 */ /* 0x000fc20000010000 */
        /* <DEDUP_REMOVED lines=10> */
[----:B------:R-:W1:Y:S01]  /*8910*/  MUFU.EX2 R11, R11 ;  /* 0x0000000b000b7308 */ /* 0x000e620000000800 */
        /* <DEDUP_REMOVED lines=16> */
[----:B-1----:R-:W-:-:S01]  /*8a20*/  FADD.FTZ R6, R11, R6 ;  /* 0x000000060b067221 */ /* 0x002fc20000010000 */
[--C-:B------:R-:W-:Y:S01]  /*8a30*/  FFMA.FTZ R59, R59, UR42, -R124.reuse ;  /* 0x0000002a3b3b7c23 */ /* 0x100fe2000801087c */
[----:B------:R-:W-:-:S01]  /*8a40*/  FFMA.FTZ R62, R62, UR42, -R124 ;  /* 0x0000002a3e3e7c23 */ /* 0x000fc2000801087c */
[----:B------:R-:W-:Y:S01]  /*8a50*/  FFMA.FTZ R63, R63, UR42, -R124 ;  /* 0x0000002a3f3f7c23 */ /* 0x000fe2000801087c */
[----:B------:R-:W-:-:S01]  /*8a60*/  FADD.FTZ R5, R69, R6 ;  /* 0x0000000645057221 */ /* 0x000fc20000010000 */
[--C-:B------:R-:W-:Y:S01]  /*8a70*/  FFMA.FTZ R66, R66, UR42, -R124.reuse ;  /* 0x0000002a42427c23 */ /* 0x100fe2000801087c */
[----:B------:R-:W-:-:S01]  /*8a80*/  FFMA.FTZ R67, R67, UR42, -R124 ;  /* 0x0000002a43437c23 */ /* 0x000fc2000801087c */
[----:B------:R-:W1:Y:S01]  /*8a90*/  MUFU.EX2 R130, R130 ;  /* 0x0000008200827308 */ /* 0x000e620000000800 */
[----:B--2---:R-:W-:-:S01]  /*8aa0*/  FADD.FTZ R6, R126, R5 ;  /* 0x000000057e067221 */ /* 0x004fc20000010000 */
[--C-:B------:R-:W-:Y:S01]  /*8ab0*/  FFMA.FTZ R70, R70, UR42, -R124.reuse ;  /* 0x0000002a46467c23 */ /* 0x100fe2000801087c */
[----:B------:R-:W-:-:S05]  /*8ac0*/  FFMA.FTZ R71, R71, UR42, -R124 ;  /* 0x0000002a47477c23 */ /* 0x000fca000801087c */
[----:B------:R-:W2:Y:S01]  /*8ad0*/  MUFU.EX2 R123, R123 ;  /* 0x0000007b007b7308 */ /* 0x000ea20000000800 */
[----:B0-----:R-:W-:-:S07]  /*8ae0*/  FADD.FTZ R5, R85, R6 ;  /* 0x0000000655057221 */ /* 0x001fce0000010000 */
[----:B------:R-:W0:Y:S01]  /*8af0*/  MUFU.EX2 R132, R132 ;  /* 0x0000008400847308 */ /* 0x000e220000000800 */
[----:B-1----:R-:W-:-:S07]  /*8b00*/  FADD.FTZ R6, R130, R5 ;  /* 0x0000000582067221 */ /* 0x002fce0000010000 */
[----:B------:R1:W-:Y:S01]  /*8b10*/  MUFU.EX2 R0, R129 ;  /* 0x0000008100007308 */ /* 0x0003e20000000800 */
[----:B--2---:R-:W-:-:S07]  /*8b20*/  FADD.FTZ R5, R123, R6 ;  /* 0x000000067b057221 */ /* 0x004fce0000010000 */
[----:B------:R-:W2:Y:S01]  /*8b30*/  MUFU.EX2 R106, R106 ;  /* 0x0000006a006a7308 */ /* 0x000ea20000000800 */
[----:B-1----:R-:W-:-:S01]  /*8b40*/  FADD.FTZ R129, R21, R102 ;  /* 0x0000006615817221 */ /* 0x002fc20000010000 */
[----:B0-----:R-:W-:-:S03]  /*8b50*/  FADD.FTZ R5, R132, R5 ;  /* 0x0000000584057221 */ /* 0x001fc60000010000 */
[----:B------:R-:W-:-:S03]  /*8b60*/  FADD.FTZ R102, R120, R129 ;  /* 0x0000008178667221 */ /* 0x000fc60000010000 */
[----:B------:R-:W0:Y:S01]  /*8b70*/  MUFU.EX2 R107, R107 ;  /* 0x0000006b006b7308 */ /* 0x000e220000000800 */
[----:B------:R-:W-:-:S04]  /*8b80*/  FADD.FTZ R129, R121, R102 ;  /* 0x0000006679817221 */ /* 0x000fc80000010000 */
[----:B------:R-:W-:-:S03]  /*8b90*/  FADD.FTZ R102, R122, R129 ;  /* 0x000000817a667221 */ /* 0x000fc60000010000 */
[----:B------:R-:W1:Y:S01]  /*8ba0*/  MUFU.EX2 R110, R110 ;  /* 0x0000006e006e7308 */ /* 0x000e620000000800 */
[----:B------:R-:W-:-:S01]  /*8bb0*/  FADD.FTZ R129, R125, R102 ;  /* 0x000000667d817221 */ /* 0x000fc20000010000 */
[----:B--2---:R-:W-:-:S03]  /*8bc0*/  FADD.FTZ R102, R106, R5 ;  /* 0x000000056a667221 */ /* 0x004fc60000010000 */
[----:B------:R-:W-:-:S03]  /*8bd0*/  FADD.FTZ R6, R104, R129 ;  /* 0x0000008168067221 */ /* 0x000fc60000010000 */
[----:B------:R-:W2:Y:S01]  /*8be0*/  MUFU.EX2 R111, R111 ;  /* 0x0000006f006f7308 */ /* 0x000ea20000000800 */
[----:B------:R-:W-:-:S01]  /*8bf0*/  FADD.FTZ R5, R105, R6 ;  /* 0x0000000669057221 */ /* 0x000fc20000010000 */
[----:B0-----:R-:W-:-:S03]  /*8c00*/  FADD.FTZ R129, R107, R102 ;  /* 0x000000666b817221 */ /* 0x001fc60000010000 */
[----:B------:R-:W-:-:S03]  /*8c10*/  FADD.FTZ R6, R108, R5 ;  /* 0x000000056c067221 */ /* 0x000fc60000010000 */
[----:B------:R-:W0:Y:S01]  /*8c20*/  MUFU.EX2 R114, R114 ;  /* 0x0000007200727308 */ /* 0x000e220000000800 */
[----:B-1----:R-:W-:-:S01]  /*8c30*/  FADD.FTZ R102, R110, R129 ;  /* 0x000000816e667221 */ /* 0x002fc20000010000 */
[----:B------:R-:W-:-:S04]  /*8c40*/  FADD.FTZ R5, R109, R6 ;  /* 0x000000066d057221 */ /* 0x000fc80000010000 */
[----:B------:R-:W-:Y:S02]  /*8c50*/  FADD.FTZ R6, R112, R5 ;  /* 0x0000000570067221 */ /* 0x000fe40000010000 */
[----:B------:R-:W1:Y:S01]  /*8c60*/  MUFU.EX2 R115, R115 ;  /* 0x0000007300737308 */ /* 0x000e620000000800 */
[----:B--2---:R-:W-:-:S01]  /*8c70*/  FADD.FTZ R129, R111, R102 ;  /* 0x000000666f817221 */ /* 0x004fc20000010000 */
[----:B------:R-:W-:-:S04]  /*8c80*/  FADD.FTZ R5, R113, R6 ;  /* 0x0000000671057221 */ /* 0x000fc80000010000 */
[----:B------:R-:W-:Y:S02]  /*8c90*/  FADD.FTZ R6, R116, R5 ;  /* 0x0000000574067221 */ /* 0x000fe40000010000 */
[----:B------:R-:W2:Y:S01]  /*8ca0*/  MUFU.EX2 R118, R118 ;  /* 0x0000007600767308 */ /* 0x000ea20000000800 */
[----:B0-----:R-:W-:-:S01]  /*8cb0*/  FADD.FTZ R102, R114, R129 ;  /* 0x0000008172667221 */ /* 0x001fc20000010000 */
[----:B------:R-:W-:-:S04]  /*8cc0*/  FADD.FTZ R5, R117, R6 ;  /* 0x0000000675057221 */ /* 0x000fc80000010000 */
[----:B------:R-:W-:Y:S02]  /*8cd0*/  FADD.FTZ R6, R88, R5 ;  /* 0x0000000558067221 */ /* 0x000fe40000010000 */
[----:B------:R-:W0:Y:S01]  /*8ce0*/  MUFU.EX2 R119, R119 ;  /* 0x0000007700777308 */ /* 0x000e220000000800 */
[----:B-1----:R-:W-:-:S01]  /*8cf0*/  FADD.FTZ R129, R115, R102 ;  /* 0x0000006673817221 */ /* 0x002fc20000010000 */
[----:B------:R-:W-:-:S06]  /*8d00*/  FADD.FTZ R5, R89, R6 ;  /* 0x0000000659057221 */ /* 0x000fcc0000010000 */
[----:B------:R-:W1:Y:S01]  /*8d10*/  MUFU.EX2 R90, R90 ;  /* 0x0000005a005a7308 */ /* 0x000e620000000800 */
[----:B--2---:R-:W-:-:S07]  /*8d20*/  FADD.FTZ R102, R118, R129 ;  /* 0x0000008176667221 */ /* 0x004fce0000010000 */
[----:B------:R-:W2:Y:S01]  /*8d30*/  MUFU.EX2 R91, R91 ;  /* 0x0000005b005b7308 */ /* 0x000ea20000000800 */
[----:B0-----:R-:W-:-:S07]  /*8d40*/  FADD.FTZ R129, R119, R102 ;  /* 0x0000006677817221 */ /* 0x001fce0000010000 */
[----:B------:R-:W0:Y:S01]  /*8d50*/  MUFU.EX2 R92, R92 ;  /* 0x0000005c005c7308 */ /* 0x000e220000000800 */
[----:B-1----:R-:W-:-:S07]  /*8d60*/  FADD.FTZ R102, R90, R129 ;  /* 0x000000815a667221 */ /* 0x002fce0000010000 */
[----:B------:R-:W1:Y:S01]  /*8d70*/  MUFU.EX2 R93, R93 ;  /* 0x0000005d005d7308 */ /* 0x000e620000000800 */
[----:B--2---:R-:W-:-:S04]  /*8d80*/  FADD.FTZ R129, R91, R102 ;  /* 0x000000665b817221 */ /* 0x004fc80000010000 */
[----:B------:R-:W-:-:S03]  /*8d90*/  FADD.FTZ R102, R0, R129 ;  /* 0x0000008100667221 */ /* 0x000fc60000010000 */
        /* <DEDUP_REMOVED lines=27> */
[----:B-1----:R-:W-:-:S04]  /*8f50*/  FADD.FTZ R5, R73, R6 ;  /* 0x0000000649057221 */ /* 0x002fc80000010000 */
[----:B------:R-:W-:-:S03]  /*8f60*/  FADD.FTZ R6, R14, R5 ;  /* 0x000000050e067221 */ /* 0x000fc60000010000 */
        /* <DEDUP_REMOVED lines=49> */
[----:B------:R-:W-:Y:S01]  /*9280*/  FADD.FTZ R6, R3, R6 ;  /* 0x0000000603067221 */ /* 0x000fe20000010000 */
[----:B--2---:R-:W-:-:S04]  /*9290*/  FADD.FTZ R102, R70, R129 ;  /* 0x0000008146667221 */ /* 0x004fc80000010000 */
[----:B0-----:R-:W-:Y:S01]  /*92a0*/  FADD.FTZ R5, R71, R102 ;  /* 0x0000006647057221 */ /* 0x001fe20000010000 */
[----:B------:R-:W-:Y:S06]  /*92b0*/  @!P0 BRA `(.L_x_675) ;  /* 0x0000000000048947 */ /* 0x000fec0003800000 */
[----:B------:R-:W-:Y:S01]  /*92c0*/  BPT.TRAP 0x1 ;  /* 0x000000040000795c */ /* 0x000fe20000300000 */
.L_x_675:
[----:B------:R-:W-:Y:S01]  /*92d0*/  UIADD3 UR6, UR11, 0x13260, URZ ;  /* 0x000132600b067890 */ /* 0x000fe2000fffe03f */
[----:B------:R-:W-:Y:S01]  /*92e0*/  ISETP.GT.AND P1, PT, R4, UR25, PT ;  /* 0x0000001904007c0c */ /* 0x000fe2000bf24270 */
[----:B------:R-:W-:Y:S01]  /*92f0*/  UMOV UR36, UR23 ;  /* 0x0000001700247c82 */ /* 0x000fe20008000000 */
[----:B------:R-:W-:Y:S01]  /*9300*/  F2FP.SATFINITE.E4M3.F32.PACK_AB_MERGE_C R0, R95, R0, RZ ;  /* 0x000000005f00723e */ /* 0x000fe200048070ff */
[----:B------:R-:W-:Y:S01]  /*9310*/  UPRMT UR6, UR44, 0x654, UR6 ;  /* 0x000006542c067896 */ /* 0x000fe20008000006 */
[----:B------:R-:W-:Y:S01]  /*9320*/  F2FP.SATFINITE.E4M3.F32.PACK_AB_MERGE_C R3, R3, R68, RZ ;  /* 0x000000440303723e */ /* 0x000fe200048070ff */
[----:B------:R-:W-:Y:S01]  /*9330*/  UMOV UR37, UR24 ;  /* 0x0000001800257c82 */ /* 0x000fe20008000000 */
[----:B------:R-:W-:Y:S01]  /*9340*/  F2FP.SATFINITE.E4M3.F32.PACK_AB_MERGE_C R20, R21, R20, RZ ;  /* 0x000000141514723e */ /* 0x000fe200048070ff */
[-C--:B------:R-:W-:Y:S01]  /*9350*/  FMUL.FTZ R24, R24, R84.reuse ;  /* 0x0000005418187220 */ /* 0x080fe20000410000 */
[----:B------:R-:W-:Y:S01]  /*9360*/  F2FP.SATFINITE.E4M3.F32.PACK_AB_MERGE_C R69, R126, R69, RZ ;  /* 0x000000457e45723e */ /* 0x000fe200048070ff */
[----:B------:R-:W-:Y:S01]  /*9370*/  FMUL.FTZ R25, R25, R84 ;  /* 0x0000005419197220 */ /* 0x000fe20000410000 */
[----:B------:R-:W-:Y:S01]  /*9380*/  F2FP.SATFINITE.E4M3.F32.PACK_AB_MERGE_C R122, R125, R122, RZ ;  /* 0x0000007a7d7a723e */ /* 0x000fe200048070ff */
[----:B------:R-:W-:Y:S01]  /*9390*/  FMUL.FTZ R28, R28, R84 ;  /* 0x000000541c1c7220 */ /* 0x000fe20000410000 */
[----:B------:R-:W-:Y:S01]  /*93a0*/  F2FP.SATFINITE.E4M3.F32.PACK_AB_MERGE_C R123, R132, R123, RZ ;  /* 0x0000007b847b723e */ /* 0x000fe200048070ff */
[----:B------:R-:W-:Y:S01]  /*93b0*/  SYNCS.ARRIVE.TRANS64.RED.A1T0 RZ, [UR6], RZ ;  /* 0x000000ffffff79a7 */ /* 0x000fe20008100406 */
        /* <DEDUP_REMOVED lines=27> */
[----:B------:R-:W-:Y:S01]  /*9570*/  VIADD R4, R4, 0xffffffff ;  /* 0xffffffff04047836 */ /* 0x000fe20000000000 */
[----:B------:R-:W-:Y:S01]  /*9580*/  F2FP.SATFINITE.E4M3.F32.PACK_AB_MERGE_C R145, R91, R90, R0 ;  /* 0x0000005a5b91723e */ /* 0x000fe20004807000 */
[-C--:B------:R-:W-:Y:S01]  /*9590*/  FMUL.FTZ R26, R26, R127.reuse ;  /* 0x0000007f1a1a7220 */ /* 0x080fe20000410000 */
[----:B------:R-:W-:Y:S01]  /*95a0*/  F2FP.SATFINITE.E4M3.F32.PACK_AB_MERGE_C R138, R65, R64, R3 ;  /* 0x00000040418a723e */ /* 0x000fe20004807003 */
[----:B------:R-:W-:Y:S01]  /*95b0*/  FMUL.FTZ R27, R27, R127 ;  /* 0x0000007f1b1b7220 */ /* 0x000fe20000410000 */
[----:B------:R-:W-:Y:S01]  /*95c0*/  F2FP.SATFINITE.E4M3.F32.PACK_AB_MERGE_C R152, R12, R13, R20 ;  /* 0x0000000d0c98723e */ /* 0x000fe20004807014 */
[-C--:B------:R-:W-:Y:S01]  /*95d0*/  FMUL.FTZ R30, R30, R127.reuse ;  /* 0x0000007f1e1e7220 */ /* 0x080fe20000410000 */
        /* <DEDUP_REMOVED lines=25> */
[----:B------:R-:W-:Y:S01]  /*9770*/  FMUL.FTZ R55, R55, R127 ;  /* 0x0000007f37377220 */ /* 0x000fe20000410000 */
[----:B------:R-:W-:Y:S01]  /*9780*/  F2FP.SATFINITE.E4M3.F32.PACK_AB_MERGE_C R143, R83, R82, R86 ;  /* 0x00000052538f723e */ /* 0x000fe20004807056 */
[----:B------:R-:W-:Y:S01]  /*9790*/  IMAD.MOV.U32 R0, RZ, RZ, R10 ;  /* 0x000000ffff007224 */ /* 0x000fe200078e000a */
[----:B------:R-:W-:Y:S01]  /*97a0*/  F2FP.SATFINITE.E4M3.F32.PACK_AB_MERGE_C R136, R57, R56, R60 ;  /* 0x000000383988723e */ /* 0x000fe2000480703c */
[----:B------:R-:W-:Y:S01]  /*97b0*/  IMAD.MOV.U32 R3, RZ, RZ, R9 ;  /* 0x000000ffff037224 */ /* 0x000fe200078e0009 */
[----:B------:R-:W-:-:S02]  /*97c0*/  F2FP.SATFINITE.E4M3.F32.PACK_AB_MERGE_C R137, R59, R58, R62 ;  /* 0x0000003a3b89723e */ /* 0x000fc4000480703e */
[----:B------:R-:W-:Y:S01]  /*97d0*/  F2FP.SATFINITE.E4M3.F32.PACK_AB_MERGE_C R139, R67, R66, R70 ;  /* 0x00000042438b723e */ /* 0x000fe20004807046 */
[----:B------:R-:W-:Y:S06]  /*97e0*/  @P1 BRA `(.L_x_676) ;  /* 0xffffffc000481947 */ /* 0x000fec000383ffff */
[----:B------:R-:W-:Y:S01]  /*97f0*/  IMAD.MOV.U32 R0, RZ, RZ, R10 ;  /* 0x000000ffff007224 */ /* 0x000fe200078e000a */
[----:B------:R-:W-:Y:S01]  /*9800*/  UMOV UR37, UR24 ;  /* 0x0000001800257c82 */ /* 0x000fe20008000000 */
[----:B------:R-:W-:Y:S01]  /*9810*/  IMAD.MOV.U32 R3, RZ, RZ, R9 ;  /* 0x000000ffff037224 */ /* 0x000fe200078e0009 */
[----:B------:R-:W-:-:S06]  /*9820*/  UMOV UR36, UR23 ;  /* 0x0000001700247c82 */ /* 0x000fcc0008000000 */
.L_x_658:
[----:B------:R-:W-:Y:S01]  /*9830*/  ULDC UR6, c[0x0][0x448] ;  /* 0x0001120000067ab9 */ /* 0x000fe20000000800 */
[----:B------:R-:W-:Y:S01]  /*9840*/  IADD3 R8, R17, 0x1, -R8 ;  /* 0x0000000111087810 */ /* 0x000fe20007ffe808 */
[----:B------:R-:W-:Y:S01]  /*9850*/  UISETP.NE.AND UP0, UPT, UR6, 0x1, UPT ;  /* 0x000000010600788c */ /* 0x000fe2000bf05270 */
[----:B------:R-:W-:Y:S02]  /*9860*/  ULDC UR11, c[0x0][0x9e4] ;  /* 0x00027900000b7ab9 */ /* 0x000fe40000000800 */
[----:B------:R-:W-:Y:S01]  /*9870*/  R2UR UR12, R8 ;  /* 0x00000000080c72ca */ /* 0x000fe200000e0000 */
[----:B------:R-:W-:Y:S02]  /*9880*/  UISETP.GE.AND UP1, UPT, UR11, 0x1, UPT ;  /* 0x000000010b00788c */ /* 0x000fe4000bf26270 */
[----:B------:R-:W-:-:S04]  /*9890*/  UIADD3 UR10, UR41, 0xbf, URZ ;  /* 0x000000bf290a7890 */ /* 0x000fc8000fffe03f */
[----:B------:R-:W-:Y:S01]  /*98a0*/  PLOP3.LUT P1, PT, PT, PT, UP1, 0x40, 0x0 ;  /* 0x000000000000781c */ /* 0x000fe20003f2e818 */
[----:B------:R-:W-:Y:S01]  /*98b0*/  @UP0 ULDC UR6, c[0x0][0x44c] ;  /* 0x0001130000060ab9 */ /* 0x000fe20000000800 */
[----:B------:R-:W-:Y:S01]  /*98c0*/  @UP0 ULDC UR13, c[0x0][0x450] ;  /* 0x00011400000d0ab9 */ /* 0x000fe20000000800 */
[----:B------:R-:W-:-:S04]  /*98d0*/  UIMAD.WIDE.U32 UR6, UR10, UR6, URZ ;  /* 0x000000060a0672a5 */ /* 0x000fc8000f8e003f */
[----:B------:R-:W-:-:S04]  /*98e0*/  @UP0 USHF.R.U32.HI UR10, URZ, UR13, UR7 ;  /* 0x0000000d3f0a0299 */ /* 0x000fc80008011607 */
[----:B------:R-:W-:-:S04]  /*98f0*/  UIADD3 UR10, UR12, UR10, URZ ;  /* 0x0000000a0c0a7290 */ /* 0x000fc8000fffe03f */
[----:B------:R-:W-:Y:S01]  /*9900*/  UIADD3 UR21, UR10, -UR21, URZ ;  /* 0x800000150a157290 */ /* 0x000fe2000fffe03f */
[----:B------:R-:W-:Y:S11]  /*9910*/  @P1 BRA `(.L_x_677) ;  /* 0x0000000000441947 */ /* 0x000ff60003800000 */
[----:B------:R-:W-:-:S06]  /*9920*/  UISETP.GT.AND UP2, UPT, UR10, -0x1, UPT ;  /* 0xffffffff0a00788c */ /* 0x000fcc000bf44270 */
[----:B------:R-:W-:-:S13]  /*9930*/  PLOP3.LUT P1, PT, PT, PT, UP2, 0x80, 0x0 ;  /* 0x000000000000781c */ /* 0x000fda0003f2f028 */
[----:B------:R-:W-:Y:S05]  /*9940*/  @P1 BRA `(.L_x_678) ;  /* 0x00000000001c1947 */ /* 0x000fea0003800000 */
[----:B------:R-:W-:Y:S02]  /*9950*/  UISETP.NE.AND UP2, UPT, UR11, 0x1, UPT ;  /* 0x000000010b00788c */ /* 0x000fe4000bf45270 */
[----:B------:R-:W-:-:S09]  /*9960*/  ULOP3.LUT UR10, URZ, UR10, URZ, 0x33, !UPT ;  /* 0x0000000a3f0a7292 */ /* 0x000fd2000f8e333f */
[----:B------:R-:W-:Y:S02]  /*9970*/  @UP2 ULDC.64 UR12, c[0x0][0x9e8] ;  /* 0x00027a00000c2ab9 */ /* 0x000fe40000000a00 */
[----:B------:R-:W-:-:S04]  /*9980*/  UIMAD.WIDE.U32 UR6, UR10, UR12, URZ ;  /* 0x0000000c0a0672a5 */ /* 0x000fc8000f8e003f */
[----:B------:R-:W-:-:S04]  /*9990*/  @UP2 USHF.R.U32.HI UR10, URZ, UR13, UR7 ;  /* 0x0000000d3f0a2299 */ /* 0x000fc80008011607 */
[----:B------:R-:W-:Y:S01]  /*99a0*/  ULOP3.LUT UR10, URZ, UR10, URZ, 0x33, !UPT ;  /* 0x0000000a3f0a7292 */ /* 0x000fe2000f8e333f */
[----:B------:R-:W-:Y:S11]  /*99b0*/  BRA `(.L_x_679) ;  /* 0x0000000000107947 */ /* 0x000ff60003800000 */
.L_x_678:
[----:B------:R-:W-:-:S11]  /*99c0*/  UISETP.NE.AND UP2, UPT, UR11, 0x1, UPT ;  /* 0x000000010b00788c */ /* 0x000fd6000bf45270 */
[----:B------:R-:W-:Y:S02]  /*99d0*/  @UP2 ULDC.64 UR12, c[0x0][0x9e8] ;  /* 0x00027a00000c2ab9 */ /* 0x000fe40000000a00 */
[----:B------:R-:W-:-:S04]  /*99e0*/  UIMAD.WIDE.U32 UR6, UR10, UR12, URZ ;  /* 0x0000000c0a0672a5 */ /* 0x000fc8000f8e003f */
[----:B------:R-:W-:-:S12]  /*99f0*/  @UP2 USHF.R.U32.HI UR10, URZ, UR13, UR7 ;  /* 0x0000000d3f0a2299 */ /* 0x000fd80008011607 */
.L_x_679:
[----:B------:R-:W-:-:S04]  /*9a00*/  UIMAD UR10, UR10, UR11, URZ ;  /* 0x0000000b0a0a72a4 */ /* 0x000fc8000f8e023f */
[----:B------:R-:W-:-:S04]  /*9a10*/  UISETP.LT.AND UP2, UPT, UR21, UR10, UPT ;  /* 0x0000000a1500728c */ /* 0x000fc8000bf41270 */
[----:B------:R-:W-:-:S12]  /*9a20*/  USEL UR21, UR21, UR10, !UP2 ;  /* 0x0000000a15157287 */ /* 0x000fd8000d000000 */
.L_x_677:
[----:B------:R-:W-:-:S04]  /*9a30*/  UIADD3 UR6, UR21, 0x9f, URZ ;  /* 0x0000009f15067890 */ /* 0x000fc8000fffe03f */
[----:B------:R-:W-:-:S04]  /*9a40*/  UIMAD.WIDE UR6, UR6, 0x66666667, URZ ;  /* 0x66666667060678a5 */ /* 0x000fc8000f8e023f */
[----:B------:R-:W-:-:S04]  /*9a50*/  USHF.R.U32.HI UR6, URZ, 0x1f, UR7 ;  /* 0x0000001f3f067899 */ /* 0x000fc80008011607 */
[----:B------:R-:W-:-:S04]  /*9a60*/  ULEA.HI.SX32 UR6, UR7, UR6, 0x1a ;  /* 0x0000000607067291 */ /* 0x000fc8000f8fd23f */
[----:B------:R-:W-:-:S04]  /*9a70*/  UISETP.LT.AND UP2, UPT, UR43, UR6, UPT ;  /* 0x000000062b00728c */ /* 0x000fc8000bf41270 */
[----:B------:R-:W-:-:S06]  /*9a80*/  USEL UR21, UR43, UR6, !UP2 ;  /* 0x000000062b157287 */ /* 0x000fcc000d000000 */
[----:B------:R-:W-:-:S13]  /*9a90*/  ISETP.GE.AND P1, PT, R4, UR21, PT ;  /* 0x0000001504007c0c */ /* 0x000fda000bf26270 */
[----:B------:R-:W-:Y:S05]  /*9aa0*/  @!P1 BRA `(.L_x_680) ;  /* 0x0000002000989947 */ /* 0x000fea0003800000 */
[----:B------:R-:W-:Y:S01]  /*9ab0*/  IMAD.MOV.U32 R9, RZ, RZ, R0 ;  /* 0x000000ffff097224 */ /* 0x000fe200078e0000 */
[----:B------:R-:W-:Y:S01]  /*9ac0*/  UMOV UR23, UR36 ;  /* 0x0000002400177c82 */ /* 0x000fe20008000000 */
[----:B------:R-:W-:Y:S01]  /*9ad0*/  IMAD.MOV.U32 R8, RZ, RZ, R3 ;  /* 0x000000ffff087224 */ /* 0x000fe200078e0003 */
[----:B------:R-:W-:-:S06]  /*9ae0*/  UMOV UR22, UR37 ;  /* 0x0000002500167c82 */ /* 0x000fcc0008000000 */
.L_x_690:
[----:B------:R-:W-:-:S04]  /*9af0*/  UIADD3 UR6, UR22, 0x1, URZ ;  /* 0x0000000116067890 */ /* 0x000fc8000fffe03f */
[----:B------:R-:W-:-:S04]  /*9b00*/  UISETP.NE.AND UP2, UPT, UR6, 0x2, UPT ;  /* 0x000000020600788c */ /* 0x000fc8000bf45270 */
[----:B------:R-:W-:Y:S02]  /*9b10*/  USEL UR36, URZ, 0x1, UP2 ;  /* 0x000000013f247887 */ /* 0x000fe40009000000 */
[----:B------:R-:W-:Y:S02]  /*9b20*/  USEL UR37, UR6, URZ, UP2 ;  /* 0x0000003f06257287 */ /* 0x000fe40009000000 */
[----:B------:R-:W-:Y:S01]  /*9b30*/  ULOP3.LUT UR36, UR23, UR36, URZ, 0x3c, !UPT ;  /* 0x0000002417247292 */ /* 0x000fe2000f8e3c3f */
[----:B------:R-:W-:Y:S11]  /*9b40*/  @!P0 BRA `(.L_x_681) ;  /* 0x0000000000048947 */ /* 0x000ff60003800000 */
[----:B------:R-:W-:Y:S01]  /*9b50*/  BPT.TRAP 0x1 ;  /* 0x000000040000795c */ /* 0x000fe20000300000 */
.L_x_681:
[----:B------:R-:W-:Y:S01]  /*9b60*/  ULEA UR20, UR37, UR45, 0x3 ;  /* 0x0000002d25147291 */ /* 0x000fe2000f8e183f */
[----:B------:R-:W-:-:S05]  /*9b70*/  IMAD.U32 R0, RZ, RZ, UR36 ;  /* 0x00000024ff007e24 */ /* 0x000fca000f8e00ff */
[----:B------:R-:W-:-:S04]  /*9b80*/  SHF.L.U32 R0, R0, 0x1f, RZ ;  /* 0x0000001f00007819 */ /* 0x000fc800000006ff */
[----:B------:R0:W1:Y:S01]  /*9b90*/  SYNCS.PHASECHK.TRANS64.TRYWAIT P1, [UR20+0x13230], R0 ;  /* 0x01323000ff0075a7 */ /* 0x0000620008020154 */
[----:B------:R-:W-:Y:S05]  /*9ba0*/  @!P0 BRA `(.L_x_682) ;  /* 0x0000000000048947 */ /* 0x000fea0003800000 */
[----:B------:R-:W-:Y:S01]  /*9bb0*/  BPT.TRAP 0x1 ;  /* 0x000000040000795c */ /* 0x000fe20000300000 */
.L_x_682:
[----:B-1----:R-:W-:Y:S05]  /*9bc0*/  @P1 BRA `(.L_x_683) ;  /* 0x0000000000081947 */ /* 0x002fea0003800000 */
[----:B------:R-:W1:Y:S02]  /*9bd0*/  SYNCS.PHASECHK.TRANS64.TRYWAIT P1, [UR20+0x13230], R0 ;  /* 0x01323000ff0075a7 */ /* 0x000e640008020154 */
[----:B-1----:R-:W-:Y:S05]  /*9be0*/  @!P1 BRA `(.L_x_684) ;  /* 0x000000bc00709947 */ /* 0x002fea0003800000 */
.L_x_683:
        /* <DEDUP_REMOVED lines=64> */
.L_x_685:
[----:B------:R-:W-:Y:S01]  /*9ff0*/  ULEA UR11, UR22, UR45, 0x3 ;  /* 0x0000002d160b7291 */ /* 0x000fe2000f8e183f */
[----:B01----:R-:W-:-:S05]  /*a000*/  IMAD.U32 R0, RZ, RZ, UR23 ;  /* 0x00000017ff007e24 */ /* 0x003fca000f8e00ff */
[----:B------:R-:W-:-:S04]  /*a010*/  SHF.L.U32 R0, R0, 0x1f, RZ ;  /* 0x0000001f00007819 */ /* 0x000fc800000006ff */
[----:B------:R0:W1:Y:S01]  /*a020*/  SYNCS.PHASECHK.TRANS64.TRYWAIT P1, [UR11+0x13250], R0 ;  /* 0x01325000ff0075a7 */ /* 0x000062000802014b */
[----:B------:R-:W-:Y:S05]  /*a030*/  @!P0 BRA `(.L_x_686) ;  /* 0x0000000000048947 */ /* 0x000fea0003800000 */
[----:B------:R-:W-:Y:S01]  /*a040*/  BPT.TRAP 0x1 ;  /* 0x000000040000795c */ /* 0x000fe20000300000 */
.L_x_686:
[----:B-1----:R-:W-:Y:S05]  /*a050*/  @P1 BRA `(.L_x_687) ;  /* 0x0000000000081947 */ /* 0x002fea0003800000 */
[----:B------:R-:W1:Y:S02]  /*a060*/  SYNCS.PHASECHK.TRANS64.TRYWAIT P1, [UR11+0x13250], R0 ;  /* 0x01325000ff0075a7 */ /* 0x000e64000802014b */
[----:B-1----:R-:W-:Y:S05]  /*a070*/  @!P1 BRA `(.L_x_688) ;  /* 0x000000b800649947 */ /* 0x002fea0003800000 */
.L_x_687:
[----:B01----:R-:W-:Y:S01]  /*a080*/  FMNMX.FTZ R0, R120, R8, !PT ;  /* 0x0000000878007209 */ /* 0x003fe20007810000 */
[----:B------:R-:W-:Y:S01]  /*a090*/  UIADD3 UR6, UR45, 0x1000, URZ ;  /* 0x000010002d067890 */ /* 0x000fe2000fffe03f */
[----:B------:R-:W-:Y:S01]  /*a0a0*/  WARPGROUP.ARRIVE ;  /* 0x00000000000079c5 */ /* 0x000fe20000000000 */
[----:B------:R-:W-:Y:S01]  /*a0b0*/  UMOV UR7, 0xc0000010 ;  /* 0xc000001000077882 */ /* 0x000fe20000000000 */
[----:B------:R-:W-:Y:S01]  /*a0c0*/  FMNMX.FTZ R3, R121, R0, !PT ;  /* 0x0000000079037209 */ /* 0x000fe20007810000 */
[----:B------:R-:W-:Y:S01]  /*a0d0*/  USHF.R.U32.HI UR6, URZ, 0x4, UR6 ;  /* 0x000000043f067899 */ /* 0x000fe20008011606 */
[----:B------:R-:W-:Y:S02]  /*a0e0*/  FMNMX.FTZ R0, R122, R9, !PT ;  /* 0x000000097a007209 */ /* 0x000fe40007810000 */
[----:B------:R-:W-:Y:S01]  /*a0f0*/  LOP3.LUT P1, RZ, R23, 0x7f, RZ, 0xc0, !PT ;  /* 0x0000007f17ff7812 */ /* 0x000fe2000782c0ff */
        /* <DEDUP_REMOVED lines=56> */
[----:B------:R-:W-:Y:S01]  /*a480*/  WARPGROUP.ARRIVE ;  /* 0x00000000000079c5 */ /* 0x000fe20000000000 */
[----:B------:R-:W-:-:S02]  /*a490*/  FMNMX.FTZ R0, R76, R3, !PT ;  /* 0x000000034c007209 */ /* 0x000fc40007810000 */
        /* <DEDUP_REMOVED lines=29> */
[----:B------:R-:W-:-:S03]  /*a670*/  FMNMX.FTZ R10, R70, R11, !PT ;  /* 0x0000000b460a7209 */ /* 0x000fc60007810000 */
[----:B------:R-:W0:Y:S01]  /*a680*/  SHFL.BFLY PT, R3, R0, 0x2, 0x1f ;  /* 0x0c401f0000037f89 */ /* 0x000e2200000e0000 */
[----:B------:R-:W-:-:S05]  /*a690*/  FMNMX.FTZ R10, R71, R10, !PT ;  /* 0x0000000a470a7209 */ /* 0x000fca0007810000 */
[----:B------:R-:W1:Y:S01]  /*a6a0*/  SHFL.BFLY PT, R13, R10, 0x2, 0x1f ;  /* 0x0c401f000a0d7f89 */ /* 0x000e6200000e0000 */
[----:B0-----:R-:W-:Y:S01]  /*a6b0*/  FMNMX.FTZ R11, R0, R3, !PT ;  /* 0x00000003000b7209 */ /* 0x001fe20007810000 */
[----:B------:R-:W-:Y:S02]  /*a6c0*/  WARPGROUP.DEPBAR.LE gsb0, 0x0 ;  /* 0x00008000000079c5 */ /* 0x000fe40000010000 */
[----:B------:R-:W-:Y:S02]  /*a6d0*/  WARPGROUP.ARRIVE ;  /* 0x00000000000079c5 */ /* 0x000fe40000000000 */
[----:B------:R-:W0:Y:S01]  /*a6e0*/  SHFL.BFLY PT, R12, R11, 0x1, 0x1f ;  /* 0x0c201f000b0c7f89 */ /* 0x000e2200000e0000 */
[----:B-1----:R-:W-:Y:S01]  /*a6f0*/  FMNMX.FTZ R13, R10, R13, !PT ;  /* 0x0000000d0a0d7209 */ /* 0x002fe20007810000 */
[----:B------:R-:W-:Y:S02]  /*a700*/  IMAD.U32 R10, RZ, RZ, UR42 ;  /* 0x0000002aff0a7e24 */ /* 0x000fe4000f8e00ff */
[----:B------:R-:W-:Y:S02]  /*a710*/  QGMMA.64x64x32.F32.E4M3.E4M3 R24, R144, gdesc[UR4], R24, gsb0 ;  /* 0x00e0000490187df3 */ /* 0x000fe40008000818 */
[----:B------:R-:W1:Y:S01]  /*a720*/  SHFL.BFLY PT, R14, R13, 0x1, 0x1f ;  /* 0x0c201f000d0e7f89 */ /* 0x000e6200000e0000 */
[----:B------:R-:W-:Y:S01]  /*a730*/  UIADD3 UR6, UR10, 0x180, URZ ;  /* 0x000001800a067890 */ /* 0x000fe2000fffe03f */
[----:B------:R-:W-:Y:S01]  /*a740*/  UMOV UR7, 0xc0000010 ;  /* 0xc000001000077882 */ /* 0x000fe20000000000 */
[----:B0-----:R-:W-:-:S05]  /*a750*/  FMNMX.FTZ R3, R11, R12, !PT ;  /* 0x0000000c0b037209 */ /* 0x001fca0007810000 */
[----:B------:R-:W-:Y:S01]  /*a760*/  FFMA.FTZ R10, R3, R10, -8 ;  /* 0xc1000000030a7423 */ /* 0x000fe2000001000a */
[----:B-1----:R-:W-:Y:S01]  /*a770*/  FMNMX.FTZ R0, R13, R14, !PT ;  /* 0x0000000e0d007209 */ /* 0x002fe20007810000 */
[----:B------:R-:W-:Y:S02]  /*a780*/  FADD.FTZ R8, -R3, R8 ;  /* 0x0000000803087221 */ /* 0x000fe40000010100 */
[----:B------:R-:W-:-:S01]  /*a790*/  FFMA.FTZ R11, R121, UR42, -R10 ;  /* 0x0000002a790b7c23 */ /* 0x000fc2000801080a */
[----:B------:R-:W-:Y:S02]  /*a7a0*/  IMAD.U32 R121, RZ, RZ, UR42 ;  /* 0x0000002aff797e24 */ /* 0x000fe4000f8e00ff */
[----:B------:R-:W-:-:S01]  /*a7b0*/  FFMA.FTZ R12, R120, UR42, -R10 ;  /* 0x0000002a780c7c23 */ /* 0x000fc2000801080a */
[----:B------:R-:W-:Y:S01]  /*a7c0*/  FMUL.FTZ R14, R8, UR42 ;  /* 0x0000002a080e7c20 */ /* 0x000fe20008410000 */
        /* <DEDUP_REMOVED lines=38> */
[----:B------:R-:W-:-:S01]  /*aa30*/  FADD.FTZ R8, -R0, R9 ;  /* 0x0000000900087221 */ /* 0x000fc20000010100 */
[----:B------:R-:W-:Y:S01]  /*aa40*/  FFMA.FTZ R10, R0, R121, -8 ;  /* 0xc1000000000a7423 */ /* 0x000fe20000010079 */
[----:B------:R-:W-:Y:S02]  /*aa50*/  MUFU.EX2 R9, R14 ;  /* 0x0000000e00097308 */ /* 0x000fe40000000800 */
[----:B------:R-:W-:Y:S01]  /*aa60*/  FMUL.FTZ R8, R8, UR42 ;  /* 0x0000002a08087c20 */ /* 0x000fe20008410000 */
        /* <DEDUP_REMOVED lines=11> */
[--C-:B------:R-:W-:Y:S01]  /*ab20*/  FFMA.FTZ R107, R107, UR42, -R10.reuse ;  /* 0x0000002a6b6b7c23 */ /* 0x100fe2000801080a */
[----:B------:R-:W-:Y:S01]  /*ab30*/  QGMMA.64x64x32.F32.E4M3.E4M3 R24, R140, gdesc[UR4], R24, gsb0 ;  /* 0x00e000048c187df3 */ /* 0x000fe20008000818 */
        /* <DEDUP_REMOVED lines=14> */
[----:B------:R-:W-:Y:S01]  /*ac20*/  UIADD3 UR6, UR10, 0x200, URZ ;  /* 0x000002000a067890 */ /* 0x000fe2000fffe03f */
[----:B------:R-:W-:-:S01]  /*ac30*/  FFMA.FTZ R102, R102, UR42, -R10 ;  /* 0x0000002a66667c23 */ /* 0x000fc2000801080a */
[----:B------:R-:W2:Y:S01]  /*ac40*/  MUFU.EX2 R11, R11 ;  /* 0x0000000b000b7308 */ /* 0x000ea20000000800 */
[----:B0-----:R-:W-:-:S01]  /*ac50*/  FFMA.FTZ R6, R9, R6, R12 ;  /* 0x0000000609067223 */ /* 0x001fc2000001000c */
[--C-:B------:R-:W-:Y:S01]  /*ac60*/  FFMA.FTZ R103, R103, UR42, -R10.reuse ;  /* 0x0000002a67677c23 */ /* 0x100fe2000801080a */
[----:B------:R-:W-:Y:S01]  /*ac70*/  UMOV UR7, 0xc0000010 ;  /* 0xc000001000077882 */ /* 0x000fe20000000000 */
[--C-:B------:R-:W-:Y:S01]  /*ac80*/  FFMA.FTZ R74, R74, UR42, -R10.reuse ;  /* 0x0000002a4a4a7c23 */ /* 0x100fe2000801080a */
[----:B------:R-:W-:-:S01]  /*ac90*/  FFMA.FTZ R75, R75, UR42, -R10 ;  /* 0x0000002a4b4b7c23 */ /* 0x000fc2000801080a */
[--C-:B------:R-:W-:Y:S01]  /*aca0*/  FFMA.FTZ R78, R78, UR42, -R10.reuse ;  /* 0x0000002a4e4e7c23 */ /* 0x100fe2000801080a */
[----:B------:R-:W-:-:S01]  /*acb0*/  FFMA.FTZ R79, R79, UR42, -R10 ;  /* 0x0000002a4f4f7c23 */ /* 0x000fc2000801080a */
[----:B------:R-:W0:Y:S01]  /*acc0*/  MUFU.EX2 R122, R122 ;  /* 0x0000007a007a7308 */ /* 0x000e220000000800 */
        /* <DEDUP_REMOVED lines=9> */
[--C-:B------:R-:W-:Y:S01]  /*ad60*/  FFMA.FTZ R62, R62, UR42, -R10.reuse ;  /* 0x0000002a3e3e7c23 */ /* 0x100fe2000801080a */
[----:B------:R-:W-:-:S01]  /*ad70*/  FFMA.FTZ R63, R63, UR42, -R10 ;  /* 0x0000002a3f3f7c23 */ /* 0x000fc2000801080a */
[--C-:B------:R-:W-:Y:S01]  /*ad80*/  FFMA.FTZ R66, R66, UR42, -R10.reuse ;  /* 0x0000002a42427c23 */ /* 0x100fe2000801080a */
[----:B------:R-:W-:-:S01]  /*ad90*/  FFMA.FTZ R67, R67, UR42, -R10 ;  /* 0x0000002a43437c23 */ /* 0x000fc2000801080a */
[----:B------:R-:W-:-:S02]  /*ada0*/  IMAD.U32 R131, RZ, RZ, UR20 ;  /* 0x00000014ff837e24 */ /* 0x000fc4000f8e00ff */
[----:B------:R-:W-:-:S01]  /*adb0*/  FFMA.FTZ R70, R70, UR42, -R10 ;  /* 0x0000002a46467c23 */ /* 0x000fc2000801080a */
[----:B------:R-:W2:Y:S08]  /*adc0*/  MUFU.EX2 R123, R123 ;  /* 0x0000007b007b7308 */ /* 0x000eb00000000800 */
[----:B------:R3:W4:Y:S08]  /*add0*/  MUFU.EX2 R14, R125 ;  /* 0x0000007d000e7308 */ /* 0x0007300000000800 */
[----:B------:R-:W5:Y:S01]  /*ade0*/  MUFU.EX2 R124, R124 ;  /* 0x0000007c007c7308 */ /* 0x000f620000000800 */
[----:B---3--:R-:W-:-:S01]  /*adf0*/  FFMA.FTZ R125, R130, UR42, -R10 ;  /* 0x0000002a827d7c23 */ /* 0x008fc2000801080a */
[----:B0-----:R-:W-:Y:S01]  /*ae00*/  FADD.FTZ R130, R122, R5 ;  /* 0x000000057a827221 */ /* 0x001fe20000010000 */
[----:B-1----:R-:W-:-:S01]  /*ae10*/  FADD.FTZ R5, R13, R6 ;  /* 0x000000060d057221 */ /* 0x002fc20000010000 */
[----:B------:R-:W-:-:S02]  /*ae20*/  FFMA.FTZ R10, R71, UR42, -R10 ;  /* 0x0000002a470a7c23 */ /* 0x000fc4000801080a */
[----:B--2---:R-:W-:-:S02]  /*ae30*/  FADD.FTZ R129, R123, R130 ;  /* 0x000000827b817221 */ /* 0x004fc40000010000 */
[----:B------:R-:W0:Y:S01]  /*ae40*/  MUFU.EX2 R15, R15 ;  /* 0x0000000f000f7308 */ /* 0x000e220000000800 */
[----:B----4-:R-:W-:-:S07]  /*ae50*/  FADD.FTZ R6, R14, R5 ;  /* 0x000000050e067221 */ /* 0x010fce0000010000 */
[----:B------:R-:W1:Y:S01]  /*ae60*/  MUFU.EX2 R125, R125 ;  /* 0x0000007d007d7308 */ /* 0x000e620000000800 */
[----:B-----5:R-:W-:-:S01]  /*ae70*/  FADD.FTZ R130, R124, R129 ;  /* 0x000000817c827221 */ /* 0x020fc20000010000 */
[----:B------:R-:W-:Y:S02]  /*ae80*/  WARPGROUP.DEPBAR.LE gsb0, 0x0 ;  /* 0x00008000000079c5 */ /* 0x000fe40000010000 */
[----:B------:R-:W-:-:S04]  /*ae90*/  WARPGROUP.ARRIVE ;  /* 0x00000000000079c5 */ /* 0x000fc80000000000 */
[----:B------:R-:W2:Y:S01]  /*aea0*/  MUFU.EX2 R20, R20 ;  /* 0x0000001400147308 */ /* 0x000ea20000000800 */
[----:B0-----:R-:W-:-:S01]  /*aeb0*/  FADD.FTZ R5, R15, R6 ;  /* 0x000000060f057221 */ /* 0x001fc20000010000 */
[----:B------:R-:W-:Y:S06]  /*aec0*/  QGMMA.64x64x32.F32.E4M3.E4M3 R24, R136, gdesc[UR4], R24, gsb0 ;  /* 0x00e0000488187df3 */ /* 0x000fec0008000818 */
        /* <DEDUP_REMOVED lines=19> */
[----:B-1----:R-:W-:-:S01]  /*b000*/  FADD.FTZ R5, R105, R6 ;  /* 0x0000000669057221 */ /* 0x002fc20000010000 */
[----:B------:R-:W-:-:S06]  /*b010*/  WARPGROUP.DEPBAR.LE gsb0, 0x0 ;  /* 0x00008000000079c5 */ /* 0x000fcc0000010000 */
        /* <DEDUP_REMOVED lines=91> */
[----:B--2---:R-:W-:-:S01]  /*b5d0*/  FADD.FTZ R6, R56, R5 ;  /* 0x0000000538067221 */ /* 0x004fc20000010000 */
[----:B------:R-:W-:-:S05]  /*b5e0*/  @!P1 VIADD R5, R131, 0x13240 ;  /* 0x0001324083059836 */ /* 0x000fca0000000000 */
[----:B------:R-:W-:Y:S01]  /*b5f0*/  @!P1 PRMT R5, RZ, 0x654, R5 ;  /* 0x00000654ff059816 */ /* 0x000fe20000000005 */
[----:B------:R-:W2:Y:S01]  /*b600*/  MUFU.EX2 R59, R59 ;  /* 0x0000003b003b7308 */ /* 0x000ea20000000800 */
[----:B0-----:R-:W-:-:S02]  /*b610*/  FADD.FTZ R130, R58, R129 ;  /* 0x000000813a827221 */ /* 0x001fc40000010000 */
[----:B------:R0:W-:Y:S05]  /*b620*/  @!P1 SYNCS.ARRIVE.TRANS64.RED.A1T0 RZ, [R5+URZ], RZ ;  /* 0x000000ff05ff99a7 */ /* 0x0001ea000810043f */
[----:B------:R-:W3:Y:S01]  /*b630*/  MUFU.EX2 R60, R60 ;  /* 0x0000003c003c7308 */ /* 0x000ee20000000800 */
[----:B-1----:R-:W-:-:S07]  /*b640*/  FADD.FTZ R129, R57, R6 ;  /* 0x0000000639817221 */ /* 0x002fce0000010000 */
[----:B------:R-:W1:Y:S01]  /*b650*/  MUFU.EX2 R62, R62 ;  /* 0x0000003e003e7308 */ /* 0x000e620000000800 */
[----:B--2---:R-:W-:-:S07]  /*b660*/  FADD.FTZ R131, R59, R130 ;  /* 0x000000823b837221 */ /* 0x004fce0000010000 */
        /* <DEDUP_REMOVED lines=20> */
[----:B-1----:R-:W-:-:S03]  /*b7b0*/  FADD.FTZ R6, R69, R6 ;  /* 0x0000000645067221 */ /* 0x002fc60000010000 */
[----:B0-----:R-:W-:Y:S01]  /*b7c0*/  FADD.FTZ R5, R10, R71 ;  /* 0x000000470a057221 */ /* 0x001fe20000010000 */
[----:B------:R-:W-:Y:S06]  /*b7d0*/  @!P0 BRA `(.L_x_689) ;  /* 0x0000000000048947 */ /* 0x000fec0003800000 */
[----:B------:R-:W-:Y:S01]  /*b7e0*/  BPT.TRAP 0x1 ;  /* 0x000000040000795c */ /* 0x000fe20000300000 */
.L_x_689:
        /* <DEDUP_REMOVED lines=8> */
[----:B------:R-:W-:Y:S01]  /*b870*/  FMUL.FTZ R24, R24, R9 ;  /* 0x0000000918187220 */ /* 0x000fe20000410000 */
[----:B------:R-:W-:Y:S01]  /*b880*/  F2FP.SATFINITE.E4M3.F32.PACK_AB_MERGE_C R127, R128, R127, RZ ;  /* 0x0000007f807f723e */ /* 0x000fe200048070ff */
[-C--:B------:R-:W-:Y:S01]  /*b890*/  FMUL.FTZ R25, R25, R9.reuse ;  /* 0x0000000919197220 */ /* 0x080fe20000410000 */
        /* <DEDUP_REMOVED lines=69> */
[----:B------:R-:W-:Y:S01]  /*bcf0*/  F2FP.SATFINITE.E4M3.F32.PACK_AB_MERGE_C R139, R67, R66, R70 ;  /* 0x00000042438b723e */ /* 0x000fe20004807046 */
[----:B------:R-:W-:Y:S06]  /*bd00*/  @P1 BRA `(.L_x_690) ;  /* 0xffffffdc00781947 */ /* 0x000fec000383ffff */
.L_x_680:
[----:B------:R-:W-:-:S13]  /*bd10*/  ISETP.GE.AND P1, PT, R4, UR43, PT ;  /* 0x0000002b04007c0c */ /* 0x000fda000bf26270 */
[----:B------:R-:W-:Y:S05]  /*bd20*/  @!P1 BRA `(.L_x_691) ;  /* 0x0000003c00d49947 */ /* 0x000fea0003800000 */
[----:B------:R-:W-:Y:S01]  /*bd30*/  IMAD.MOV.U32 R9, RZ, RZ, R0 ;  /* 0x000000ffff097224 */ /* 0x000fe200078e0000 */
[----:B------:R-:W-:Y:S01]  /*bd40*/  UMOV UR25, UR36 ;  /* 0x0000002400197c82 */ /* 0x000fe20008000000 */
[----:B------:R-:W-:Y:S01]  /*bd50*/  IMAD.MOV.U32 R8, RZ, RZ, R3 ;  /* 0x000000ffff087224 */ /* 0x000fe200078e0003 */
[----:B------:R-:W-:Y:S01]  /*bd60*/  UMOV UR24, UR37 ;  /* 0x0000002500187c82 */ /* 0x000fe20008000000 */
[----:B------:R-:W-:Y:S01]  /*bd70*/  ULDC UR20, c[0x0][0x9e4] ;  /* 0x0002790000147ab9 */ /* 0x000fe20000000800 */
[----:B------:R-:W-:Y:S01]  /*bd80*/  ULDC UR22, c[0x0][0x288] ;  /* 0x0000a20000167ab9 */ /* 0x000fe20000000800 */
[----:B------:R-:W-:Y:S01]  /*bd90*/  ULDC UR23, c[0x0][0x9dc] ;  /* 0x0002770000177ab9 */ /* 0x000fe20000000800 */
[----:B------:R-:W-:-:S05]  /*bda0*/  ULDC UR21, c[0x0][0x9e0] ;  /* 0x0002780000157ab9 */ /* 0x000fca0000000800 */
.L_x_709:
[----:B------:R-:W-:-:S04]  /*bdb0*/  UIADD3 UR37, UR24, 0x1, URZ ;  /* 0x0000000118257890 */ /* 0x000fc8000fffe03f */
[----:B------:R-:W-:-:S04]  /*bdc0*/  UISETP.NE.AND UP2, UPT, UR37, 0x2, UPT ;  /* 0x000000022500788c */ /* 0x000fc8000bf45270 */
[----:B------:R-:W-:Y:S02]  /*bdd0*/  USEL UR36, URZ, 0x1, UP2 ;  /* 0x000000013f247887 */ /* 0x000fe40009000000 */
[----:B------:R-:W-:Y:S02]  /*bde0*/  USEL UR37, UR37, URZ, UP2 ;  /* 0x0000003f25257287 */ /* 0x000fe40009000000 */
[----:B------:R-:W-:Y:S01]  /*bdf0*/  ULOP3.LUT UR36, UR25, UR36, URZ, 0x3c, !UPT ;  /* 0x0000002419247292 */ /* 0x000fe2000f8e3c3f */
[----:B------:R-:W-:Y:S11]  /*be00*/  @!P0 BRA `(.L_x_692) ;  /* 0x0000000000048947 */ /* 0x000ff60003800000 */
[----:B------:R-:W-:Y:S01]  /*be10*/  BPT.TRAP 0x1 ;  /* 0x000000040000795c */ /* 0x000fe20000300000 */
.L_x_692:
[----:B------:R-:W-:Y:S01]  /*be20*/  ULEA UR6, UR37, UR45, 0x3 ;  /* 0x0000002d25067291 */ /* 0x000fe2000f8e183f */
[----:B------:R-:W-:-:S05]  /*be30*/  IMAD.U32 R0, RZ, RZ, UR36 ;  /* 0x00000024ff007e24 */ /* 0x000fca000f8e00ff */
[----:B------:R-:W-:-:S04]  /*be40*/  SHF.L.U32 R0, R0, 0x1f, RZ ;  /* 0x0000001f00007819 */ /* 0x000fc800000006ff */
[----:B------:R0:W1:Y:S01]  /*be50*/  SYNCS.PHASECHK.TRANS64.TRYWAIT P1, [UR6+0x13230], R0 ;  /* 0x01323000ff0075a7 */ /* 0x0000620008020146 */
[----:B------:R-:W-:Y:S05]  /*be60*/  @!P0 BRA `(.L_x_693) ;  /* 0x0000000000048947 */ /* 0x000fea0003800000 */
[----:B------:R-:W-:Y:S01]  /*be70*/  BPT.TRAP 0x1 ;  /* 0x000000040000795c */ /* 0x000fe20000300000 */
.L_x_693:
[----:B-1----:R-:W-:Y:S05]  /*be80*/  @P1 BRA `(.L_x_694) ;  /* 0x0000000000081947 */ /* 0x002fea0003800000 */
[----:B------:R-:W1:Y:S02]  /*be90*/  SYNCS.PHASECHK.TRANS64.TRYWAIT P1, [UR6+0x13230], R0 ;  /* 0x01323000ff0075a7 */ /* 0x000e640008020146 */
[----:B-1----:R-:W-:Y:S05]  /*bea0*/  @!P1 BRA `(.L_x_695) ;  /* 0x0000009800f09947 */ /* 0x002fea0003800000 */
.L_x_694:
        /* <DEDUP_REMOVED lines=64> */
.L_x_696:
[----:B------:R-:W-:Y:S01]  /*c2b0*/  ULEA UR11, UR24, UR45, 0x3 ;  /* 0x0000002d180b7291 */ /* 0x000fe2000f8e183f */
[----:B01----:R-:W-:-:S05]  /*c2c0*/  IMAD.U32 R0, RZ, RZ, UR25 ;  /* 0x00000019ff007e24 */ /* 0x003fca000f8e00ff */
[----:B------:R-:W-:-:S04]  /*c2d0*/  SHF.L.U32 R0, R0, 0x1f, RZ ;  /* 0x0000001f00007819 */ /* 0x000fc800000006ff */
[----:B------:R0:W1:Y:S01]  /*c2e0*/  SYNCS.PHASECHK.TRANS64.TRYWAIT P1, [UR11+0x13250], R0 ;  /* 0x01325000ff0075a7 */ /* 0x000062000802014b */
[----:B------:R-:W-:Y:S05]  /*c2f0*/  @!P0 BRA `(.L_x_697) ;  /* 0x0000000000048947 */ /* 0x000fea0003800000 */
[----:B------:R-:W-:Y:S01]  /*c300*/  BPT.TRAP 0x1 ;  /* 0x000000040000795c */ /* 0x000fe20000300000 */
.L_x_697:
[----:B-1----:R-:W-:Y:S05]  /*c310*/  @P1 BRA `(.L_x_698) ;  /* 0x0000000000081947 */ /* 0x002fea0003800000 */
[----:B------:R-:W1:Y:S02]  /*c320*/  SYNCS.PHASECHK.TRANS64.TRYWAIT P1, [UR11+0x13250], R0 ;  /* 0x01325000ff0075a7 */ /* 0x000e64000802014b */
[----:B-1----:R-:W-:Y:S05]  /*c330*/  @!P1 BRA `(.L_x_699) ;  /* 0x0000009400e49947 */ /* 0x002fea0003800000 */
.L_x_698:
[----:B------:R-:W-:Y:S01]  /*c340*/  UIADD3 UR6, UR45, 0x1000, URZ ;  /* 0x000010002d067890 */ /* 0x000fe2000fffe03f */
[----:B------:R-:W-:Y:S01]  /*c350*/  WARPGROUP.ARRIVE ;  /* 0x00000000000079c5 */ /* 0x000fe20000000000 */
[----:B------:R-:W-:Y:S01]  /*c360*/  UMOV UR7, 0xc0000010 ;  /* 0xc000001000077882 */ /* 0x000fe20000000000 */
[----:B------:R-:W-:Y:S01]  /*c370*/  PLOP3.LUT P1, PT, PT, PT, UP0, 0x80, 0x0 ;  /* 0x000000000000781c */ /* 0x000fe20003f2f008 */
[----:B------:R-:W-:Y:S01]  /*c380*/  USHF.R.U32.HI UR6, URZ, 0x4, UR6 ;  /* 0x000000043f067899 */ /* 0x000fe20008011606 */
[----:B------:R-:W-:Y:S01]  /*c390*/  LOP3.LUT P3, RZ, R23, 0x7f, RZ, 0xc0, !PT ;  /* 0x0000007f17ff7812 */ /* 0x000fe2000786c0ff */
[----:B------:R-:W-:Y:S01]  /*c3a0*/  VIADD R14, R19, UR41 ;  /* 0x00000029130e7c36 */ /* 0x000fe20008000000 */
[----:B------:R-:W-:Y:S01]  /*c3b0*/  PLOP3.LUT P2, PT, PT, PT, UP0, 0x80, 0x0 ;  /* 0x000000000000781c */ /* 0x000fe20003f4f008 */
[----:B------:R-:W-:Y:S01]  /*c3c0*/  ULOP3.LUT UR6, UR6, 0x3fff, URZ, 0xc0, !UPT ;  /* 0x00003fff06067892 */ /* 0x000fe2000f8ec03f */
[----:B01----:R-:W-:Y:S02]  /*c3d0*/  IMAD.U32 R0, RZ, RZ, UR37 ;  /* 0x00000025ff007e24 */ /* 0x003fe4000f8e00ff */
[----:B------:R-:W-:Y:S01]  /*c3e0*/  IMAD R13, R4, -0xa0, RZ ;  /* 0xffffff60040d7824 */ /* 0x000fe200078e02ff */
[----:B------:R-:W-:-:S04]  /*c3f0*/  ULOP3.LUT UR6, UR6, 0x10000, URZ, 0xfc, !UPT ;  /* 0x0001000006067892 */ /* 0x000fc8000f8efc3f */
[----:B------:R-:W-:Y:S02]  /*c400*/  UIMAD UR10, UR24, 0x280, UR6 ;  /* 0x00000280180a78a4 */ /* 0x000fe4000f8e0206 */
[----:B------:R-:W-:-:S05]  /*c410*/  @!P3 LEA R0, R0, UR45, 0x3 ;  /* 0x0000002d0000bc11 */ /* 0x000fca000f8e18ff */
[----:B------:R-:W-:Y:S01]  /*c420*/  UMOV UR6, UR10 ;  /* 0x0000000a00067c82 */ /* 0x000fe20008000000 */
[----:B------:R-:W-:Y:S01]  /*c430*/  @!P3 VIADD R0, R0, 0x13240 ;  /* 0x000132400000b836 */ /* 0x000fe20000000000 */
[----:B------:R-:W-:Y:S01]  /*c440*/  QGMMA.64x64x32.F32.E4M3.E4M3 R24, R152, gdesc[UR4], R24, gsb0 ;  /* 0x00e0000498187df3 */ /* 0x000fe20008000818 */
[----:B------:R-:W-:Y:S01]  /*c450*/  UIADD3 UR6, UR10, 0x80, URZ ;  /* 0x000000800a067890 */ /* 0x000fe2000fffe03f */
[----:B------:R-:W-:Y:S02]  /*c460*/  UMOV UR7, 0xc0000010 ;  /* 0xc000001000077882 */ /* 0x000fe40000000000 */
[----:B------:R-:W-:Y:S01]  /*c470*/  @!P3 PRMT R0, RZ, 0x654, R0 ;  /* 0x00000654ff00b816 */ /* 0x000fe20000000000 */
        /* <DEDUP_REMOVED lines=23> */
[----:B------:R-:W-:Y:S01]  /*c5f0*/  VIADD R3, R13, 0x1 ;  /* 0x000000010d037836 */ /* 0x000fe20000000000 */
[----:B------:R-:W-:-:S03]  /*c600*/  ULOP3.LUT UR6, URZ, UR23, URZ, 0x33, !UPT ;  /* 0x000000173f067292 */ /* 0x000fc6000f8e333f */
[----:B------:R-:W0:Y:S01]  /*c610*/  SHFL.IDX PT, R20, R14, RZ, 0x1c1f ;  /* 0x001c1fff0e147589 */ /* 0x000e2200000e0000 */
[----:B------:R-:W-:Y:S02]  /*c620*/  WARPGROUP.DEPBAR.LE gsb0, 0x0 ;  /* 0x00008000000079c5 */ /* 0x000fe40000010000 */
[----:B------:R1:W-:Y:S02]  /*c630*/  @!P3 SYNCS.ARRIVE.TRANS64.RED.A1T0 RZ, [R0+URZ], RZ ;  /* 0x000000ff00ffb9a7 */ /* 0x0003e4000810043f */
[----:B-1----:R-:W-:-:S05]  /*c640*/  IMAD R0, R18, -0x2, R3 ;  /* 0xfffffffe12007824 */ /* 0x002fca00078e0203 */
[C---:B------:R-:W-:Y:S01]  /*c650*/  IADD3 R11, R0.reuse, -UR22, R17 ;  /* 0x80000016000b7c10 */ /* 0x040fe2000fffe011 */
[----:B------:R-:W-:-:S04]  /*c660*/  VIADD R0, R0, 0xffffffff ;  /* 0xffffffff00007836 */ /* 0x000fc80000000000 */
[C---:B------:R-:W-:Y:S02]  /*c670*/  VIADD R12, R11.reuse, UR21 ;  /* 0x000000150b0c7c36 */ /* 0x040fe40008000000 */
[----:B------:R-:W-:Y:S02]  /*c680*/  VIADD R11, R11, UR6 ;  /* 0x000000060b0b7c36 */ /* 0x000fe40008000000 */
[--C-:B0-----:R-:W-:Y:S02]  /*c690*/  IMAD.IADD R10, R12, 0x1, R20.reuse ;  /* 0x000000010c0a7824 */ /* 0x101fe400078e0214 */
[----:B------:R-:W-:Y:S01]  /*c6a0*/  IMAD.IADD R3, R11, 0x1, R20 ;  /* 0x000000010b037824 */ /* 0x000fe200078e0214 */
[----:B------:R-:W-:Y:S06]  /*c6b0*/  @P1 BRA `(.L_x_700) ;  /* 0x0000000000541947 */ /* 0x000fec0003800000 */
[----:B------:R-:W-:Y:S01]  /*c6c0*/  IADD3 R15, R17, -UR22, R20 ;  /* 0x80000016110f7c10 */ /* 0x000fe2000fffe014 */
        /* <DEDUP_REMOVED lines=11> */
.L_x_702:
[----:B------:R-:W-:-:S05]  /*c780*/  IMAD.U32 R136, RZ, RZ, UR20 ;  /* 0x00000014ff887e24 */ /* 0x000fca000f8e00ff */
[----:B------:R-:W-:-:S13]  /*c790*/  ISETP.NE.AND P1, PT, R136, 0x1, PT ;  /* 0x000000018800780c */ /* 0x000fda0003f25270 */
[----:B------:R-:W0:Y:S02]  /*c7a0*/  @P1 LDC.64 R20, c[0x0][0x9e8] ;  /* 0x00027a00ff141b82 */ /* 0x000e240000000a00 */
[----:B0-----:R-:W-:-:S05]  /*c7b0*/  @P1 IMAD.HI.U32 R20, R15, R20, RZ ;  /* 0x000000140f141227 */ /* 0x001fca00078e00ff */
[----:B------:R-:W-:-:S07]  /*c7c0*/  @P1 SHF.R.U32.HI R15, RZ, R21, R20 ;  /* 0x00000015ff0f1219 */ /* 0x000fce0000011614 */
.L_x_703:
[----:B------:R-:W-:Y:S05]  /*c7d0*/  BSYNC B0 ;  /* 0x0000000000007941 */ /* 0x000fea0003800000 */
.L_x_701:
[----:B------:R-:W-:-:S05]  /*c7e0*/  IMAD R15, R15, R136, R0 ;  /* 0x000000880f0f7224 */ /* 0x000fca00078e0200 */
[----:B------:R-:W-:Y:S02]  /*c7f0*/  VIADDMNMX R10, R15, R136, R10, PT ;  /* 0x000000880f0a7246 */ /* 0x000fe4000380010a */
[----:B------:R-:W-:-:S07]  /*c800*/  VIMNMX R3, R3, R15, !PT ;  /* 0x0000000f03037248 */ /* 0x000fce0007fe0100 */
.L_x_700:
[C---:B------:R-:W-:Y:S01]  /*c810*/  ISETP.GE.AND P1, PT, R13.reuse, 0x2, PT ;  /* 0x000000020d00780c */ /* 0x040fe20003f26270 */
[----:B------:R-:W0:Y:S01]  /*c820*/  SHFL.IDX PT, R14, R14, 0x1, 0x1c1f ;  /* 0x003c1f000e0e7f89 */ /* 0x000e2200000e0000 */
[C---:B------:R-:W-:Y:S02]  /*c830*/  ISETP.GE.AND P2, PT, R13.reuse, 0x9, PT ;  /* 0x000000090d00780c */ /* 0x040fe40003f46270 */
[----:B------:R-:W-:Y:S02]  /*c840*/  LOP3.LUT R16, R16, 0xefffffff, RZ, 0xc0, !PT ;  /* 0xefffffff10107812 */ /* 0x000fe400078ec0ff */
[----:B------:R-:W-:Y:S02]  /*c850*/  ISETP.GE.AND P3, PT, R13, 0xa, PT ;  /* 0x0000000a0d00780c */ /* 0x000fe40003f66270 */
[----:B------:R-:W-:-:S05]  /*c860*/  LOP3.LUT R2, R2, 0xfffffffe, RZ, 0xc0, !PT ;  /* 0xfffffffe02027812 */ /* 0x000fca00078ec0ff */
[----:B------:R-:W-:Y:S02]  /*c870*/  @P1 LOP3.LUT R16, R16, 0x10000000, RZ, 0xfc, !PT ;  /* 0x1000000010101812 */ /* 0x000fe400078efcff */
[C---:B------:R-:W-:Y:S02]  /*c880*/  ISETP.GT.AND P1, PT, R3.reuse, 0x1, !P1 ;  /* 0x000000010300780c */ /* 0x040fe40004f24270 */
[----:B------:R-:W-:Y:S02]  /*c890*/  LOP3.LUT R16, R16, 0xdfffffff, RZ, 0xc0, !PT ;  /* 0xdfffffff10107812 */ /* 0x000fe400078ec0ff */
[----:B------:R-:W-:Y:S02]  /*c8a0*/  ISETP.LT.OR P1, PT, R10, 0x2, P1 ;  /* 0x000000020a00780c */ /* 0x000fe40000f21670 */
[----:B------:R-:W-:Y:S02]  /*c8b0*/  @P2 LOP3.LUT R16, R16, 0x20000000, RZ, 0xfc, !PT ;  /* 0x2000000010102812 */ /* 0x000fe400078efcff */
[----:B------:R-:W-:-:S02]  /*c8c0*/  ISETP.GT.AND P2, PT, R3, 0x8, !P2 ;  /* 0x000000080300780c */ /* 0x000fc40005744270 */
[----:B------:R-:W-:Y:S01]  /*c8d0*/  FSEL R121, R121, -INF , !P1 ;  /* 0xff80000079797808 */ /* 0x000fe20004800000 */
[----:B0-----:R-:W-:Y:S01]  /*c8e0*/  IMAD.IADD R12, R12, 0x1, R14 ;  /* 0x000000010c0c7824 */ /* 0x001fe200078e020e */
        /* <DEDUP_REMOVED lines=213> */
[----:B------:R-:W-:Y:S01]  /*d640*/  ISETP.GE.AND P6, PT, R13, 0x9a, PT ;  /* 0x0000009a0d00780c */ /* 0x000fe20003fc6270 */
[----:B------:R-:W-:-:S12]  /*d650*/  IMAD.IADD R13, R11, 0x1, R14 ;  /* 0x000000010b0d7824 */ /* 0x000fd800078e020e */
[----:B------:R-:W-:Y:S02]  /*d660*/  @P6 LOP3.LUT R16, R16, 0x8000000, RZ, 0xfc, !PT ;  /* 0x0800000010106812 */ /* 0x000fe400078efcff */
[----:B------:R-:W-:-:S04]  /*d670*/  ISETP.GT.AND P6, PT, R3, 0x99, !P6 ;  /* 0x000000990300780c */ /* 0x000fc800077c4270 */
[----:B------:R-:W-:-:S04]  /*d680*/  ISETP.LT.OR P6, PT, R10, 0x9a, P6 ;  /* 0x0000009a0a00780c */ /* 0x000fc800037c1670 */
[----:B------:R-:W-:Y:S02]  /*d690*/  FSEL R69, R69, -INF , !P6 ;  /* 0xff80000045457808 */ /* 0x000fe40007000000 */
[----:B------:R-:W-:-:S13]  /*d6a0*/  PLOP3.LUT P6, PT, PT, PT, UP1, 0x40, 0x0 ;  /* 0x000000000000781c */ /* 0x000fda0003fce818 */
[----:B------:R-:W-:Y:S05]  /*d6b0*/  @P6 BRA `(.L_x_704) ;  /* 0x0000000000546947 */ /* 0x000fea0003800000 */
        /* <DEDUP_REMOVED lines=12> */
.L_x_706:
[----:B------:R-:W-:-:S05]  /*d780*/  IMAD.U32 R21, RZ, RZ, UR20 ;  /* 0x00000014ff157e24 */ /* 0x000fca000f8e00ff */
[----:B------:R-:W-:-:S13]  /*d790*/  ISETP.NE.AND P6, PT, R21, 0x1, PT ;  /* 0x000000011500780c */ /* 0x000fda0003fc5270 */
[----:B------:R-:W0:Y:S02]  /*d7a0*/  @P6 LDC.64 R10, c[0x0][0x9e8] ;  /* 0x00027a00ff0a6b82 */ /* 0x000e240000000a00 */
[----:B0-----:R-:W-:-:S05]  /*d7b0*/  @P6 IMAD.HI.U32 R10, R3, R10, RZ ;  /* 0x0000000a030a6227 */ /* 0x001fca00078e00ff */
[----:B------:R-:W-:-:S07]  /*d7c0*/  @P6 SHF.R.U32.HI R3, RZ, R11, R10 ;  /* 0x0000000bff036219 */ /* 0x000fce000001160a */
.L_x_707:
[----:B------:R-:W-:Y:S05]  /*d7d0*/  BSYNC B0 ;  /* 0x0000000000007941 */ /* 0x000fea0003800000 */
.L_x_705:
[----:B------:R-:W-:-:S05]  /*d7e0*/  IMAD R0, R3, R21, R0 ;  /* 0x0000001503007224 */ /* 0x000fca00078e0200 */
[----:B------:R-:W-:Y:S02]  /*d7f0*/  VIADDMNMX R12, R0, R21, R12, PT ;  /* 0x00000015000c7246 */ /* 0x000fe4000380010c */
[----:B------:R-:W-:-:S07]  /*d800*/  VIMNMX R13, R13, R0, !PT ;  /* 0x000000000d0d7248 */ /* 0x000fce0007fe0100 */
.L_x_704:
        /* <DEDUP_REMOVED lines=112> */
[----:B------:R-:W-:Y:S02]  /*df10*/  ISETP.GT.AND P1, PT, R13, 0x60, !P1 ;  /* 0x000000600d00780c */ /* 0x000fe40004f24270 */
[C---:B------:R-:W-:Y:S02]  /*df20*/  ISETP.LT.OR P3, PT, R12.reuse, 0x91, P3 ;  /* 0x000000910c00780c */ /* 0x040fe40001f61670 */
[----:B------:R-:W-:Y:S02]  /*df30*/  ISETP.LT.OR P1, PT, R12, 0x61, P1 ;  /* 0x000000610c00780c */ /* 0x000fe40000f21670 */
[----:B0-----:R-:W-:-:S02]  /*df40*/  FMNMX.FTZ R14, R10, R3, !PT ;  /* 0x000000030a0e7209 */ /* 0x001fc40007810000 */
[----:B------:R-:W-:Y:S02]  /*df50*/  FSEL R74, R74, -INF , !P1 ;  /* 0xff8000004a4a7808 */ /* 0x000fe40004800000 */
[----:B------:R-:W-:Y:S01]  /*df60*/  LOP3.LUT P1, RZ, R16, 0x800, RZ, 0xc0, !PT ;  /* 0x0000080010ff7812 */ /* 0x000fe2000782c0ff */
[----:B------:R-:W0:Y:S01]  /*df70*/  SHFL.BFLY PT, R3, R14, 0x1, 0x1f ;  /* 0x0c201f000e037f89 */ /* 0x000e2200000e0000 */
[C---:B------:R-:W-:Y:S02]  /*df80*/  ISETP.GT.AND P5, PT, R13.reuse, 0x98, !P5 ;  /* 0x000000980d00780c */ /* 0x040fe40006fa4270 */
        /* <DEDUP_REMOVED lines=10> */
[----:B0-----:R-:W-:Y:S02]  /*e030*/  FMNMX.FTZ R3, R14, R3, !PT ;  /* 0x000000030e037209 */ /* 0x001fe40007810000 */
[----:B------:R-:W-:Y:S02]  /*e040*/  FSEL R78, R78, -INF , !P1 ;  /* 0xff8000004e4e7808 */ /* 0x000fe40004800000 */
[----:B------:R-:W-:Y:S01]  /*e050*/  LOP3.LUT P1, RZ, R16, 0x200, RZ, 0xc0, !PT ;  /* 0x0000020010ff7812 */ /* 0x000fe2000782c0ff */
[----:B------:R-:W-:-:S03]  /*e060*/  FFMA.FTZ R0, R3, R0, -8 ;  /* 0xc100000003007423 */ /* 0x000fc60000010000 */
        /* <DEDUP_REMOVED lines=59> */
[C---:B------:R-:W-:Y:S02]  /*e420*/  ISETP.GT.AND P1, PT, R13.reuse, RZ, !P6 ;  /* 0x000000ff0d00720c */ /* 0x040fe40007724270 */
        /* <DEDUP_REMOVED lines=25> */
[----:B------:R-:W-:Y:S01]  /*e5c0*/  FMNMX.FTZ R124, R130, R125, !PT ;  /* 0x0000007d827c7209 */ /* 0x000fe20007810000 */
[----:B------:R-:W-:-:S01]  /*e5d0*/  FFMA.FTZ R105, R105, UR42, -R0 ;  /* 0x0000002a69697c23 */ /* 0x000fc20008010800 */
[--C-:B------:R-:W-:Y:S01]  /*e5e0*/  FFMA.FTZ R108, R108, UR42, -R0.reuse ;  /* 0x0000002a6c6c7c23 */ /* 0x100fe20008010800 */
[----:B0-----:R-:W-:-:S01]  /*e5f0*/  FFMA.FTZ R128, R80, UR42, -R0 ;  /* 0x0000002a50807c23 */ /* 0x001fc20008010800 */
[----:B------:R-:W-:Y:S01]  /*e600*/  FMNMX.FTZ R125, R131, R124, !PT ;  /* 0x0000007c837d7209 */ /* 0x000fe20007810000 */
[----:B------:R-:W-:-:S01]  /*e610*/  FFMA.FTZ R80, R84, UR42, -R0 ;  /* 0x0000002a54507c23 */ /* 0x000fc20008010800 */
[--C-:B------:R-:W-:Y:S01]  /*e620*/  FFMA.FTZ R109, R109, UR42, -R0.reuse ;  /* 0x0000002a6d6d7c23 */ /* 0x100fe20008010800 */
        /* <DEDUP_REMOVED lines=60> */
[----:B------:R-:W-:Y:S01]  /*e9f0*/  FSEL R73, R67, -INF , !P4 ;  /* 0xff80000043497808 */ /* 0x000fe20006000000 */
[----:B------:R-:W-:Y:S01]  /*ea00*/  MUFU.EX2 R109, R109 ;  /* 0x0000006d006d7308 */ /* 0x000fe20000000800 */
[----:B------:R-:W-:-:S04]  /*ea10*/  FMNMX.FTZ R125, R63, R124, !PT ;  /* 0x0000007c3f7d7209 */ /* 0x000fc80007810000 */
[----:B------:R-:W-:-:S03]  /*ea20*/  FMNMX.FTZ R76, R66, R125, !PT ;  /* 0x0000007d424c7209 */ /* 0x000fc60007810000 */
[----:B------:R-:W-:Y:S01]  /*ea30*/  MUFU.EX2 R67, R129 ;  /* 0x0000008100437308 */ /* 0x000fe20000000800 */
[----:B------:R-:W-:-:S04]  /*ea40*/  FMNMX.FTZ R77, R73, R76, !PT ;  /* 0x0000004c494d7209 */ /* 0x000fc80007810000 */
[----:B------:R-:W-:Y:S01]  /*ea50*/  FMNMX.FTZ R76, R70, R77, !PT ;  /* 0x0000004d464c7209 */ /* 0x000fe20007810000 */
[----:B------:R-:W-:-:S01]  /*ea60*/  FFMA.FTZ R77, R81, UR42, -R0 ;  /* 0x0000002a514d7c23 */ /* 0x000fc20008010800 */
[--C-:B------:R-:W-:Y:S01]  /*ea70*/  FFMA.FTZ R81, R85, UR42, -R0.reuse ;  /* 0x0000002a55517c23 */ /* 0x100fe20008010800 */
[----:B------:R-:W-:Y:S01]  /*ea80*/  IMAD.U32 R85, RZ, RZ, UR42 ;  /* 0x0000002aff557e24 */ /* 0x000fe2000f8e00ff */
[----:B------:R-:W-:Y:S01]  /*ea90*/  FMNMX.FTZ R124, R71, R76, !PT ;  /* 0x0000004c477c7209 */ /* 0x000fe20007810000 */
[----:B------:R-:W-:Y:S04]  /*eaa0*/  MUFU.EX2 R112, R112 ;  /* 0x0000007000707308 */ /* 0x000fe80000000800 */
[----:B------:R-:W0:Y:S04]  /*eab0*/  SHFL.BFLY PT, R125, R124, 0x2, 0x1f ;  /* 0x0c401f007c7d7f89 */ /* 0x000e2800000e0000 */
[----:B------:R-:W-:Y:S08]  /*eac0*/  MUFU.EX2 R76, R128 ;  /* 0x00000080004c7308 */ /* 0x000ff00000000800 */
[----:B------:R-:W-:Y:S08]  /*ead0*/  MUFU.EX2 R113, R113 ;  /* 0x0000007100717308 */ /* 0x000ff00000000800 */
[----:B------:R-:W-:Y:S01]  /*eae0*/  MUFU.EX2 R116, R116 ;  /* 0x0000007400747308 */ /* 0x000fe20000000800 */
[----:B0-----:R-:W-:Y:S01]  /*eaf0*/  FMNMX.FTZ R125, R124, R125, !PT ;  /* 0x0000007d7c7d7209 */ /* 0x001fe20007810000 */
[----:B------:R-:W-:Y:S01]  /*eb00*/  FFMA.FTZ R124, R69, UR42, -R0 ;  /* 0x0000002a457c7c23 */ /* 0x000fe20008010800 */
[----:B------:R-:W-:-:S05]  /*eb10*/  FSEL R69, R3, RZ, P1 ;  /* 0x000000ff03457208 */ /* 0x000fca0000800000 */
[----:B------:R-:W-:Y:S01]  /*eb20*/  MUFU.EX2 R117, R117 ;  /* 0x0000007500757308 */ /* 0x000fe20000000800 */
[----:B------:R-:W0:Y:S01]  /*eb30*/  SHFL.BFLY PT, R84, R125, 0x1, 0x1f ;  /* 0x0c201f007d547f89 */ /* 0x000e2200000e0000 */
[----:B------:R-:W-:-:S04]  /*eb40*/  FADD.FTZ R8, -R69, R8 ;  /* 0x0000000845087221 */ /* 0x000fc80000010100 */
[----:B------:R-:W-:Y:S02]  /*eb50*/  FMUL.FTZ R8, R8, UR42 ;  /* 0x0000002a08087c20 */ /* 0x000fe40008410000 */
[----:B------:R-:W-:Y:S08]  /*eb60*/  MUFU.EX2 R69, R124 ;  /* 0x0000007c00457308 */ /* 0x000ff00000000800 */
[----:B------:R-:W1:Y:S08]  /*eb70*/  MUFU.EX2 R8, R8 ;  /* 0x0000000800087308 */ /* 0x000e700000000800 */
[----:B------:R-:W-:Y:S01]  /*eb80*/  MUFU.EX2 R88, R88 ;  /* 0x0000005800587308 */ /* 0x000fe20000000800 */
[----:B0-----:R-:W-:-:S04]  /*eb90*/  FMNMX.FTZ R0, R125, R84, !PT ;  /* 0x000000547d007209 */ /* 0x001fc80007810000 */
[C---:B------:R-:W-:Y:S01]  /*eba0*/  FSETP.NEU.FTZ.AND P1, PT, R0.reuse, -INF , PT ;  /* 0xff8000000000780b */ /* 0x040fe20003f3d000 */
[----:B------:R-:W-:-:S02]  /*ebb0*/  FFMA.FTZ R84, R0, R85, -8 ;  /* 0xc100000000547423 */ /* 0x000fc40000010055 */
[----:B------:R-:W-:Y:S01]  /*ebc0*/  MUFU.EX2 R89, R89 ;  /* 0x0000005900597308 */ /* 0x000fe20000000800 */
[----:B-1----:R-:W-:-:S02]  /*ebd0*/  FFMA.FTZ R133, R8, R6, R11 ;  /* 0x0000000608857223 */ /* 0x002fc4000001000b */
[----:B------:R-:W-:Y:S02]  /*ebe0*/  FSEL R84, R84, RZ, P1 ;  /* 0x000000ff54547208 */ /* 0x000fe40000800000 */
[----:B------:R-:W-:-:S03]  /*ebf0*/  FADD.FTZ R133, R10, R133 ;  /* 0x000000850a857221 */ /* 0x000fc60000010000 */
[--C-:B------:R-:W-:Y:S01]  /*ec00*/  FFMA.FTZ R125, R130, UR42, -R84.reuse ;  /* 0x0000002a827d7c23 */ /* 0x100fe20008010854 */
[----:B------:R-:W-:Y:S01]  /*ec10*/  FSEL R130, R0, RZ, P1 ;  /* 0x000000ff00827208 */ /* 0x000fe20000800000 */
[--C-:B------:R-:W-:Y:S01]  /*ec20*/  FFMA.FTZ R122, R122, UR42, -R84.reuse ;  /* 0x0000002a7a7a7c23 */ /* 0x100fe20008010854 */
[----:B------:R-:W-:-:S01]  /*ec30*/  FFMA.FTZ R85, R123, UR42, -R84 ;  /* 0x0000002a7b557c23 */ /* 0x000fc20008010854 */
[--C-:B------:R-:W-:Y:S01]  /*ec40*/  FFMA.FTZ R123, R126, UR42, -R84.reuse ;  /* 0x0000002a7e7b7c23 */ /* 0x100fe20008010854 */
[----:B------:R-:W-:-:S01]  /*ec50*/  FFMA.FTZ R124, R127, UR42, -R84 ;  /* 0x0000002a7f7c7c23 */ /* 0x000fc20008010854 */
[----:B------:R-:W-:Y:S01]  /*ec60*/  FADD.FTZ R130, -R130, R9 ;  /* 0x0000000982827221 */ /* 0x000fe20000010100 */
[----:B------:R-:W-:-:S01]  /*ec70*/  FFMA.FTZ R126, R131, UR42, -R84 ;  /* 0x0000002a837e7c23 */ /* 0x000fc20008010854 */
[----:B------:R-:W-:Y:S01]  /*ec80*/  MUFU.EX2 R122, R122 ;  /* 0x0000007a007a7308 */ /* 0x000fe20000000800 */
[----:B------:R-:W-:-:S01]  /*ec90*/  FFMA.FTZ R127, R134, UR42, -R84 ;  /* 0x0000002a867f7c23 */ /* 0x000fc20008010854 */
[----:B------:R-:W-:Y:S01]  /*eca0*/  FMUL.FTZ R129, R130, UR42 ;  /* 0x0000002a82817c20 */ /* 0x000fe20008410000 */
[----:B------:R-:W-:-:S01]  /*ecb0*/  FFMA.FTZ R128, R135, UR42, -R84 ;  /* 0x0000002a87807c23 */ /* 0x000fc20008010854 */
[--C-:B------:R-:W-:Y:S01]  /*ecc0*/  FFMA.FTZ R131, R94, UR42, -R84.reuse ;  /* 0x0000002a5e837c23 */ /* 0x100fe20008010854 */
[----:B------:R-:W-:-:S01]  /*ecd0*/  FFMA.FTZ R94, R95, UR42, -R84 ;  /* 0x0000002a5f5e7c23 */ /* 0x000fc20008010854 */
[----:B------:R-:W-:Y:S01]  /*ece0*/  FFMA.FTZ R95, R98, UR42, -R84 ;  /* 0x0000002a625f7c23 */ /* 0x000fe20008010854 */
[----:B------:R-:W-:-:S01]  /*ecf0*/  FADD.FTZ R130, R14, R133 ;  /* 0x000000850e827221 */ /* 0x000fc20000010000 */
[----:B------:R-:W0:Y:S01]  /*ed00*/  MUFU.EX2 R129, R129 ;  /* 0x0000008100817308 */ /* 0x000e220000000800 */
[----:B------:R-:W-:-:S01]  /*ed10*/  FFMA.FTZ R98, R99, UR42, -R84 ;  /* 0x0000002a63627c23 */ /* 0x000fc20008010854 */
[--C-:B------:R-:W-:Y:S01]  /*ed20*/  FFMA.FTZ R106, R106, UR42, -R84.reuse ;  /* 0x0000002a6a6a7c23 */ /* 0x100fe20008010854 */
[----:B------:R-:W-:-:S01]  /*ed30*/  FFMA.FTZ R99, R102, UR42, -R84 ;  /* 0x0000002a66637c23 */ /* 0x000fc20008010854 */
[----:B------:R-:W-:Y:S01]  /*ed40*/  FFMA.FTZ R102, R103, UR42, -R84 ;  /* 0x0000002a67667c23 */ /* 0x000fe20008010854 */
[----:B------:R-:W-:-:S01]  /*ed50*/  FADD.FTZ R103, R15, R130 ;  /* 0x000000820f677221 */ /* 0x000fc20000010000 */
[--C-:B------:R-:W-:Y:S01]  /*ed60*/  FFMA.FTZ R107, R107, UR42, -R84.reuse ;  /* 0x0000002a6b6b7c23 */ /* 0x100fe20008010854 */
[----:B------:R-:W-:-:S01]  /*ed70*/  FFMA.FTZ R110, R110, UR42, -R84 ;  /* 0x0000002a6e6e7c23 */ /* 0x000fc20008010854 */
[----:B------:R-:W1:Y:S01]  /*ed80*/  MUFU.EX2 R85, R85 ;  /* 0x0000005500557308 */ /* 0x000e620000000800 */
[----:B------:R-:W-:-:S01]  /*ed90*/  FADD.FTZ R130, R20, R103 ;  /* 0x0000006714827221 */ /* 0x000fc20000010000 */
[--C-:B------:R-:W-:Y:S01]  /*eda0*/  FFMA.FTZ R111, R111, UR42, -R84.reuse ;  /* 0x0000002a6f6f7c23 */ /* 0x100fe20008010854 */
[----:B------:R-:W-:-:S01]  /*edb0*/  FFMA.FTZ R114, R114, UR42, -R84 ;  /* 0x0000002a72727c23 */ /* 0x000fc20008010854 */
[----:B------:R-:W-:Y:S01]  /*edc0*/  FFMA.FTZ R115, R115, UR42, -R84 ;  /* 0x0000002a73737c23 */ /* 0x000fe20008010854 */
[----:B------:R-:W-:-:S01]  /*edd0*/  FADD.FTZ R103, R21, R130 ;  /* 0x0000008215677221 */ /* 0x000fc20000010000 */
[--C-:B------:R-:W-:Y:S01]  /*ede0*/  FFMA.FTZ R118, R118, UR42, -R84.reuse ;  /* 0x0000002a76767c23 */ /* 0x100fe20008010854 */
[----:B------:R-:W-:-:S01]  /*edf0*/  FFMA.FTZ R119, R119, UR42, -R84 ;  /* 0x0000002a77777c23 */ /* 0x000fc20008010854 */
[----:B------:R-:W2:Y:S01]  /*ee00*/  MUFU.EX2 R123, R123 ;  /* 0x0000007b007b7308 */ /* 0x000ea20000000800 */
[----:B0-----:R-:W-:-:S01]  /*ee10*/  FFMA.FTZ R6, R129, R5, R122 ;  /* 0x0000000581067223 */ /* 0x001fc2000001007a */
[----:B------:R-:W-:Y:S01]  /*ee20*/  FADD.FTZ R130, R120, R103 ;  /* 0x0000006778827221 */ /* 0x000fe20000010000 */
[----:B------:R-:W-:-:S01]  /*ee30*/  FFMA.FTZ R90, R90, UR42, -R84 ;  /* 0x0000002a5a5a7c23 */ /* 0x000fc20008010854 */
[--C-:B------:R-:W-:Y:S01]  /*ee40*/  FFMA.FTZ R91, R91, UR42, -R84.reuse ;  /* 0x0000002a5b5b7c23 */ /* 0x100fe20008010854 */
[----:B------:R-:W-:-:S01]  /*ee50*/  FFMA.FTZ R74, R74, UR42, -R84 ;  /* 0x0000002a4a4a7c23 */ /* 0x000fc20008010854 */
[----:B------:R-:W-:Y:S01]  /*ee60*/  FADD.FTZ R103, R121, R130 ;  /* 0x0000008279677221 */ /* 0x000fe20000010000 */
[----:B------:R-:W-:-:S01]  /*ee70*/  FFMA.FTZ R75, R75, UR42, -R84 ;  /* 0x0000002a4b4b7c23 */ /* 0x000fc20008010854 */
        /* <DEDUP_REMOVED lines=14> */
[--C-:B------:R-:W-:Y:S01]  /*ef60*/  FFMA.FTZ R66, R66, UR42, -R84.reuse ;  /* 0x0000002a42427c23 */ /* 0x100fe20008010854 */
[----:B------:R-:W-:-:S01]  /*ef70*/  FFMA.FTZ R73, R73, UR42, -R84 ;  /* 0x0000002a49497c23 */ /* 0x000fc20008010854 */
[----:B------:R-:W2:Y:S01]  /*ef80*/  MUFU.EX2 R126, R126 ;  /* 0x0000007e007e7308 */ /* 0x000ea20000000800 */
[----:B0-----:R-:W-:-:S01]  /*ef90*/  FADD.FTZ R6, R124, R5 ;  /* 0x000000057c067221 */ /* 0x001fc20000010000 */
[--C-:B------:R-:W-:Y:S01]  /*efa0*/  FFMA.FTZ R70, R70, UR42, -R84.reuse ;  /* 0x0000002a46467c23 */ /* 0x100fe20008010854 */
[----:B------:R-:W-:-:S05]  /*efb0*/  FFMA.FTZ R71, R71, UR42, -R84 ;  /* 0x0000002a47477c23 */ /* 0x000fca0008010854 */
[----:B------:R-:W0:Y:S01]  /*efc0*/  MUFU.EX2 R127, R127 ;  /* 0x0000007f007f7308 */ /* 0x000e220000000800 */
[----:B-1----:R-:W-:-:S07]  /*efd0*/  FADD.FTZ R5, R125, R6 ;  /* 0x000000067d057221 */ /* 0x002fce0000010000 */
[----:B------:R-:W1:Y:S01]  /*efe0*/  MUFU.EX2 R128, R128 ;  /* 0x0000008000807308 */ /* 0x000e620000000800 */
[----:B--2---:R-:W-:-:S07]  /*eff0*/  FADD.FTZ R6, R126, R5 ;  /* 0x000000057e067221 */ /* 0x004fce0000010000 */
[----:B------:R-:W2:Y:S01]  /*f000*/  MUFU.EX2 R106, R106 ;  /* 0x0000006a006a7308 */ /* 0x000ea20000000800 */
[----:B0-----:R-:W-:-:S01]  /*f010*/  FADD.FTZ R5, R127, R6 ;  /* 0x000000067f057221 */ /* 0x001fc20000010000 */
[----:B------:R-:W-:-:S06]  /*f020*/  FADD.FTZ R6, R104, R103 ;  /* 0x0000006768067221 */ /* 0x000fcc0000010000 */
        /* <DEDUP_REMOVED lines=20> */
[----:B------:R-:W-:-:S06]  /*f170*/  FADD.FTZ R5, R89, R6 ;  /* 0x0000000659057221 */ /* 0x000fcc0000010000 */
        /* <DEDUP_REMOVED lines=35> */
[----:B0-----:R-:W-:-:S04]  /*f3b0*/  FADD.FTZ R6, R72, R103 ;  /* 0x0000006748067221 */ /* 0x001fc80000010000 */
[----:B------:R-:W-:-:S03]  /*f3c0*/  FADD.FTZ R6, R13, R6 ;  /* 0x000000060d067221 */ /* 0x000fc60000010000 */
        /* <DEDUP_REMOVED lines=57> */
.L_x_708:
        /* <DEDUP_REMOVED lines=82> */
.L_x_691:
[----:B------:R-:W-:Y:S06]  /*fc80*/  BAR.ARV 0x8, 0x200 ;  /* 0x0208000000007b1d */ /* 0x000fec0000002000 */
[----:B------:R-:W-:Y:S05]  /*fc90*/  @!P0 BRA `(.L_x_710) ;  /* 0x0000000000048947 */ /* 0x000fea0003800000 */
[----:B------:R-:W-:Y:S01]  /*fca0*/  BPT.TRAP 0x1 ;  /* 0x000000040000795c */ /* 0x000fe20000300000 */
.L_x_710:
[----:B------:R-:W-:Y:S01]  /*fcb0*/  ULEA UR14, UR37, UR45, 0x3 ;  /* 0x0000002d250e7291 */ /* 0x000fe2000f8e183f */
[----:B------:R-:W-:-:S05]  /*fcc0*/  IMAD.U32 R4, RZ, RZ, UR36 ;  /* 0x00000024ff047e24 */ /* 0x000fca000f8e00ff */
[----:B------:R-:W-:-:S04]  /*fcd0*/  SHF.L.U32 R4, R4, 0x1f, RZ ;  /* 0x0000001f04047819 */ /* 0x000fc800000006ff */
[----:B------:R0:W1:Y:S01]  /*fce0*/  SYNCS.PHASECHK.TRANS64.TRYWAIT P1, [UR14+0x13250], R4 ;  /* 0x01325004ff0075a7 */ /* 0x000062000802014e */
[----:B------:R-:W-:Y:S05]  /*fcf0*/  @!P0 BRA `(.L_x_711) ;  /* 0x0000000000048947 */ /* 0x000fea0003800000 */
[----:B------:R-:W-:Y:S01]  /*fd00*/  BPT.TRAP 0x1 ;  /* 0x000000040000795c */ /* 0x000fe20000300000 */
.L_x_711:
[----:B-1----:R-:W-:Y:S05]  /*fd10*/  @P1 BRA `(.L_x_712) ;  /* 0x0000000000081947 */ /* 0x002fea0003800000 */
[----:B------:R-:W1:Y:S02]  /*fd20*/  SYNCS.PHASECHK.TRANS64.TRYWAIT P1, [UR14+0x13250], R4 ;  /* 0x01325004ff0075a7 */ /* 0x000e64000802014e */
[----:B-1----:R-:W-:Y:S05]  /*fd30*/  @!P1 BRA `(.L_x_713) ;  /* 0x0000005c007c9947 */ /* 0x002fea0003800000 */
.L_x_712:
        /* <DEDUP_REMOVED lines=12> */
[----:B------:R-:W-:Y:S02]  /*fe00*/  @UP0 USHF.R.S32.HI UR9, URZ, 0x1f, UR40 ;  /* 0x0000001f3f090899 */ /* 0x000fe40008011428 */
[----:B------:R-:W-:Y:S02]  /*fe10*/  @UP0 UIMAD UR8, UR8, UR10, URZ ;  /* 0x0000000a080802a4 */ /* 0x000fe4000f8e023f */
[----:B------:R-:W-:Y:S02]  /*fe20*/  @UP0 UIMAD.WIDE.U32 UR6, UR39, UR10, URZ ;  /* 0x0000000a270602a5 */ /* 0x000fe4000f8e003f */
[----:B------:R-:W-:Y:S02]  /*fe30*/  UIMAD UR10, UR37, 0x280, UR45 ;  /* 0x00000280250a78a4 */ /* 0x000fe4000f8e022d */
[----:B------:R-:W-:Y:S01]  /*fe40*/  @UP0 UIMAD UR8, UR39, UR11, UR8 ;  /* 0x0000000b270802a4 */ /* 0x000fe2000f8e0208 */
[----:B------:R-:W-:-:S02]  /*fe50*/  @UP0 ULDC.64 UR12, c[0x0][0x9d0] ;  /* 0x00027400000c0ab9 */ /* 0x000fc40000000a00 */
[----:B------:R-:W-:Y:S01]  /*fe60*/  UMOV UR11, 0xc0000010 ;  /* 0xc0000010000b7882 */ /* 0x000fe20000000000 */
[----:B------:R-:W-:Y:S02]  /*fe70*/  @UP0 UIMAD UR9, UR9, UR12, URZ ;  /* 0x0000000c090902a4 */ /* 0x000fe4000f8e023f */
[----:B------:R-:W-:-:S07]  /*fe80*/  @UP0 UIADD3 UR7, UR7, UR8, URZ ;  /* 0x0000000807070290 */ /* 0x000fce000fffe03f */
[----:B------:R-:W-:Y:S01]  /*fe90*/  QGMMA.64x64x32.F32.E4M3.E4M3 R24, R152, gdesc[UR8], R24, gsb0 ;  /* 0x00e0000898187df3 */ /* 0x000fe20008000818 */
[----:B------:R-:W-:Y:S02]  /*fea0*/  @UP0 UIMAD UR9, UR40, UR13, UR9 ;  /* 0x0000000d280902a4 */ /* 0x000fe4000f8e0209 */
[----:B------:R-:W-:-:S04]  /*feb0*/  @UP0 UIMAD.WIDE.U32 UR6, UR40, UR12, UR6 ;  /* 0x0000000c280602a5 */ /* 0x000fc8000f8e0006 */
[----:B------:R-:W-:Y:S02]  /*fec0*/  @UP0 UIADD3 UR7, UR7, UR9, URZ ;  /* 0x0000000907070290 */ /* 0x000fe4000fffe03f */
[----:B------:R-:W-:-:S04]  /*fed0*/  @UP0 ULEA UR4, UP1, UR6, UR4, 0x2 ;  /* 0x0000000406040291 */ /* 0x000fc8000f82103f */
[----:B------:R-:W-:Y:S02]  /*fee0*/  @UP0 ULEA.HI.X UR5, UR6, UR5, UR7, 0x2, UP1 ;  /* 0x0000000506050291 */ /* 0x000fe400088f1407 */
[----:B------:R-:W-:-:S04]  /*fef0*/  IMAD.U32 R8, RZ, RZ, UR4 ;  /* 0x00000004ff087e24 */ /* 0x000fc8000f8e00ff */
[----:B------:R-:W-:Y:S01]  /*ff00*/  IMAD.U32 R9, RZ, RZ, UR5 ;  /* 0x00000005ff097e24 */ /* 0x000fe2000f8e00ff */
[----:B------:R-:W-:-:S04]  /*ff10*/  UIADD3 UR4, UR10, 0x80, URZ ;  /* 0x000000800a047890 */ /* 0x000fc8000fffe03f */
[----:B------:R1:W2:Y:S01]  /*ff20*/  @P1 LDG.E R7, desc[UR48][R8.64] ;  /* 0x0000003008071981 */ /* 0x0002a2000c1e1900 */
[----:B------:R-:W-:Y:S02]  /*ff30*/  UMOV UR7, 0xc0000010 ;  /* 0xc000001000077882 */ /* 0x000fe40000000000 */
[----:B------:R-:W-:Y:S01]  /*ff40*/  UMOV UR6, UR4 ;  /* 0x0000000400067c82 */ /* 0x000fe20008000000 */
[----:B------:R-:W-:Y:S02]  /*ff50*/  WARPGROUP.DEPBAR.LE gsb0, 0x0 ;  /* 0x00008000000079c5 */ /* 0x000fe40000010000 */
[----:B------:R-:W-:-:S06]  /*ff60*/  WARPGROUP.ARRIVE ;  /* 0x00000000000079c5 */ /* 0x000fcc0000000000 */
[----:B------:R-:W-:Y:S01]  /*ff70*/  QGMMA.64x64x32.F32.E4M3.E4M3 R24, R148, gdesc[UR4], R24, gsb0 ;  /* 0x00e0000494187df3 */ /* 0x000fe20008000818 */
[----:B------:R-:W-:Y:S01]  /*ff80*/  UIADD3 UR4, UR10, 0x100, URZ ;  /* 0x000001000a047890 */ /* 0x000fe2000fffe03f */
[----:B------:R-:W-:-:S06]  /*ff90*/  UMOV UR7, 0xc0000010 ;  /* 0xc000001000077882 */ /* 0x000fcc0000000000 */
[----:B------:R-:W-:Y:S01]  /*ffa0*/  UMOV UR6, UR4 ;  /* 0x0000000400067c82 */ /* 0x000fe20008000000 */
[----:B------:R-:W-:Y:S02]  /*ffb0*/  WARPGROUP.DEPBAR.LE gsb0, 0x0 ;  /* 0x00008000000079c5 */ /* 0x000fe40000010000 */
[----:B------:R-:W-:-:S06]  /*ffc0*/  WARPGROUP.ARRIVE ;  /* 0x00000000000079c5 */ /* 0x000fcc0000000000 */
[----:B------:R-:W-:Y:S01]  /*ffd0*/  QGMMA.64x64x32.F32.E4M3.E4M3 R24, R144, gdesc[UR4], R24, gsb0 ;  /* 0x00e0000490187df3 */ /* 0x000fe20008000818 */
[----:B------:R-:W-:Y:S01]  /*ffe0*/  UIADD3 UR4, UR10, 0x180, URZ ;  /* 0x000001800a047890 */ /* 0x000fe2000fffe03f */
[----:B------:R-:W-:-:S06]  /*fff0*/  UMOV UR7, 0xc0000010 ;  /* 0xc000001000077882 */ /* 0x000fcc0000000000 */
[----:B------:R-:W-:Y:S01]  /*10000*/  UMOV UR6, UR4 ;  /* 0x0000000400067c82 */ /* 0x000fe20008000000 */
[----:B------:R-:W3:Y:S04]  /*10010*/  SHFL.BFLY PT, R11, R6, 0x2, 0x1f ;  /* 0x0c401f00060b7f89 */ /* 0x000ee800000e0000 */
[----:B-1----:R-:W1:Y:S01]  /*10020*/  SHFL.BFLY PT, R8, R5, 0x2, 0x1f ;  /* 0x0c401f0005087f89 */ /* 0x002e6200000e0000 */
[----:B------:R-:W-:Y:S02]  /*10030*/  WARPGROUP.DEPBAR.LE gsb0, 0x0 ;  /* 0x00008000000079c5 */ /* 0x000fe40000010000 */
[----:B------:R-:W-:-:S06]  /*10040*/  WARPGROUP.ARRIVE ;  /* 0x00000000000079c5 */ /* 0x000fcc0000000000 */
[----:B------:R-:W-:Y:S01]  /*10050*/  QGMMA.64x64x32.F32.E4M3.E4M3 R24, R140, gdesc[UR4], R24, gsb0 ;  /* 0x00e000048c187df3 */ /* 0x000fe20008000818 */
[----:B---3--:R-:W-:-:S01]  /*10060*/  FADD.FTZ R11, R11, R6 ;  /* 0x000000060b0b7221 */ /* 0x008fc20000010000 */
[----:B------:R-:W-:Y:S01]  /*10070*/  UIADD3 UR10, UR10, 0x200, URZ ;  /* 0x000002000a0a7890 */ /* 0x000fe2000fffe03f */
[----:B-1----:R-:W-:-:S01]  /*10080*/  FADD.FTZ R8, R8, R5 ;  /* 0x0000000508087221 */ /* 0x002fc20000010000 */
[----:B------:R-:W-:Y:S02]  /*10090*/  UMOV UR11, 0xc0000010 ;  /* 0xc0000010000b7882 */ /* 0x000fe40000000000 */
[----:B0-----:R-:W0:Y:S04]  /*100a0*/  SHFL.BFLY PT, R4, R11, 0x1, 0x1f ;  /* 0x0c201f000b047f89 */ /* 0x001e2800000e0000 */
[----:B------:R-:W1:Y:S01]  /*100b0*/  SHFL.BFLY PT, R9, R8, 0x1, 0x1f ;  /* 0x0c201f0008097f89 */ /* 0x000e6200000e0000 */
[----:B------:R-:W-:-:S02]  /*100c0*/  IMAD.MOV.U32 R10, RZ, RZ, RZ ;  /* 0x000000ffff0a7224 */ /* 0x000fc400078e00ff */
[----:B0-----:R-:W-:Y:S01]  /*100d0*/  FADD.FTZ R13, R11, R4 ;  /* 0x000000040b0d7221 */ /* 0x001fe20000010000 */
[----:B-1----:R-:W-:-:S04]  /*100e0*/  FADD.FTZ R14, R8, R9 ;  /* 0x00000009080e7221 */ /* 0x002fc80000010000 */
        /* <DEDUP_REMOVED lines=21> */
[----:B--2---:R-:W-:Y:S01]  /*10240*/  FMUL.FTZ R10, R10, R7 ;  /* 0x000000070a0a7220 */ /* 0x004fe20000410000 */
[----:B------:R-:W-:Y:S02]  /*10250*/  IMAD.MOV.U32 R4, RZ, RZ, -0x800000 ;  /* 0xff800000ff047424 */ /* 0x000fe400078e00ff */
[----:B------:R-:W-:Y:S01]  /*10260*/  @P2 FFMA.FTZ R6, R8, R3, R5 ;  /* 0x0000000308062223 */ /* 0x000fe20000010005 */
[----:B------:R-:W-:-:S01]  /*10270*/  @P3 FFMA.FTZ R4, R20, R0, R9 ;  /* 0x0000000014043223 */ /* 0x000fc20000010009 */
[----:B---3--:R-:W-:Y:S01]  /*10280*/  FMUL.FTZ R7, R12, R7 ;  /* 0x000000070c077220 */ /* 0x008fe20000410000 */
[----:B------:R-:W-:-:S02]  /*10290*/  WARPGROUP.DEPBAR.LE gsb0, 0x0 ;  /* 0x00008000000079c5 */ /* 0x000fc40000010000 */
[----:B------:R-:W-:Y:S05]  /*102a0*/  @!P0 BRA `(.L_x_714) ;  /* 0x0000000000048947 */ /* 0x000fea0003800000 */
[----:B------:R-:W-:Y:S01]  /*102b0*/  BPT.TRAP 0x1 ;  /* 0x000000040000795c */ /* 0x000fe20000300000 */
.L_x_714:
[----:B------:R-:W-:Y:S01]  /*102c0*/  UIADD3 UR4, UR14, 0x13260, URZ ;  /* 0x000132600e047890 */ /* 0x000fe2000fffe03f */
[-C--:B------:R-:W-:Y:S01]  /*102d0*/  FMUL.FTZ R58, R28, R10.reuse ;  /* 0x0000000a1c3a7220 */ /* 0x080fe20000410000 */
[----:B------:R-:W-:Y:S01]  /*102e0*/  UIADD3 UR37, UR37, 0x1, URZ ;  /* 0x0000000125257890 */ /* 0x000fe2000fffe03f */
[-C--:B------:R-:W-:Y:S01]  /*102f0*/  FMUL.FTZ R56, R29, R10.reuse ;  /* 0x0000000a1d387220 */ /* 0x080fe20000410000 */
[----:B------:R-:W-:Y:S01]  /*10300*/  UPRMT UR4, UR44, 0x654, UR4 ;  /* 0x000006542c047896 */ /* 0x000fe20008000004 */
[-C--:B------:R-:W-:Y:S01]  /*10310*/  FMUL.FTZ R28, R33, R10.reuse ;  /* 0x0000000a211c7220 */ /* 0x080fe20000410000 */
[----:B------:R-:W-:Y:S01]  /*10320*/  UISETP.NE.AND UP0, UPT, UR37, 0x2, UPT ;  /* 0x000000022500788c */ /* 0x000fe2000bf05270 */
[-C--:B------:R-:W-:Y:S01]  /*10330*/  FMUL.FTZ R59, R24, R10.reuse ;  /* 0x0000000a183b7220 */ /* 0x080fe20000410000 */
[-C--:B------:R-:W-:Y:S01]  /*10340*/  FMUL.FTZ R57, R25, R10.reuse ;  /* 0x0000000a19397220 */ /* 0x080fe20000410000 */
[-C--:B------:R-:W-:Y:S01]  /*10350*/  FMUL.FTZ R29, R32, R10.reuse ;  /* 0x0000000a201d7220 */ /* 0x080fe20000410000 */
[-C--:B------:R-:W-:Y:S01]  /*10360*/  FMUL.FTZ R33, R26, R7.reuse ;  /* 0x000000071a217220 */ /* 0x080fe20000410000 */
[-C--:B------:R-:W-:Y:S01]  /*10370*/  FMUL.FTZ R36, R36, R10.reuse ;  /* 0x0000000a24247220 */ /* 0x080fe20000410000 */
[-C--:B------:R-:W-:Y:S01]  /*10380*/  FMUL.FTZ R37, R37, R10.reuse ;  /* 0x0000000a25257220 */ /* 0x080fe20000410000 */
[----:B------:R-:W-:Y:S01]  /*10390*/  SYNCS.ARRIVE.TRANS64.RED.A1T0 RZ, [UR4], RZ ;  /* 0x000000ffffff79a7 */ /* 0x000fe20008100404 */
        /* <DEDUP_REMOVED lines=27> */
[----:B------:R-:W-:-:S12]  /*10550*/  ULOP3.LUT UR36, UR36, UR4, URZ, 0x3c, !UPT ;  /* 0x0000000424247292 */ /* 0x000fd8000f8e3c3f */
.L_x_640:
[----:B------:R-:W0:Y:S01]  /*10560*/  S2R R0, SR_CgaCtaId ;  /* 0x0000000000007919 */ /* 0x000e220000008800 */
[----:B------:R-:W-:Y:S01]  /*10570*/  MOV R7, 0x400 ;  /* 0x0000040000077802 */ /* 0x000fe20000000f00 */
[----:B------:R-:W-:Y:S01]  /*10580*/  VIADD R27, R23, 0xffffff80 ;  /* 0xffffff80171b7836 */ /* 0x000fe20000000000 */
[----:B------:R-:W-:Y:S01]  /*10590*/  BSSY B0, `(.L_x_715) ;  /* 0x0000184000007945 */ /* 0x000fe20003800000 */
[----:B------:R-:W-:Y:S03]  /*105a0*/  BAR.SYNC.DEFER_BLOCKING 0x5, 0x200 ;  /* 0x0148000000007b1d */ /* 0x000fe60000010000 */
[----:B------:R-:W-:-:S04]  /*105b0*/  SHF.R.S32.HI R34, RZ, 0x1f, R27 ;  /* 0x0000001fff227819 */ /* 0x000fc8000001141b */
[----:B------:R-:W-:-:S04]  /*105c0*/  LEA.HI R5, R34, R27, RZ, 0x3 ;  /* 0x0000001b22057211 */ /* 0x000fc800078f18ff */
[----:B------:R-:W-:Y:S02]  /*105d0*/  LOP3.LUT R8, R5, 0xfffffff8, RZ, 0xc0, !PT ;  /* 0xfffffff805087812 */ /* 0x000fe400078ec0ff */
[----:B------:R-:W-:-:S03]  /*105e0*/  SHF.R.S32.HI R5, RZ, 0x3, R5 ;  /* 0x00000003ff057819 */ /* 0x000fc60000011405 */
[----:B------:R-:W-:Y:S01]  /*105f0*/  IMAD.IADD R8, R27, 0x1, -R8 ;  /* 0x000000011b087824 */ /* 0x000fe200078e0a08 */
[----:B0-----:R-:W-:-:S05]  /*10600*/  LEA R7, R0, R7, 0x18 ;  /* 0x0000000700077211 */ /* 0x001fca00078ec0ff */
[----:B------:R-:W0:Y:S02]  /*10610*/  LDS R0, [R7+0x132d0] ;  /* 0x0132d00007007984 */ /* 0x000e240000000800 */
[----:B0-----:R-:W-:Y:S01]  /*10620*/  R2UR UR4, R0 ;  /* 0x00000000000472ca */ /* 0x001fe200000e0000 */
[----:B------:R-:W-:-:S05]  /*10630*/  IMAD.SHL.U32 R0, R8, 0x8, RZ ;  /* 0x0000000808007824 */ /* 0x000fca00078e00ff */
[----:B------:R-:W-:Y:S01]  /*10640*/  SHF.R.S32.HI R3, RZ, 0x1f, R0 ;  /* 0x0000001fff037819 */ /* 0x000fe20000011400 */
[----:B------:R-:W-:Y:S06]  /*10650*/  BAR.ARV 0x4, 0x200 ;  /* 0x0108000000007b1d */ /* 0x000fec0000002000 */
[----:B------:R-:W-:Y:S05]  /*10660*/  @P0 BRA `(.L_x_716) ;  /* 0x0000001000080947 */ /* 0x000fea0003800000 */
[----:B------:R-:W-:Y:S01]  /*10670*/  IMAD.SHL.U32 R10, R23, 0x4, RZ ;  /* 0x00000004170a7824 */ /* 0x000fe200078e00ff */
[----:B------:R-:W-:Y:S01]  /*10680*/  ULDC.64 UR6, c[0x4][0x38] ;  /* 0x01000e0000067ab9 */ /* 0x000fe20000000a00 */
[----:B------:R-:W0:Y:S01]  /*10690*/  S2R R48, SR_SWINHI ;  /* 0x0000000000307919 */ /* 0x000e220000002f00 */
[----:B------:R-:W-:Y:S02]  /*106a0*/  F2FP.BF16.F32.PACK_AB R54, R54, R9 ;  /* 0x000000093636723e */ /* 0x000fe400000010ff */
[----:B------:R-:W-:Y:S01]  /*106b0*/  F2FP.BF16.F32.PACK_AB R15, R46, R15 ;  /* 0x0000000f2e0f723e */ /* 0x000fe200000010ff */
[----:B------:R-:W1:Y:S01]  /*106c0*/  LDC R9, c[0x0][0xbe8] ;  /* 0x0002fa00ff097b82 */ /* 0x000e620000000800 */
[----:B------:R-:W-:Y:S02]  /*106d0*/  LOP3.LUT R10, R10, 0xc, RZ, 0xc0, !PT ;  /* 0x0000000c0a0a7812 */ /* 0x000fe400078ec0ff */
        /* <DEDUP_REMOVED lines=9> */
[----:B------:R-:W-:Y:S02]  /*10770*/  LEA.HI R34, R34, R27, RZ, 0x7 ;  /* 0x0000001b22227211 */ /* 0x000fe400078f38ff */
[----:B------:R-:W-:Y:S02]  /*10780*/  F2FP.BF16.F32.PACK_AB R29, R36, R29 ;  /* 0x0000001d241d723e */ /* 0x000fe400000010ff */
[----:B------:R-:W-:Y:S02]  /*10790*/  F2FP.BF16.F32.PACK_AB R28, R37, R28 ;  /* 0x0000001c251c723e */ /* 0x000fe400000010ff */
[----:B------:R-:W-:Y:S02]  /*107a0*/  F2FP.BF16.F32.PACK_AB R26, R39, R26 ;  /* 0x0000001a271a723e */ /* 0x000fe400000010ff */
[----:B------:R-:W-:Y:S01]  /*107b0*/  F2FP.BF16.F32.PACK_AB R55, R55, R12 ;  /* 0x0000000c3737723e */ /* 0x000fe200000010ff */
[----:B------:R-:W-:Y:S01]  /*107c0*/  USHF.R.S32.HI UR12, URZ, 0x1f, UR40 ;  /* 0x0000001f3f0c7899 */ /* 0x000fe20008011428 */
[----:B------:R-:W-:Y:S01]  /*107d0*/  IADD3 R10, P0, R10, UR6, RZ ;  /* 0x000000060a0a7c10 */ /* 0x000fe2000ff1e0ff */
[----:B------:R-:W-:Y:S01]  /*107e0*/  ULDC.64 UR8, c[0x0][0xb90] ;  /* 0x0002e40000087ab9 */ /* 0x000fe20000000a00 */
[----:B------:R-:W-:Y:S01]  /*107f0*/  USHF.R.S32.HI UR13, URZ, 0x1f, UR39 ;  /* 0x0000001f3f0d7899 */ /* 0x000fe20008011427 */
[----:B------:R-:W-:Y:S01]  /*10800*/  F2FP.BF16.F32.PACK_AB R58, R58, R59 ;  /* 0x0000003b3a3a723e */ /* 0x000fe200000010ff */
[----:B------:R-:W-:Y:S01]  /*10810*/  ULDC.64 UR10, c[0x0][0xb98] ;  /* 0x0002e600000a7ab9 */ /* 0x000fe20000000a00 */
[----:B------:R-:W-:-:S05]  /*10820*/  IMAD.X R11, RZ, RZ, UR7, P0 ;  /* 0x00000007ff0b7e24 */ /* 0x000fca00080e06ff */
[----:B------:R2:W3:Y:S01]  /*10830*/  LDG.E.CONSTANT R17, desc[UR48][R10.64] ;  /* 0x000000300a117981 */ /* 0x0004e2000c1e9900 */
[----:B------:R-:W-:Y:S01]  /*10840*/  BAR.SYNC.DEFER_BLOCKING 0x1, 0x180 ;  /* 0x0046000000007b1d */ /* 0x000fe20000010000 */
[----:B-1----:R-:W-:Y:S01]  /*10850*/  ISETP.NE.AND P2, PT, R9, 0x1, PT ;  /* 0x000000010900780c */ /* 0x002fe20003f45270 */
[----:B------:R-:W-:Y:S01]  /*10860*/  VIADD R64, R19, UR41 ;  /* 0x0000002913407c36 */ /* 0x000fe20008000000 */
[----:B------:R-:W-:Y:S01]  /*10870*/  LOP3.LUT R34, R34, 0xffffff80, RZ, 0xc0, !PT ;  /* 0xffffff8022227812 */ /* 0x000fe200078ec0ff */
[----:B------:R-:W-:Y:S01]  /*10880*/  UIMAD UR5, UR12, UR8, URZ ;  /* 0x000000080c0572a4 */ /* 0x000fe2000f8e023f */
[----:B--2---:R-:W-:Y:S01]  /*10890*/  LOP3.LUT P0, R10, R23, 0x3, RZ, 0xc0, !PT ;  /* 0x00000003170a7812 */ /* 0x004fe2000780c0ff */
[----:B------:R-:W-:Y:S02]  /*108a0*/  UIMAD.WIDE.U32 UR6, UR40, UR8, URZ ;  /* 0x00000008280672a5 */ /* 0x000fe4000f8e003f */
[----:B------:R-:W-:Y:S01]  /*108b0*/  IMAD.IADD R27, R27, 0x1, -R34 ;  /* 0x000000011b1b7824 */ /* 0x000fe200078e0a22 */
[----:B------:R-:W-:Y:S01]  /*108c0*/  UIMAD UR5, UR40, UR9, UR5 ;  /* 0x00000009280572a4 */ /* 0x000fe2000f8e0205 */
[----:B------:R-:W-:Y:S01]  /*108d0*/  ISETP.EQ.OR P0, PT, R10, 0x3, !P0 ;  /* 0x000000030a00780c */ /* 0x000fe20004702670 */
[----:B------:R-:W-:Y:S01]  /*108e0*/  UIMAD UR8, UR13, UR10, URZ ;  /* 0x0000000a0d0872a4 */ /* 0x000fe2000f8e023f */
[----:B------:R-:W-:-:S02]  /*108f0*/  MOV R10, R7 ;  /* 0x00000007000a7202 */ /* 0x000fc40000000f00 */
[----:B0-----:R-:W-:Y:S01]  /*10900*/  MOV R11, R48 ;  /* 0x00000030000b7202 */ /* 0x001fe20000000f00 */
[----:B------:R-:W-:Y:S01]  /*10910*/  UIADD3 UR7, UR7, UR5, URZ ;  /* 0x0000000507077290 */ /* 0x000fe2000fffe03f */
[----:B------:R-:W-:Y:S01]  /*10920*/  SEL R42, R13, R14, P0 ;  /* 0x0000000e0d2a7207 */ /* 0x000fe20000000000 */
[----:B------:R-:W0:Y:S01]  /*10930*/  @P2 LDC R62, c[0x0][0xbf0] ;  /* 0x0002fc00ff3e2b82 */ /* 0x000e220000000800 */
[----:B------:R-:W-:Y:S01]  /*10940*/  SEL R44, R14, R13, P0 ;  /* 0x0000000d0e2c7207 */ /* 0x000fe20000000000 */
[----:B------:R-:W-:Y:S01]  /*10950*/  IMAD R13, R5, 0x40, R0 ;  /* 0x00000040050d7824 */ /* 0x000fe200078e0200 */
[----:B------:R-:W-:Y:S01]  /*10960*/  SEL R52, R15, R20, P0 ;  /* 0x000000140f347207 */ /* 0x000fe20000000000 */
[----:B------:R-:W-:Y:S01]  /*10970*/  UIMAD UR8, UR39, UR11, UR8 ;  /* 0x0000000b270872a4 */ /* 0x000fe2000f8e0208 */
[----:B------:R-:W-:Y:S01]  /*10980*/  SEL R56, R20, R15, P0 ;  /* 0x0000000f14387207 */ /* 0x000fe20000000000 */
[--C-:B------:R-:W-:Y:S01]  /*10990*/  IMAD.WIDE R14, R156, 0x2, R10.reuse ;  /* 0x000000029c0e7825 */ /* 0x100fe200078e020a */
[----:B------:R-:W-:Y:S01]  /*109a0*/  SEL R46, R30, R31, P0 ;  /* 0x0000001f1e2e7207 */ /* 0x000fe20000000000 */
[----:B------:R-:W-:Y:S01]  /*109b0*/  UIMAD.WIDE.U32 UR6, UR39, UR10, UR6 ;  /* 0x0000000a270672a5 */ /* 0x000fe2000f8e0006 */
[----:B------:R-:W-:Y:S01]  /*109c0*/  SEL R30, R31, R30, P0 ;  /* 0x0000001e1f1e7207 */ /* 0x000fe20000000000 */
[----:B------:R-:W-:Y:S01]  /*109d0*/  IMAD.WIDE R10, R13, 0x2, R10 ;  /* 0x000000020d0a7825 */ /* 0x000fe200078e020a */
[----:B------:R-:W-:Y:S01]  /*109e0*/  IADD3 R31, P3, R14, 0x60, RZ ;  /* 0x000000600e1f7810 */ /* 0x000fe20007f7e0ff */
[----:B------:R-:W-:Y:S01]  /*109f0*/  ULDC UR5, c[0x0][0xa88] ;  /* 0x0002a20000057ab9 */ /* 0x000fe20000000800 */
[----:B------:R-:W-:Y:S01]  /*10a00*/  SEL R38, R21, R24, P0 ;  /* 0x0000001815267207 */ /* 0x000fe20000000000 */
[----:B------:R-:W-:Y:S01]  /*10a10*/  IMAD R47, R9, UR5, RZ ;  /* 0x00000005092f7c24 */ /* 0x000fe2000f8e02ff */
[----:B------:R-:W-:Y:S01]  /*10a20*/  SEL R40, R24, R21, P0 ;  /* 0x0000001518287207 */ /* 0x000fe20000000000 */
[----:B------:R-:W-:Y:S01]  /*10a30*/  IMAD R8, R8, 0x30, R5 ;  /* 0x0000003008087824 */ /* 0x000fe200078e0205 */
[----:B------:R-:W-:Y:S01]  /*10a40*/  LOP3.LUT R24, R31, 0x380, RZ, 0xc0, !PT ;  /* 0x000003801f187812 */ /* 0x000fe200078ec0ff */
[----:B------:R-:W-:Y:S01]  /*10a50*/  ULDC.64 UR10, c[0x0][0xaf0] ;  /* 0x0002bc00000a7ab9 */ /* 0x000fe20000000a00 */
[----:B------:R-:W-:-:S02]  /*10a60*/  IADD3 R21, P4, R14, 0x40, RZ ;  /* 0x000000400e157810 */ /* 0x000fc40007f9e0ff */
[----:B------:R-:W-:Y:S02]  /*10a70*/  SHF.R.U64 R24, R24, 0x3, RZ ;  /* 0x0000000318187819 */ /* 0x000fe400000012ff */
[----:B------:R-:W-:Y:S02]  /*10a80*/  LOP3.LUT R13, R14, 0x380, RZ, 0xc0, !PT ;  /* 0x000003800e0d7812 */ /* 0x000fe400078ec0ff */
[----:B------:R-:W-:Y:S02]  /*10a90*/  LOP3.LUT R24, R24, R31, RZ, 0x3c, !PT ;  /* 0x0000001f18187212 */ /* 0x000fe400078e3cff */
[----:B------:R-:W1:Y:S01]  /*10aa0*/  @P2 LDC R31, c[0x0][0xbec] ;  /* 0x0002fb00ff1f2b82 */ /* 0x000e620000000800 */
[----:B------:R-:W-:Y:S02]  /*10ab0*/  LOP3.LUT R20, R21, 0x380, RZ, 0xc0, !PT ;  /* 0x0000038015147812 */ /* 0x000fe400078ec0ff */
[----:B------:R-:W-:Y:S02]  /*10ac0*/  SHF.R.U64 R13, R13, 0x3, RZ ;  /* 0x000000030d0d7819 */ /* 0x000fe400000012ff */
[----:B------:R-:W-:-:S02]  /*10ad0*/  SHF.R.U64 R20, R20, 0x3, RZ ;  /* 0x0000000314147819 */ /* 0x000fc400000012ff */
[----:B------:R-:W-:Y:S02]  /*10ae0*/  SEL R36, R29, R28, P0 ;  /* 0x0000001c1d247207 */ /* 0x000fe40000000000 */
[----:B------:R-:W-:Y:S02]  /*10af0*/  SEL R28, R28, R29, P0 ;  /* 0x0000001d1c1c7207 */ /* 0x000fe40000000000 */
[----:B------:R-:W-:Y:S02]  /*10b00*/  SEL R48, R25, R26, P0 ;  /* 0x0000001a19307207 */ /* 0x000fe40000000000 */
[----:B------:R-:W-:Y:S01]  /*10b10*/  SEL R50, R26, R25, P0 ;  /* 0x000000191a327207 */ /* 0x000fe20000000000 */
[----:B------:R-:W-:Y:S01]  /*10b20*/  IMAD.X R25, RZ, RZ, R15, P3 ;  /* 0x000000ffff197224 */ /* 0x000fe200018e060f */
[----:B------:R-:W-:Y:S02]  /*10b30*/  IADD3 R29, P5, R14, 0x20, RZ ;  /* 0x000000200e1d7810 */ /* 0x000fe40007fbe0ff */
[----:B------:R-:W-:-:S02]  /*10b40*/  LOP3.LUT R14, R13, R14, RZ, 0x3c, !PT ;  /* 0x0000000e0d0e7212 */ /* 0x000fc400078e3cff */
[----:B------:R-:W-:Y:S01]  /*10b50*/  LOP3.LUT R26, R20, R21, RZ, 0x3c, !PT ;  /* 0x00000015141a7212 */ /* 0x000fe200078e3cff */
[--C-:B------:R-:W-:Y:S01]  /*10b60*/  IMAD.X R13, RZ, RZ, R15.reuse, P5 ;  /* 0x000000ffff0d7224 */ /* 0x100fe200028e060f */
[----:B------:R-:W-:Y:S02]  /*10b70*/  IADD3 R21, P3, R10, 0x3000, RZ ;  /* 0x000030000a157810 */ /* 0x000fe40007f7e0ff */
[----:B------:R-:W-:Y:S02]  /*10b80*/  SEL R60, R54, R55, P0 ;  /* 0x00000037363c7207 */ /* 0x000fe40000000000 */
[----:B------:R-:W-:Y:S02]  /*10b90*/  SEL R54, R55, R54, P0 ;  /* 0x0000003637367207 */ /* 0x000fe40000000000 */
[----:B------:R-:W-:Y:S01]  /*10ba0*/  LOP3.LUT P1, RZ, R27, 0x3, RZ, 0xc0, !PT ;  /* 0x000000031bff7812 */ /* 0x000fe2000782c0ff */
[----:B------:R-:W-:Y:S01]  /*10bb0*/  IMAD.X R27, RZ, RZ, R15, P4 ;  /* 0x000000ffff1b7224 */ /* 0x000fe200020e060f */
[----:B------:R-:W-:Y:S01]  /*10bc0*/  MOV R55, R14 ;  /* 0x0000000e00377202 */ /* 0x000fe20000000f00 */
[----:B-1----:R-:W-:Y:S01]  /*10bd0*/  @P2 IMAD.HI.U32 R15, R64, R31, RZ ;  /* 0x0000001f400f2227 */ /* 0x002fe200078e00ff */
[----:B------:R-:W-:-:S02]  /*10be0*/  LOP3.LUT R20, R21, 0x380, RZ, 0xc0, !PT ;  /* 0x0000038015147812 */ /* 0x000fc400078ec0ff */
[----:B------:R-:W-:Y:S01]  /*10bf0*/  IADD3 R33, P4, R10, 0x1800, RZ ;  /* 0x000018000a217810 */ /* 0x000fe20007f9e0ff */
[----:B------:R-:W-:Y:S01]  /*10c00*/  IMAD.MOV.U32 R14, RZ, RZ, R64 ;  /* 0x000000ffff0e7224 */ /* 0x000fe200078e0040 */
[----:B------:R-:W-:Y:S02]  /*10c10*/  SHF.R.U64 R20, R20, 0x3, RZ ;  /* 0x0000000314147819 */ /* 0x000fe400000012ff */
[----:B------:R-:W-:Y:S02]  /*10c20*/  LOP3.LUT R12, R29, 0x380, RZ, 0xc0, !PT ;  /* 0x000003801d0c7812 */ /* 0x000fe400078ec0ff */
[----:B------:R-:W-:Y:S02]  /*10c30*/  LOP3.LUT R32, R33, 0x380, RZ, 0xc0, !PT ;  /* 0x0000038021207812 */ /* 0x000fe400078ec0ff */
[----:B0-----:R-:W-:Y:S02]  /*10c40*/  @P2 SHF.R.U32.HI R14, RZ, R62, R15 ;  /* 0x0000003eff0e2219 */ /* 0x001fe4000001160f */
[----:B------:R-:W-:-:S02]  /*10c50*/  SEL R34, R58, R57, P0 ;  /* 0x000000393a227207 */ /* 0x000fc40000000000 */
[----:B------:R-:W-:Y:S02]  /*10c60*/  LOP3.LUT R20, R20, R21, RZ, 0x3c, !PT ;  /* 0x0000001514147212 */ /* 0x000fe400078e3cff */
[----:B------:R-:W-:Y:S02]  /*10c70*/  SEL R58, R57, R58, P0 ;  /* 0x0000003a393a7207 */ /* 0x000fe40000000000 */
[----:B------:R-:W-:Y:S02]  /*10c80*/  SHF.R.U64 R12, R12, 0x3, RZ ;  /* 0x000000030c0c7819 */ /* 0x000fe400000012ff */
[----:B------:R-:W-:Y:S02]  /*10c90*/  SHF.R.U64 R32, R32, 0x3, RZ ;  /* 0x0000000320207819 */ /* 0x000fe400000012ff */
[----:B------:R-:W-:Y:S01]  /*10ca0*/  MOV R49, R24 ;  /* 0x0000001800317202 */ /* 0x000fe20000000f00 */
[----:B------:R-:W-:Y:S01]  /*10cb0*/  IMAD.MOV R24, RZ, RZ, -R14 ;  /* 0x000000ffff187224 */ /* 0x000fe200078e0a0e */
[----:B------:R-:W-:-:S02]  /*10cc0*/  LOP3.LUT R12, R12, R29, RZ, 0x3c, !PT ;  /* 0x0000001d0c0c7212 */ /* 0x000fc400078e3cff */
[----:B------:R-:W-:Y:S01]  /*10cd0*/  LOP3.LUT R32, R32, R33, RZ, 0x3c, !PT ;  /* 0x0000002120207212 */ /* 0x000fe200078e3cff */
[----:B------:R-:W-:Y:S01]  /*10ce0*/  IMAD R37, R9, R24, R64 ;  /* 0x0000001809257224 */ /* 0x000fe200078e0240 */
[----:B------:R-:W-:Y:S01]  /*10cf0*/  MOV R51, R26 ;  /* 0x0000001a00337202 */ /* 0x000fe20000000f00 */
[----:B------:R-:W-:Y:S01]  /*10d00*/  IMAD.U32 R26, RZ, RZ, UR8 ;  /* 0x00000008ff1a7e24 */ /* 0x000fe2000f8e00ff */
[----:B------:R-:W-:Y:S01]  /*10d10*/  SHF.R.S32.HI R15, RZ, 0x1f, R14 ;  /* 0x0000001fff0f7819 */ /* 0x000fe2000001140e */
[----:B------:R-:W-:Y:S01]  /*10d20*/  ULDC.64 UR8, c[0x0][0xae8] ;  /* 0x0002ba0000087ab9 */ /* 0x000fe20000000a00 */
[----:B------:R-:W-:Y:S02]  /*10d30*/  IADD3 R14, P5, R14, UR6, RZ ;  /* 0x000000060e0e7c10 */ /* 0x000fe4000ffbe0ff */
[----:B------:R-:W-:Y:S02]  /*10d40*/  SHF.R.S32.HI R24, RZ, 0x1f, R37 ;  /* 0x0000001fff187819 */ /* 0x000fe40000011425 */
[----:B------:R-:W-:Y:S01]  /*10d50*/  IADD3.X R15, R15, UR7, R26, P5, !PT ;  /* 0x000000070f0f7c10 */ /* 0x000fe2000affe41a */
[----:B------:R-:W-:Y:S01]  /*10d60*/  ULDC.64 UR6, c[0x0][0xb88] ;  /* 0x0002e20000067ab9 */ /* 0x000fe20000000a00 */
[----:B------:R-:W-:Y:S01]  /*10d70*/  VIADD R26, R22, UR41 ;  /* 0x00000029161a7c36 */ /* 0x000fe20008000000 */
[----:B------:R-:W-:Y:S01]  /*10d80*/  MOV R53, R12 ;  /* 0x0000000c00357202 */ /* 0x000fe20000000f00 */
[----:B------:R-:W-:Y:S01]  /*10d90*/  IMAD R24, R24, UR6, RZ ;  /* 0x0000000618187c24 */ /* 0x000fe2000f8e02ff */
[----:B------:R-:W-:Y:S01]  /*10da0*/  LOP3.LUT R41, R10, 0x380, RZ, 0xc0, !PT ;  /* 0x000003800a297812 */ /* 0x000fe200078ec0ff */
[----:B------:R-:W-:Y:S01]  /*10db0*/  IMAD.WIDE.U32 R14, R37, UR6, R14 ;  /* 0x00000006250e7c25 */ /* 0x000fe2000f8e000e */
[----:B------:R-:W-:-:S02]  /*10dc0*/  ISETP.GE.OR P5, PT, R26, R47, P1 ;  /* 0x0000002f1a00720c */ /* 0x000fc40000fa6670 */
[----:B------:R-:W-:Y:S01]  /*10dd0*/  SHF.R.U64 R41, R41, 0x3, RZ ;  /* 0x0000000329297819 */ /* 0x000fe200000012ff */
[----:B------:R-:W-:Y:S01]  /*10de0*/  IMAD R37, R37, UR7, R24 ;  /* 0x0000000725257c24 */ /* 0x000fe2000f8e0218 */
[----:B------:R-:W-:Y:S01]  /*10df0*/  ULDC.64 UR6, c[0x0][0xb50] ;  /* 0x0002d40000067ab9 */ /* 0x000fe20000000a00 */
[----:B------:R-:W-:Y:S02]  /*10e00*/  VIADD R24, R26, 0x8 ;  /* 0x000000081a187836 */ /* 0x000fe40000000000 */
[----:B------:R-:W-:Y:S01]  /*10e10*/  IMAD.IADD R15, R15, 0x1, R37 ;  /* 0x000000010f0f7824 */ /* 0x000fe200078e0225 */
[----:B------:R-:W-:Y:S02]  /*10e20*/  LEA R37, P6, R14, UR6, 0x2 ;  /* 0x000000060e257c11 */ /* 0x000fe4000f8c10ff */
[----:B------:R-:W-:Y:S02]  /*10e30*/  ISETP.GE.OR P1, PT, R24, R47, P1 ;  /* 0x0000002f1800720c */ /* 0x000fe40000f26670 */
[----:B---3--:R-:W-:Y:S01]  /*10e40*/  LOP3.LUT R21, R17, 0x2, RZ, 0x3c, !PT ;  /* 0x0000000211157812 */ /* 0x008fe200078e3cff */
[----:B------:R-:W-:Y:S04]  /*10e50*/  SHFL.IDX PT, R35, R48, R17, 0x1c1f ;  /* 0x001c1f1130237589 */ /* 0x000fe800000e0000 */
[----:B------:R-:W-:Y:S04]  /*10e60*/  SHFL.IDX PT, R34, R34, R17, 0x1c1f ;  /* 0x001c1f1122227589 */ /* 0x000fe800000e0000 */
[----:B------:R-:W-:Y:S04]  /*10e70*/  SHFL.IDX PT, R36, R36, R17, 0x1c1f ;  /* 0x001c1f1124247589 */ /* 0x000fe800000e0000 */
[----:B------:R-:W-:Y:S04]  /*10e80*/  SHFL.IDX PT, R38, R38, R17, 0x1c1f ;  /* 0x001c1f1126267589 */ /* 0x000fe800000e0000 */
[----:B------:R-:W-:Y:S04]  /*10e90*/  SHFL.IDX PT, R33, R46, R17, 0x1c1f ;  /* 0x001c1f112e217589 */ /* 0x000fe800000e0000 */
[----:B------:R-:W0:Y:S04]  /*10ea0*/  SHFL.IDX PT, R25, R58, R21, 0x1c1f ;  /* 0x001c1f153a197589 */ /* 0x000e2800000e0000 */
[----:B------:R-:W1:Y:S04]  /*10eb0*/  SHFL.IDX PT, R27, R28, R21, 0x1c1f ;  /* 0x001c1f151c1b7589 */ /* 0x000e6800000e0000 */
[----:B------:R2:W3:Y:S04]  /*10ec0*/  SHFL.IDX PT, R29, R40, R21, 0x1c1f ;  /* 0x001c1f15281d7589 */ /* 0x0004e800000e0000 */
[----:B------:R4:W4:Y:S04]  /*10ed0*/  SHFL.IDX PT, R48, R30, R21, 0x1c1f ;  /* 0x001c1f151e307589 */ /* 0x00092800000e0000 */
[----:B------:R-:W-:Y:S01]  /*10ee0*/  SHFL.IDX PT, R31, R42, R17, 0x1c1f ;  /* 0x001c1f112a1f7589 */ /* 0x000fe200000e0000 */
[----:B--2---:R-:W-:Y:S01]  /*10ef0*/  LOP3.LUT R40, R41, R10, RZ, 0x3c, !PT ;  /* 0x0000000a29287212 */ /* 0x004fe200078e3cff */
[----:B------:R-:W-:-:S02]  /*10f00*/  IMAD.MOV.U32 R41, RZ, RZ, R11 ;  /* 0x000000ffff297224 */ /* 0x000fc400078e000b */
[----:B------:R-:W-:Y:S04]  /*10f10*/  SHFL.IDX PT, R52, R52, R17, 0x1c1f ;  /* 0x001c1f1134347589 */ /* 0x000fe800000e0000 */
[----:B------:R-:W-:Y:S01]  /*10f20*/  SHFL.IDX PT, R60, R60, R17, 0x1c1f ;  /* 0x001c1f113c3c7589 */ /* 0x000fe200000e0000 */
[----:B0-----:R-:W-:-:S03]  /*10f30*/  SEL R12, R34, R25, P0 ;  /* 0x00000019220c7207 */ /* 0x001fc60000000000 */
[----:B------:R-:W0:Y:S01]  /*10f40*/  SHFL.IDX PT, R46, R44, R21, 0x1c1f ;  /* 0x001c1f152c2e7589 */ /* 0x000e2200000e0000 */
[----:B-1----:R-:W-:Y:S02]  /*10f50*/  SEL R24, R36, R27, P0 ;  /* 0x0000001b24187207 */ /* 0x002fe40000000000 */
[----:B------:R-:W-:Y:S01]  /*10f60*/  SEL R26, R27, R36, P0 ;  /* 0x000000241b1a7207 */ /* 0x000fe20000000000 */
[----:B------:R-:W1:Y:S01]  /*10f70*/  SHFL.IDX PT, R50, R50, R21, 0x1c1f ;  /* 0x001c1f1532327589 */ /* 0x000e6200000e0000 */
[----:B---3--:R-:W-:Y:S02]  /*10f80*/  SEL R28, R38, R29, P0 ;  /* 0x0000001d261c7207 */ /* 0x008fe40000000000 */
[----:B----4-:R-:W-:Y:S01]  /*10f90*/  SEL R30, R29, R38, P0 ;  /* 0x000000261d1e7207 */ /* 0x010fe20000000000 */
[----:B------:R-:W2:Y:S01]  /*10fa0*/  SHFL.IDX PT, R17, R56, R21, 0x1c1f ;  /* 0x001c1f1538117589 */ /* 0x000ea200000e0000 */
[----:B------:R-:W-:-:S03]  /*10fb0*/  SEL R13, R33, R48, P0 ;  /* 0x00000030210d7207 */ /* 0x000fc60000000000 */
[----:B------:R3:W4:Y:S04]  /*10fc0*/  SHFL.IDX PT, R39, R54, R21, 0x1c1f ;  /* 0x001c1f1536277589 */ /* 0x00072800000e0000 */
[----:B------:R-:W-:Y:S04]  /*10fd0*/  SHFL.IDX PT, R42, R37, RZ, 0x1c1f ;  /* 0x001c1fff252a7589 */ /* 0x000fe800000e0000 */
[----:B------:R4:W-:Y:S01]  /*10fe0*/  SHFL.IDX PT, R44, R37, 0x1, 0x1c1f ;  /* 0x003c1f00252c7f89 */ /* 0x0009e200000e0000 */
[----:B---3--:R-:W-:Y:S02]  /*10ff0*/  LEA.HI.X R21, R14, UR7, R15, 0x2, P6 ;  /* 0x000000070e157c11 */ /* 0x008fe4000b0f140f */
[----:B------:R-:W-:-:S02]  /*11000*/  SEL R14, R25, R34, P0 ;  /* 0x00000022190e7207 */ /* 0x000fc40000000000 */
[----:B------:R-:W-:Y:S01]  /*11010*/  SEL R15, R48, R33, P0 ;  /* 0x00000021300f7207 */ /* 0x000fe20000000000 */
[----:B------:R-:W3:Y:S01]  /*11020*/  SHFL.IDX PT, R43, R21, RZ, 0x1c1f ;  /* 0x001c1fff152b7589 */ /* 0x000ee200000e0000 */
[----:B0-----:R-:W-:Y:S01]  /*11030*/  SEL R36, R31, R46, P0 ;  /* 0x0000002e1f247207 */ /* 0x001fe20000000000 */
[----:B------:R-:W-:Y:S01]  /*11040*/  IMAD.X R33, RZ, RZ, R11, P4 ;  /* 0x000000ffff217224 */ /* 0x000fe200020e060b */
[----:B------:R-:W-:Y:S01]  /*11050*/  SEL R38, R46, R31, P0 ;  /* 0x0000001f2e267207 */ /* 0x000fe20000000000 */
[----:B------:R-:W-:Y:S01]  /*11060*/  STSM.16.M88.4 [R55], R12 ;  /* 0x0000000c37007844 */ /* 0x000fe20000000200 */
[----:B-1----:R-:W-:Y:S02]  /*11070*/  SEL R25, R35, R50, P0 ;  /* 0x0000003223197207 */ /* 0x002fe40000000000 */
[----:B------:R-:W-:Y:S01]  /*11080*/  SEL R27, R50, R35, P0 ;  /* 0x00000023321b7207 */ /* 0x000fe20000000000 */
[----:B------:R0:W1:Y:S01]  /*11090*/  SHFL.IDX PT, R45, R21, 0x1, 0x1c1f ;  /* 0x003c1f00152d7f89 */ /* 0x00006200000e0000 */
[----:B--2---:R-:W-:-:S02]  /*110a0*/  SEL R29, R52, R17, P0 ;  /* 0x00000011341d7207 */ /* 0x004fc40000000000 */
[----:B------:R-:W-:Y:S01]  /*110b0*/  SEL R31, R17, R52, P0 ;  /* 0x00000034111f7207 */ /* 0x000fe20000000000 */
[----:B------:R-:W-:Y:S01]  /*110c0*/  STSM.16.M88.4 [R53], R24 ;  /* 0x0000001835007844 */ /* 0x000fe20000000200 */
[----:B----4-:R-:W-:Y:S02]  /*110d0*/  SEL R37, R60, R39, P0 ;  /* 0x000000273c257207 */ /* 0x010fe40000000000 */
[----:B------:R-:W-:Y:S01]  /*110e0*/  SEL R39, R39, R60, P0 ;  /* 0x0000003c27277207 */ /* 0x000fe20000000000 */
[----:B------:R-:W-:Y:S01]  /*110f0*/  STSM.16.M88.4 [R51], R28 ;  /* 0x0000001c33007844 */ /* 0x000fe20000000200 */
[----:B0-----:R-:W-:-:S03]  /*11100*/  IMAD.X R21, RZ, RZ, R11, P3 ;  /* 0x000000ffff157224 */ /* 0x001fc600018e060b */
[----:B------:R0:W-:Y:S01]  /*11110*/  STSM.16.M88.4 [R49], R36 ;  /* 0x0000002431007844 */ /* 0x0001e20000000200 */
[----:B------:R-:W-:Y:S01]  /*11120*/  BAR.SYNC.DEFER_BLOCKING 0x1, 0x180 ;  /* 0x0046000000007b1d */ /* 0x000fe20000010000 */
[----:B------:R-:W-:-:S07]  /*11130*/  IADD3 R17, P0, R10, 0x4800, RZ ;  /* 0x000048000a117810 */ /* 0x000fce0007f1e0ff */
[----:B0-----:R-:W0:Y:S01]  /*11140*/  @P2 LDC R37, c[0x0][0xbf0] ;  /* 0x0002fc00ff252b82 */ /* 0x001e220000000800 */
[----:B---3--:R2:W-:Y:S04]  /*11150*/  @!P5 ST.E desc[UR48][R42.64], R6 ;  /* 0x000000062a00d985 */ /* 0x0085e8000c101930 */
[----:B-1----:R1:W-:Y:S04]  /*11160*/  @!P1 ST.E desc[UR48][R44.64], R4 ;  /* 0x000000042c009985 */ /* 0x0023e8000c101930 */
[----:B------:R-:W3:Y:S04]  /*11170*/  LD.E.128 R12, desc[UR48][R40.64] ;  /* 0x00000030280c7980 */ /* 0x000ee8000c101d00 */
[----:B------:R-:W4:Y:S04]  /*11180*/  LD.E.128 R32, desc[UR48][R32.64] ;  /* 0x0000003020207980 */ /* 0x000f28000c101d00 */
[----:B------:R0:W4:Y:S01]  /*11190*/  LD.E.128 R28, desc[UR48][R20.64] ;  /* 0x00000030141c7980 */ /* 0x000122000c101d00 */
[----:B------:R-:W-:Y:S01]  /*111a0*/  IMAD.X R25, RZ, RZ, R11, P0 ;  /* 0x000000ffff197224 */ /* 0x000fe200000e060b */
[----:B------:R-:W-:Y:S01]  /*111b0*/  UIMAD UR5, UR12, UR8, URZ ;  /* 0x000000080c0572a4 */ /* 0x000fe2000f8e023f */
[----:B------:R-:W1:Y:S01]  /*111c0*/  @P2 LDC R11, c[0x0][0xbec] ;  /* 0x0002fb00ff0b2b82 */ /* 0x000e620000000800 */
[----:B------:R-:W-:Y:S01]  /*111d0*/  LOP3.LUT R10, R17, 0x380, RZ, 0xc0, !PT ;  /* 0x00000380110a7812 */ /* 0x000fe200078ec0ff */
[----:B------:R-:W-:Y:S01]  /*111e0*/  VIADD R8, R8, UR41 ;  /* 0x0000002908087c36 */ /* 0x000fe20008000000 */
[----:B------:R-:W-:-:S02]  /*111f0*/  UIMAD.WIDE.U32 UR6, UR40, UR8, URZ ;  /* 0x00000008280672a5 */ /* 0x000fc4000f8e003f */
[----:B------:R-:W-:Y:S01]  /*11200*/  UIMAD UR5, UR40, UR9, UR5 ;  /* 0x00000009280572a4 */ /* 0x000fe2000f8e0205 */
[----:B--2---:R-:W-:Y:S01]  /*11210*/  SHF.R.U64 R6, R10, 0x3, RZ ;  /* 0x000000030a067819 */ /* 0x004fe200000012ff */
[----:B------:R-:W-:Y:S02]  /*11220*/  UIMAD UR8, UR13, UR10, URZ ;  /* 0x0000000a0d0872a4 */ /* 0x000fe4000f8e023f */
[----:B------:R-:W-:Y:S01]  /*11230*/  UIADD3 UR7, UR7, UR5, URZ ;  /* 0x0000000507077290 */ /* 0x000fe2000fffe03f */
[----:B------:R-:W-:Y:S01]  /*11240*/  LOP3.LUT R24, R6, R17, RZ, 0x3c, !PT ;  /* 0x0000001106187212 */ /* 0x000fe200078e3cff */
[----:B------:R-:W-:Y:S01]  /*11250*/  IMAD.MOV.U32 R17, RZ, RZ, R8 ;  /* 0x000000ffff117224 */ /* 0x000fe200078e0008 */
[----:B------:R-:W-:Y:S02]  /*11260*/  UIMAD UR5, UR39, UR11, UR8 ;  /* 0x0000000b270572a4 */ /* 0x000fe4000f8e0208 */
[----:B------:R-:W-:Y:S01]  /*11270*/  UIMAD.WIDE.U32 UR6, UR39, UR10, UR6 ;  /* 0x0000000a270672a5 */ /* 0x000fe2000f8e0006 */
[----:B------:R-:W-:Y:S01]  /*11280*/  ULDC.64 UR8, c[0x0][0xae0] ;  /* 0x0002b80000087ab9 */ /* 0x000fe20000000a00 */
[----:B------:R-:W5:Y:S02]  /*11290*/  LD.E.128 R24, desc[UR48][R24.64] ;  /* 0x0000003018187980 */ /* 0x000f64000c101d00 */
[----:B------:R-:W-:Y:S01]  /*112a0*/  UIADD3 UR5, UR7, UR5, URZ ;  /* 0x0000000507057290 */ /* 0x000fe2000fffe03f */
[----:B------:R-:W-:-:S02]  /*112b0*/  VIADD R7, R7, 0x13220 ;  /* 0x0001322007077836 */ /* 0x000fc40000000000 */
[----:B------:R-:W-:Y:S01]  /*112c0*/  IMAD.U32 R10, RZ, RZ, UR6 ;  /* 0x00000006ff0a7e24 */ /* 0x000fe2000f8e00ff */
[----:B------:R-:W-:Y:S01]  /*112d0*/  @!PT LDS RZ, [RZ] ;  /* 0x00000000fffff984 */ /* 0x000fe20000000800 */
[----:B------:R-:W-:Y:S01]  /*112e0*/  @!PT LDS RZ, [RZ] ;  /* 0x00000000fffff984 */ /* 0x000fe20000000800 */
[----:B------:R-:W-:Y:S01]  /*112f0*/  @!PT LDS RZ, [RZ] ;  /* 0x00000000fffff984 */ /* 0x000fe20000000800 */
[----:B------:R-:W-:Y:S01]  /*11300*/  @!PT LDS RZ, [RZ] ;  /* 0x00000000fffff984 */ /* 0x000fe20000000800 */
[----:B------:R2:W-:Y:S06]  /*11310*/  MEMBAR.ALL.CTA ;  /* 0x0000000000007992 */ /* 0x0005ec0000008000 */
[----:B--2---:R-:W2:Y:S01]  /*11320*/  FENCE.VIEW.ASYNC.S ;  /* 0x00000000000073c6 */ /* 0x004ea20000000000 */
[----:B-1----:R-:W-:Y:S01]  /*11330*/  @P2 IMAD.HI.U32 R4, R8, R11, RZ ;  /* 0x0000000b08042227 */ /* 0x002fe200078e00ff */
[----:B------:R-:W-:-:S03]  /*11340*/  PRMT R7, RZ, 0x654, R7 ;  /* 0x00000654ff077816 */ /* 0x000fc60000000007 */
[----:B------:R-:W-:Y:S01]  /*11350*/  IMAD.U32 R11, RZ, RZ, UR7 ;  /* 0x00000007ff0b7e24 */ /* 0x000fe2000f8e00ff */
[----:B0-----:R-:W-:Y:S01]  /*11360*/  @P2 SHF.R.U32.HI R17, RZ, R37, R4 ;  /* 0x00000025ff112219 */ /* 0x001fe20000011604 */
[----:B------:R-:W-:Y:S01]  /*11370*/  IMAD.U32 R11, RZ, RZ, UR5 ;  /* 0x00000005ff0b7e24 */ /* 0x000fe2000f8e00ff */
[----:B------:R-:W-:Y:S01]  /*11380*/  ULDC.64 UR6, c[0x0][0xad8] ;  /* 0x0002b60000067ab9 */ /* 0x000fe20000000a00 */
[----:B------:R-:W-:Y:S01]  /*11390*/  ULDC UR5, c[0x0][0xac8] ;  /* 0x0002b20000057ab9 */ /* 0x000fe20000000800 */
[--C-:B------:R-:W-:Y:S01]  /*113a0*/  SHF.R.S32.HI R4, RZ, 0x1f, R17.reuse ;  /* 0x0000001fff047819 */ /* 0x100fe20000011411 */
[----:B------:R-:W-:-:S04]  /*113b0*/  IMAD.MOV R6, RZ, RZ, -R17 ;  /* 0x000000ffff067224 */ /* 0x000fc800078e0a11 */
[----:B------:R-:W-:Y:S02]  /*113c0*/  IMAD R4, R4, UR8, RZ ;  /* 0x0000000804047c24 */ /* 0x000fe4000f8e02ff */
[----:B------:R-:W-:Y:S02]  /*113d0*/  IMAD R21, R9, R6, R8 ;  /* 0x0000000609157224 */ /* 0x000fe400078e0208 */
[C---:B------:R-:W-:Y:S02]  /*113e0*/  IMAD R37, R17.reuse, UR9, R4 ;  /* 0x0000000911257c24 */ /* 0x040fe4000f8e0204 */
[----:B------:R-:W-:Y:S01]  /*113f0*/  IMAD.WIDE.U32 R8, R17, UR8, R10 ;  /* 0x0000000811087c25 */ /* 0x000fe2000f8e000a */
[----:B------:R-:W-:Y:S01]  /*11400*/  SHF.R.S32.HI R4, RZ, 0x1f, R21 ;  /* 0x0000001fff047819 */ /* 0x000fe20000011415 */
[----:B--2---:R0:W-:Y:S02]  /*11410*/  SYNCS.ARRIVE.TRANS64.RED.A1T0 RZ, [R7+URZ], RZ ;  /* 0x000000ff07ff79a7 */ /* 0x0041e4000810043f */
[----:B------:R-:W-:-:S02]  /*11420*/  IMAD.IADD R9, R9, 0x1, R37 ;  /* 0x0000000109097824 */ /* 0x000fc400078e0225 */
[----:B------:R-:W-:Y:S02]  /*11430*/  IMAD R4, R4, UR6, RZ ;  /* 0x0000000604047c24 */ /* 0x000fe4000f8e02ff */
[----:B------:R-:W-:-:S04]  /*11440*/  IMAD.WIDE.U32 R8, R21, UR6, R8 ;  /* 0x0000000615087c25 */ /* 0x000fc8000f8e0008 */
[----:B------:R-:W-:Y:S01]  /*11450*/  IMAD R11, R21, UR7, R4 ;  /* 0x00000007150b7c24 */ /* 0x000fe2000f8e0204 */
[----:B------:R-:W-:Y:S01]  /*11460*/  ULDC.64 UR6, c[0x0][0xa80] ;  /* 0x0002a00000067ab9 */ /* 0x000fe20000000a00 */
[----:B------:R-:W-:Y:S02]  /*11470*/  VIADD R10, R5, UR41 ;  /* 0x00000029050a7c36 */ /* 0x000fe40008000000 */
[----:B------:R-:W-:Y:S01]  /*11480*/  IMAD.IADD R9, R9, 0x1, R11 ;  /* 0x0000000109097824 */ /* 0x000fe200078e020b */
[----:B------:R-:W-:Y:S01]  /*11490*/  LEA R11, P0, R8, UR6, 0x1 ;  /* 0x00000006080b7c11 */ /* 0x000fe2000f8008ff */
[C---:B------:R-:W-:Y:S02]  /*114a0*/  VIADD R4, R10.reuse, 0x30 ;  /* 0x000000300a047836 */ /* 0x040fe40000000000 */
[----:B------:R-:W-:Y:S01]  /*114b0*/  VIADD R6, R10, 0x60 ;  /* 0x000000600a067836 */ /* 0x000fe20000000000 */
[----:B------:R-:W-:Y:S01]  /*114c0*/  LEA.HI.X R17, R8, UR7, R9, 0x1, P0 ;  /* 0x0000000708117c11 */ /* 0x000fe200080f0c09 */
[----:B------:R-:W1:Y:S01]  /*114d0*/  SHFL.IDX PT, R21, R11, RZ, 0x181f ;  /* 0x00181fff0b157589 */ /* 0x000e6200000e0000 */
[----:B------:R-:W-:-:S03]  /*114e0*/  ISETP.GE.AND P0, PT, R0, UR5, PT ;  /* 0x0000000500007c0c */ /* 0x000fc6000bf06270 */
[----:B------:R-:W2:Y:S01]  /*114f0*/  SHFL.IDX PT, R37, R11, 0x1, 0x181f ;  /* 0x00381f000b257f89 */ /* 0x000ea200000e0000 */
[CC--:B------:R-:W-:Y:S01]  /*11500*/  ISETP.GE.OR P1, PT, R10.reuse, R47.reuse, P0 ;  /* 0x0000002f0a00720c */ /* 0x0c0fe20000726670 */
[----:B------:R-:W-:Y:S01]  /*11510*/  VIADD R10, R10, 0x90 ;  /* 0x000000900a0a7836 */ /* 0x000fe20000000000 */
[-C--:B------:R-:W-:Y:S01]  /*11520*/  ISETP.GE.OR P2, PT, R4, R47.reuse, P0 ;  /* 0x0000002f0400720c */ /* 0x080fe20000746670 */
[----:B------:R-:W0:Y:S01]  /*11530*/  SHFL.IDX PT, R39, R11, 0x2, 0x181f ;  /* 0x00581f000b277f89 */ /* 0x000e2200000e0000 */
[-C--:B------:R-:W-:Y:S02]  /*11540*/  ISETP.GE.OR P3, PT, R6, R47.reuse, P0 ;  /* 0x0000002f0600720c */ /* 0x080fe40000766670 */
[----:B------:R-:W-:Y:S01]  /*11550*/  ISETP.GE.OR P0, PT, R10, R47, P0 ;  /* 0x0000002f0a00720c */ /* 0x000fe20000706670 */
[----:B------:R-:W0:Y:S04]  /*11560*/  SHFL.IDX PT, R9, R17, RZ, 0x181f ;  /* 0x00181fff11097589 */ /* 0x000e2800000e0000 */
[----:B------:R-:W0:Y:S04]  /*11570*/  SHFL.IDX PT, R20, R17, 0x1, 0x181f ;  /* 0x00381f0011147f89 */ /* 0x000e2800000e0000 */
[----:B------:R-:W0:Y:S01]  /*11580*/  SHFL.IDX PT, R36, R17, 0x2, 0x181f ;  /* 0x00581f0011247f89 */ /* 0x000e2200000e0000 */
[----:B-1----:R-:W-:-:S03]  /*11590*/  @!P1 LEA R4, P4, R0, R21, 0x1 ;  /* 0x0000001500049211 */ /* 0x002fc600078808ff */
[----:B------:R-:W1:Y:S01]  /*115a0*/  SHFL.IDX PT, R11, R11, 0x3, 0x181f ;  /* 0x00781f000b0b7f89 */ /* 0x000e6200000e0000 */
[----:B--2---:R-:W-:-:S03]  /*115b0*/  @!P2 LEA R6, P5, R0, R37, 0x1 ;  /* 0x000000250006a211 */ /* 0x004fc600078a08ff */
[----:B------:R-:W2:Y:S01]  /*115c0*/  SHFL.IDX PT, R17, R17, 0x3, 0x181f ;  /* 0x00781f0011117f89 */ /* 0x000ea200000e0000 */
[C---:B0-----:R-:W-:Y:S02]  /*115d0*/  @!P3 LEA R8, P6, R0.reuse, R39, 0x1 ;  /* 0x000000270008b211 */ /* 0x041fe400078c08ff */
[C-C-:B------:R-:W-:Y:S02]  /*115e0*/  @!P1 LEA.HI.X R5, R0.reuse, R9, R3.reuse, 0x1, P4 ;  /* 0x0000000900059211 */ /* 0x140fe400020f0c03 */
[C-C-:B------:R-:W-:Y:S02]  /*115f0*/  @!P2 LEA.HI.X R7, R0.reuse, R20, R3.reuse, 0x1, P5 ;  /* 0x000000140007a211 */ /* 0x140fe400028f0c03 */
[----:B------:R-:W-:Y:S01]  /*11600*/  @!P3 LEA.HI.X R9, R0, R36, R3, 0x1, P6 ;  /* 0x000000240009b211 */ /* 0x000fe200030f0c03 */
[----:B---3--:R0:W-:Y:S04]  /*11610*/  @!P1 ST.E.128 desc[UR48][R4.64], R12 ;  /* 0x0000000c04009985 */ /* 0x0081e8000c101d30 */
[----:B----4-:R0:W-:Y:S04]  /*11620*/  @!P2 ST.E.128 desc[UR48][R6.64], R32 ;  /* 0x000000200600a985 */ /* 0x0101e8000c101d30 */
[----:B------:R0:W-:Y:S01]  /*11630*/  @!P3 ST.E.128 desc[UR48][R8.64], R28 ;  /* 0x0000001c0800b985 */ /* 0x0001e2000c101d30 */
[----:B-12---:R-:W-:Y:S05]  /*11640*/  @P0 BRA `(.L_x_717) ;  /* 0x0000000400e00947 */ /* 0x006fea0003800000 */
[----:B0-----:R-:W-:-:S04]  /*11650*/  LEA R4, P0, R0, R11, 0x1 ;  /* 0x0000000b00047211 */ /* 0x001fc800078008ff */
[----:B------:R-:W-:-:S05]  /*11660*/  LEA.HI.X R5, R0, R17, R3, 0x1, P0 ;  /* 0x0000001100057211 */ /* 0x000fca00000f0c03 */
[----:B-----5:R2:W-:Y:S01]  /*11670*/  ST.E.128 desc[UR48][R4.64], R24 ;  /* 0x0000001804007985 */ /* 0x0205e2000c101d30 */
[----:B------:R-:W-:Y:S05]  /*11680*/  BRA `(.L_x_717) ;  /* 0x0000000400d07947 */ /* 0x000fea0003800000 */
.L_x_716:
[----:B------:R-:W0:Y:S01]  /*11690*/  LDC R12, c[0x0][0xbe8] ;  /* 0x0002fa00ff0c7b82 */ /* 0x000e220000000800 */
[----:B------:R-:W-:Y:S01]  /*116a0*/  ISETP.GE.AND P0, PT, R27, 0xc0, PT ;  /* 0x000000c01b00780c */ /* 0x000fe20003f06270 */
[----:B------:R-:W-:Y:S01]  /*116b0*/  USHF.R.S32.HI UR8, URZ, 0x1f, UR40 ;  /* 0x0000001f3f087899 */ /* 0x000fe20008011428 */
[----:B------:R-:W-:Y:S01]  /*116c0*/  BSSY B1, `(.L_x_718) ;  /* 0x000002e000017945 */ /* 0x000fe20003800000 */
[----:B------:R-:W-:Y:S01]  /*116d0*/  USHF.R.S32.HI UR9, URZ, 0x1f, UR39 ;  /* 0x0000001f3f097899 */ /* 0x000fe20008011427 */
[----:B------:R-:W-:Y:S01]  /*116e0*/  IMAD R10, R8, 0x30, R5 ;  /* 0x00000030080a7824 */ /* 0x000fe200078e0205 */
[----:B0-----:R-:W-:-:S13]  /*116f0*/  ISETP.NE.AND P1, PT, R12, 0x1, PT ;  /* 0x000000010c00780c */ /* 0x001fda0003f25270 */
[----:B------:R-:W0:Y:S08]  /*11700*/  @P1 LDC R13, c[0x0][0xbec] ;  /* 0x0002fb00ff0d1b82 */ /* 0x000e300000000800 */
[----:B------:R-:W1:Y:S01]  /*11710*/  @P1 LDC R15, c[0x0][0xbf0] ;  /* 0x0002fc00ff0f1b82 */ /* 0x000e620000000800 */
[----:B------:R-:W-:Y:S05]  /*11720*/  @P0 BRA `(.L_x_719) ;  /* 0x00000000009c0947 */ /* 0x000fea0003800000 */
[----:B------:R-:W2:Y:S01]  /*11730*/  LDC R7, c[0x0][0xbe8] ;  /* 0x0002fa00ff077b82 */ /* 0x000ea20000000800 */
[----:B------:R-:W-:Y:S01]  /*11740*/  IMAD.U32 R8, RZ, RZ, UR41 ;  /* 0x00000029ff087e24 */ /* 0x000fe2000f8e00ff */
[----:B------:R-:W-:-:S04]  /*11750*/  ULDC UR5, c[0x0][0xa88] ;  /* 0x0002a20000057ab9 */ /* 0x000fc80000000800 */
[----:B------:R-:W-:Y:S01]  /*11760*/  IADD3 R8, R8, -0x80, R23 ;  /* 0xffffff8008087810 */ /* 0x000fe20007ffe017 */
[----:B--2---:R-:W-:-:S05]  /*11770*/  IMAD R9, R7, UR5, RZ ;  /* 0x0000000507097c24 */ /* 0x004fca000f8e02ff */
[----:B------:R-:W-:-:S13]  /*11780*/  ISETP.GE.AND P0, PT, R8, R9, PT ;  /* 0x000000090800720c */ /* 0x000fda0003f06270 */
[----:B------:R-:W-:Y:S05]  /*11790*/  @P0 BRA `(.L_x_719) ;  /* 0x0000000000800947 */ /* 0x000fea0003800000 */
[----:B------:R-:W-:Y:S01]  /*117a0*/  ISETP.NE.AND P0, PT, R7, 0x1, PT ;  /* 0x000000010700780c */ /* 0x000fe20003f05270 */
[----:B------:R-:W-:Y:S01]  /*117b0*/  ULDC.64 UR10, c[0x0][0xb90] ;  /* 0x0002e400000a7ab9 */ /* 0x000fe20000000a00 */
[----:B------:R-:W-:Y:S01]  /*117c0*/  IMAD.MOV.U32 R6, RZ, RZ, R8 ;  /* 0x000000ffff067224 */ /* 0x000fe200078e0008 */
[----:B------:R-:W-:Y:S02]  /*117d0*/  UIMAD UR5, UR8, UR10, URZ ;  /* 0x0000000a080572a4 */ /* 0x000fe4000f8e023f */
[----:B------:R-:W-:Y:S02]  /*117e0*/  UIMAD.WIDE.U32 UR6, UR40, UR10, URZ ;  /* 0x0000000a280672a5 */ /* 0x000fe4000f8e003f */
[----:B------:R-:W-:-:S03]  /*117f0*/  UIMAD UR5, UR40, UR11, UR5 ;  /* 0x0000000b280572a4 */ /* 0x000fc6000f8e0205 */
[----:B------:R-:W-:Y:S01]  /*11800*/  ULDC.64 UR10, c[0x0][0xb98] ;  /* 0x0002e600000a7ab9 */ /* 0x000fe20000000a00 */
[----:B------:R-:W-:Y:S02]  /*11810*/  UIADD3 UR7, UR7, UR5, URZ ;  /* 0x0000000507077290 */ /* 0x000fe4000fffe03f */
[----:B------:R-:W2:Y:S01]  /*11820*/  @P0 LDC R9, c[0x0][0xbec] ;  /* 0x0002fb00ff090b82 */ /* 0x000ea20000000800 */
[----:B------:R-:W-:Y:S02]  /*11830*/  UIMAD UR5, UR9, UR10, URZ ;  /* 0x0000000a090572a4 */ /* 0x000fe4000f8e023f */
[----:B------:R-:W-:Y:S02]  /*11840*/  UIMAD.WIDE.U32 UR6, UR39, UR10, UR6 ;  /* 0x0000000a270672a5 */ /* 0x000fe4000f8e0006 */
[----:B------:R-:W-:-:S03]  /*11850*/  UIMAD UR5, UR39, UR11, UR5 ;  /* 0x0000000b270572a4 */ /* 0x000fc6000f8e0205 */
[----:B------:R-:W3:Y:S01]  /*11860*/  @P0 LDC R11, c[0x0][0xbf0] ;  /* 0x0002fc00ff0b0b82 */ /* 0x000ee20000000800 */
[----:B------:R-:W-:Y:S01]  /*11870*/  ULDC.64 UR10, c[0x0][0xb88] ;  /* 0x0002e200000a7ab9 */ /* 0x000fe20000000a00 */
[----:B--2---:R-:W-:-:S05]  /*11880*/  @P0 IMAD.HI.U32 R4, R8, R9, RZ ;  /* 0x0000000908040227 */ /* 0x004fca00078e00ff */
[----:B---3--:R-:W-:-:S05]  /*11890*/  @P0 SHF.R.U32.HI R6, RZ, R11, R4 ;  /* 0x0000000bff060219 */ /* 0x008fca0000011604 */
[----:B------:R-:W-:-:S04]  /*118a0*/  IMAD.MOV R9, RZ, RZ, -R6 ;  /* 0x000000ffff097224 */ /* 0x000fc800078e0a06 */
[----:B------:R-:W-:Y:S01]  /*118b0*/  IMAD R9, R7, R9, R8 ;  /* 0x0000000907097224 */ /* 0x000fe200078e0208 */
[----:B------:R-:W-:Y:S01]  /*118c0*/  SHF.R.S32.HI R7, RZ, 0x1f, R6 ;  /* 0x0000001fff077819 */ /* 0x000fe20000011406 */
[----:B------:R-:W-:Y:S01]  /*118d0*/  IMAD.U32 R8, RZ, RZ, UR5 ;  /* 0x00000005ff087e24 */ /* 0x000fe2000f8e00ff */
[----:B------:R-:W-:Y:S02]  /*118e0*/  IADD3 R6, P0, R6, UR6, RZ ;  /* 0x0000000606067c10 */ /* 0x000fe4000ff1e0ff */
[----:B------:R-:W-:Y:S02]  /*118f0*/  SHF.R.S32.HI R4, RZ, 0x1f, R9 ;  /* 0x0000001fff047819 */ /* 0x000fe40000011409 */
[----:B------:R-:W-:Y:S01]  /*11900*/  IADD3.X R7, R7, UR7, R8, P0, !PT ;  /* 0x0000000707077c10 */ /* 0x000fe200087fe408 */
[----:B------:R-:W-:Y:S02]  /*11910*/  ULDC.64 UR6, c[0x0][0xb50] ;  /* 0x0002d40000067ab9 */ /* 0x000fe40000000a00 */
[----:B------:R-:W-:-:S02]  /*11920*/  IMAD R4, R4, UR10, RZ ;  /* 0x0000000a04047c24 */ /* 0x000fc4000f8e02ff */
[----:B------:R-:W-:-:S04]  /*11930*/  IMAD.WIDE.U32 R6, R9, UR10, R6 ;  /* 0x0000000a09067c25 */ /* 0x000fc8000f8e0006 */
[----:B------:R-:W-:Y:S01]  /*11940*/  IMAD R11, R9, UR11, R4 ;  /* 0x0000000b090b7c24 */ /* 0x000fe2000f8e0204 */
[----:B------:R-:W-:-:S03]  /*11950*/  LEA R8, P0, R6, UR6, 0x2 ;  /* 0x0000000606087c11 */ /* 0x000fc6000f8010ff */
[----:B------:R-:W-:-:S05]  /*11960*/  IMAD.IADD R7, R7, 0x1, R11 ;  /* 0x0000000107077824 */ /* 0x000fca00078e020b */
[----:B------:R-:W-:Y:S01]  /*11970*/  LEA.HI.X R9, R6, UR7, R7, 0x2, P0 ;  /* 0x0000000706097c11 */ /* 0x000fe200080f1407 */
[----:B------:R-:W-:-:S05]  /*11980*/  IMAD.MOV.U32 R7, RZ, RZ, -0x800000 ;  /* 0xff800000ff077424 */ /* 0x000fca00078e00ff */
[----:B------:R2:W-:Y:S02]  /*11990*/  STG.E desc[UR48][R8.64], R7 ;  /* 0x0000000708007986 */ /* 0x0005e4000c101930 */
.L_x_719:
[----:B------:R-:W-:Y:S05]  /*119a0*/  BSYNC B1 ;  /* 0x0000000000017941 */ /* 0x000fea0003800000 */
.L_x_718:
[----:B------:R-:W-:Y:S01]  /*119b0*/  ULDC.64 UR10, c[0x0][0xae8] ;  /* 0x0002ba00000a7ab9 */ /* 0x000fe20000000a00 */
[----:B------:R-:W-:Y:S01]  /*119c0*/  VIADD R10, R10, UR41 ;  /* 0x000000290a0a7c36 */ /* 0x000fe20008000000 */
[----:B------:R-:W-:Y:S01]  /*119d0*/  UIMAD UR5, UR8, UR10, URZ ;  /* 0x0000000a080572a4 */ /* 0x000fe2000f8e023f */
[----:B--2---:R-:W-:Y:S01]  /*119e0*/  VIADD R8, R5, UR41 ;  /* 0x0000002905087c36 */ /* 0x004fe20008000000 */
[----:B------:R-:W-:Y:S01]  /*119f0*/  UIMAD.WIDE.U32 UR6, UR40, UR10, URZ ;  /* 0x0000000a280672a5 */ /* 0x000fe2000f8e003f */
[----:B0-----:R-:W-:Y:S01]  /*11a00*/  @P1 IMAD.HI.U32 R4, R10, R13, RZ ;  /* 0x0000000d0a041227 */ /* 0x001fe200078e00ff */
[----:B------:R-:W-:-:S03]  /*11a10*/  UIMAD UR5, UR40, UR11, UR5 ;  /* 0x0000000b280572a4 */ /* 0x000fc6000f8e0205 */
[----:B------:R-:W-:Y:S01]  /*11a20*/  ULDC.64 UR10, c[0x0][0xaf0] ;  /* 0x0002bc00000a7ab9 */ /* 0x000fe20000000a00 */
[----:B------:R-:W-:Y:S01]  /*11a30*/  UIADD3 UR7, UR7, UR5, URZ ;  /* 0x0000000507077290 */ /* 0x000fe2000fffe03f */
[----:B------:R-:W-:Y:S01]  /*11a40*/  IMAD.MOV.U32 R9, RZ, RZ, R10 ;  /* 0x000000ffff097224 */ /* 0x000fe200078e000a */
[----:B------:R-:W-:Y:S01]  /*11a50*/  UIMAD UR5, UR9, UR10, URZ ;  /* 0x0000000a090572a4 */ /* 0x000fe2000f8e023f */
[----:B-1----:R-:W-:Y:S01]  /*11a60*/  @P1 SHF.R.U32.HI R9, RZ, R15, R4 ;  /* 0x0000000fff091219 */ /* 0x002fe20000011604 */
        /* <DEDUP_REMOVED lines=10> */
[----:B------:R-:W-:Y:S01]  /*11b10*/  ULDC.64 UR6, c[0x0][0xad8] ;  /* 0x0002b60000067ab9 */ /* 0x000fe20000000a00 */
[----:B------:R-:W-:Y:S01]  /*11b20*/  IMAD.U32 R7, RZ, RZ, UR5 ;  /* 0x00000005ff077e24 */ /* 0x000fe2000f8e00ff */
[----:B------:R-:W-:Y:S01]  /*11b30*/  ULDC UR5, c[0x0][0xac8] ;  /* 0x0002b20000057ab9 */ /* 0x000fe20000000800 */
[C---:B------:R-:W-:Y:S01]  /*11b40*/  IMAD R13, R9.reuse, UR9, R4 ;  /* 0x00000009090d7c24 */ /* 0x040fe2000f8e0204 */
[----:B------:R-:W-:Y:S01]  /*11b50*/  SHF.R.S32.HI R4, RZ, 0x1f, R11 ;  /* 0x0000001fff047819 */ /* 0x000fe2000001140b */
        /* <DEDUP_REMOVED lines=8> */
[----:B------:R-:W-:Y:S01]  /*11be0*/  ULDC UR6, c[0x0][0xa88] ;  /* 0x0002a20000067ab9 */ /* 0x000fe20000000800 */
[----:B------:R-:W-:Y:S02]  /*11bf0*/  VIADD R4, R8, 0x30 ;  /* 0x0000003008047836 */ /* 0x000fe40000000000 */
[----:B------:R-:W-:Y:S01]  /*11c00*/  LEA.HI.X R10, R6, UR7, R5, 0x1, P0 ;  /* 0x00000007060a7c11 */ /* 0x000fe200080f0c05 */
[----:B------:R-:W0:Y:S01]  /*11c10*/  SHFL.IDX PT, R11, R7, RZ, 0x181f ;  /* 0x00181fff070b7589 */ /* 0x000e2200000e0000 */
[----:B------:R-:W-:Y:S01]  /*11c20*/  IMAD R25, R12, UR6, RZ ;  /* 0x000000060c197c24 */ /* 0x000fe2000f8e02ff */
[----:B------:R-:W-:Y:S01]  /*11c30*/  ISETP.GE.AND P0, PT, R0, UR5, PT ;  /* 0x0000000500007c0c */ /* 0x000fe2000bf06270 */
[C---:B------:R-:W-:Y:S01]  /*11c40*/  VIADD R5, R8.reuse, 0x60 ;  /* 0x0000006008057836 */ /* 0x040fe20000000000 */
[----:B------:R-:W1:Y:S01]  /*11c50*/  SHFL.IDX PT, R13, R7, 0x1, 0x181f ;  /* 0x00381f00070d7f89 */ /* 0x000e6200000e0000 */
[C---:B------:R-:W-:Y:S01]  /*11c60*/  VIADD R6, R8.reuse, 0x90 ;  /* 0x0000009008067836 */ /* 0x040fe20000000000 */
[----:B------:R-:W-:-:S02]  /*11c70*/  ISETP.GE.OR P3, PT, R8, R25, P0 ;  /* 0x000000190800720c */ /* 0x000fc40000766670 */
[----:B------:R-:W2:Y:S01]  /*11c80*/  SHFL.IDX PT, R15, R7, 0x2, 0x181f ;  /* 0x00581f00070f7f89 */ /* 0x000ea200000e0000 */
[-C--:B------:R-:W-:Y:S02]  /*11c90*/  ISETP.GE.OR P2, PT, R4, R25.reuse, P0 ;  /* 0x000000190400720c */ /* 0x080fe40000746670 */
[-C--:B------:R-:W-:Y:S01]  /*11ca0*/  ISETP.GE.OR P1, PT, R5, R25.reuse, P0 ;  /* 0x000000190500720c */ /* 0x080fe20000726670 */
[----:B------:R-:W3:Y:S01]  /*11cb0*/  SHFL.IDX PT, R9, R10, RZ, 0x181f ;  /* 0x00181fff0a097589 */ /* 0x000ee200000e0000 */
[----:B------:R-:W-:-:S03]  /*11cc0*/  ISETP.GE.OR P0, PT, R6, R25, P0 ;  /* 0x000000190600720c */ /* 0x000fc60000706670 */
[----:B------:R-:W4:Y:S04]  /*11cd0*/  SHFL.IDX PT, R21, R7, 0x3, 0x181f ;  /* 0x00781f0007157f89 */ /* 0x000f2800000e0000 */
[----:B------:R-:W5:Y:S04]  /*11ce0*/  SHFL.IDX PT, R12, R10, 0x1, 0x181f ;  /* 0x00381f000a0c7f89 */ /* 0x000f6800000e0000 */
[----:B------:R-:W5:Y:S01]  /*11cf0*/  SHFL.IDX PT, R14, R10, 0x2, 0x181f ;  /* 0x00581f000a0e7f89 */ /* 0x000f6200000e0000 */
[----:B0-----:R-:W-:-:S03]  /*11d00*/  @!P3 LEA R4, P6, R0, R11, 0x1 ;  /* 0x0000000b0004b211 */ /* 0x001fc600078c08ff */
[----:B------:R4:W0:Y:S01]  /*11d10*/  SHFL.IDX PT, R17, R10, 0x3, 0x181f ;  /* 0x00781f000a117f89 */ /* 0x00082200000e0000 */
[C---:B-1----:R-:W-:Y:S02]  /*11d20*/  @!P2 LEA R6, P5, R0.reuse, R13, 0x1 ;  /* 0x0000000d0006a211 */ /* 0x042fe400078a08ff */
[C---:B--2---:R-:W-:Y:S02]  /*11d30*/  @!P1 LEA R8, P4, R0.reuse, R15, 0x1 ;  /* 0x0000000f00089211 */ /* 0x044fe400078808ff */
[C---:B---3--:R-:W-:Y:S02]  /*11d40*/  @!P3 LEA.HI.X R5, R0.reuse, R9, R3, 0x1, P6 ;  /* 0x000000090005b211 */ /* 0x048fe400030f0c03 */
[----:B----4-:R-:W-:-:S03]  /*11d50*/  @!P0 LEA R10, P6, R0, R21, 0x1 ;  /* 0x00000015000a8211 */ /* 0x010fc600078c08ff */
[----:B------:R1:W-:Y:S01]  /*11d60*/  @!P3 ST.E.128 desc[UR48][R4.64], RZ ;  /* 0x000000ff0400b985 */ /* 0x0003e2000c101d30 */
[C-C-:B-----5:R-:W-:Y:S02]  /*11d70*/  @!P2 LEA.HI.X R7, R0.reuse, R12, R3.reuse, 0x1, P5 ;  /* 0x0000000c0007a211 */ /* 0x160fe400028f0c03 */
[----:B------:R-:W-:-:S03]  /*11d80*/  @!P1 LEA.HI.X R9, R0, R14, R3, 0x1, P4 ;  /* 0x0000000e00099211 */ /* 0x000fc600020f0c03 */
[----:B------:R1:W-:Y:S01]  /*11d90*/  @!P2 ST.E.128 desc[UR48][R6.64], RZ ;  /* 0x000000ff0600a985 */ /* 0x0003e2000c101d30 */
[----:B0-----:R-:W-:-:S03]  /*11da0*/  @!P0 LEA.HI.X R11, R0, R17, R3, 0x1, P6 ;  /* 0x00000011000b8211 */ /* 0x001fc600030f0c03 */
[----:B------:R1:W-:Y:S04]  /*11db0*/  @!P1 ST.E.128 desc[UR48][R8.64], RZ ;  /* 0x000000ff08009985 */ /* 0x0003e8000c101d30 */
[----:B------:R1:W-:Y:S02]  /*11dc0*/  @!P0 ST.E.128 desc[UR48][R10.64], RZ ;  /* 0x000000ff0a008985 */ /* 0x0003e4000c101d30 */
.L_x_717:
[----:B------:R-:W-:Y:S05]  /*11dd0*/  BSYNC B0 ;  /* 0x0000000000007941 */ /* 0x000fea0003800000 */
.L_x_715:
[----:B------:R-:W-:Y:S02]  /*11de0*/  ULDC UR5, c[0x0][0xc38] ;  /* 0x00030e0000057ab9 */ /* 0x000fe40000000800 */
[----:B------:R-:W-:-:S06]  /*11df0*/  UISETP.GE.AND UP0, UPT, UR4, UR5, UPT ;  /* 0x000000050400728c */ /* 0x000fcc000bf06270 */
[----:B------:R-:W-:-:S13]  /*11e00*/  PLOP3.LUT P0, PT, PT, PT, UP0, 0x80, 0x0 ;  /* 0x000000000000781c */ /* 0x000fda0003f0f008 */
[----:B------:R-:W-:Y:S05]  /*11e10*/  @!P0 BRA `(.L_x_720) ;  /* 0xfffffeec00ac8947 */ /* 0x000fea000383ffff */
[----:B------:R-:W-:Y:S05]  /*11e20*/  EXIT ;  /* 0x000000000000794d */ /* 0x000fea0003800000 */
.L_x_630:
[----:B------:R-:W-:-:S08]  /*11e30*/  NOP ;  /* 0x0000000000007918 */ /* 0x000fd00000000000 */
[----:B------:R-:W0:-:S00]  /*11e40*/  USETMAXREG.DEALLOC.CTAPOOL 0x20 ;  /* 0x00000020000079c8 */ /* 0x000e0000080e0500 */
[----:B0-----:R-:W-:-:S06]  /*11e50*/  LOP3.LUT R0, R0, 0x3, RZ, 0xc0, !PT ;  /* 0x0000000300007812 */ /* 0x001fcc00078ec0ff */
[----:B------:R-:W0:Y:S01]  /*11e60*/  S2UR UR6, SR_CTAID.X ;  /* 0x00000000000679c3 */ /* 0x000e220000002500 */
[----:B------:R-:W-:Y:S01]  /*11e70*/  LOP3.LUT R16, R16, 0xfffffffb, RZ, 0xc0, !PT ;  /* 0xfffffffb10107812 */ /* 0x000fe200078ec0ff */
[----:B------:R-:W-:Y:S01]  /*11e80*/  IMAD.MOV.U32 R19, RZ, RZ, RZ ;  /* 0x000000ffff137224 */ /* 0x000fe200078e00ff */
[----:B------:R1:W2:Y:S01]  /*11e90*/  SHFL.IDX PT, R2, R0, RZ, 0x1f ;  /* 0x00001fff00027589 */ /* 0x0002a200000e0000 */
[----:B------:R-:W-:Y:S02]  /*11ea0*/  IMAD.MOV.U32 R22, RZ, RZ, 0x1 ;  /* 0x00000001ff167424 */ /* 0x000fe400078e00ff */
[----:B------:R-:W-:Y:S02]  /*11eb0*/  IMAD.MOV.U32 R29, RZ, RZ, RZ ;  /* 0x000000ffff1d7224 */ /* 0x000fe400078e00ff */
[----:B-1----:R-:W0:Y:S01]  /*11ec0*/  LDC R0, c[0x0][0xc38] ;  /* 0x00030e00ff007b82 */ /* 0x002e220000000800 */
[----:B--2---:R-:W-:-:S13]  /*11ed0*/  ISETP.NE.AND P0, PT, R2, RZ, PT ;  /* 0x000000ff0200720c */ /* 0x004fda0003f05270 */
[----:B------:R-:W-:Y:S01]  /*11ee0*/  @P0 LOP3.LUT R16, R16, 0x4, RZ, 0xfc, !PT ;  /* 0x0000000410100812 */ /* 0x000fe200078efcff */
[----:B------:R-:W-:Y:S06]  /*11ef0*/  @P0 BAR.ARV 0x4, 0x200 ;  /* 0x0108000000000b1d */ /* 0x000fec0000002000 */
[----:B0-----:R-:W-:-:S13]  /*11f00*/  ISETP.LE.AND P0, PT, R0, UR6, PT ;  /* 0x0000000600007c0c */ /* 0x001fda000bf03270 */
[----:B------:R-:W-:Y:S05]  /*11f10*/  @P0 BRA `(.L_x_721) ;  /* 0x0000003400480947 */ /* 0x000fea0003800000 */
[----:B------:R-:W0:Y:S01]  /*11f20*/  S2UR UR5, SR_CgaCtaId ;  /* 0x00000000000579c3 */ /* 0x000e220000008800 */
[C---:B------:R-:W-:Y:S01]  /*11f30*/  LOP3.LUT R10, R23.reuse, 0x7f, RZ, 0xc0, !PT ;  /* 0x0000007f170a7812 */ /* 0x040fe200078ec0ff */
[C---:B------:R-:W-:Y:S01]  /*11f40*/  IMAD.SHL.U32 R26, R23.reuse, 0x40, RZ ;  /* 0x00000040171a7824 */ /* 0x040fe200078e00ff */
[----:B------:R-:W-:Y:S01]  /*11f50*/  SHF.R.U32.HI R4, RZ, 0x1, R23 ;  /* 0x00000001ff047819 */ /* 0x000fe20000011617 */
[C---:B------:R-:W-:Y:S01]  /*11f60*/  IMAD.SHL.U32 R2, R23.reuse, 0x10, RZ ;  /* 0x0000001017027824 */ /* 0x040fe200078e00ff */
[----:B------:R-:W-:Y:S01]  /*11f70*/  UMOV UR4, 0x400 ;  /* 0x0000040000047882 */ /* 0x000fe20000000000 */
[----:B------:R-:W-:Y:S01]  /*11f80*/  IMAD.SHL.U32 R5, R10, 0x10, RZ ;  /* 0x000000100a057824 */ /* 0x000fe200078e00ff */
[----:B------:R-:W-:Y:S01]  /*11f90*/  LOP3.LUT R3, R26, 0x180, RZ, 0xc0, !PT ;  /* 0x000001801a037812 */ /* 0x000fe200078ec0ff */
[C---:B------:R-:W-:Y:S01]  /*11fa0*/  IMAD.SHL.U32 R7, R23.reuse, 0x2, RZ ;  /* 0x0000000217077824 */ /* 0x040fe200078e00ff */
[----:B------:R-:W-:Y:S01]  /*11fb0*/  LOP3.LUT R6, R2, 0x1b0, RZ, 0xc0, !PT ;  /* 0x000001b002067812 */ /* 0x000fe200078ec0ff */
[----:B------:R-:W-:Y:S01]  /*11fc0*/  IMAD.SHL.U32 R0, R23, 0x20, RZ ;  /* 0x0000002017007824 */ /* 0x000fe200078e00ff */
[----:B------:R-:W-:Y:S01]  /*11fd0*/  LOP3.LUT R3, R3, 0x30, R4, 0xf8, !PT ;  /* 0x0000003003037812 */ /* 0x000fe200078ef804 */
[----:B------:R-:W-:Y:S01]  /*11fe0*/  IMAD.SHL.U32 R4, R23, 0x8, RZ ;  /* 0x0000000817047824 */ /* 0x000fe200078e00ff */
[----:B------:R-:W-:Y:S01]  /*11ff0*/  LOP3.LUT R5, R5, 0x600, RZ, 0xc0, !PT ;  /* 0x0000060005057812 */ /* 0x000fe200078ec0ff */
[----:B------:R-:W-:Y:S01]  /*12000*/  IMAD.SHL.U32 R9, R23, 0x4, RZ ;  /* 0x0000000417097824 */ /* 0x000fe200078e00ff */
[----:B------:R-:W-:Y:S01]  /*12010*/  LOP3.LUT R8, R6, 0x30, R7, 0x78, !PT ;  /* 0x0000003006087812 */ /* 0x000fe200078e7807 */
[----:B------:R-:W-:Y:S01]  /*12020*/  IMAD.U32 R27, RZ, RZ, UR6 ;  /* 0x00000006ff1b7e24 */ /* 0x000fe2000f8e00ff */
[----:B------:R-:W-:Y:S01]  /*12030*/  LOP3.LUT R6, R0, 0x80, RZ, 0xc0, !PT ;  /* 0x0000008000067812 */ /* 0x000fe200078ec0ff */
[----:B------:R-:W-:Y:S01]  /*12040*/  IMAD.MOV.U32 R22, RZ, RZ, 0x1 ;  /* 0x00000001ff167424 */ /* 0x000fe200078e00ff */
[C---:B------:R-:W-:Y:S01]  /*12050*/  LOP3.LUT R7, R5.reuse, 0x60, R0, 0xf8, !PT ;  /* 0x0000006005077812 */ /* 0x040fe200078ef800 */
[----:B------:R-:W-:Y:S01]  /*12060*/  IMAD.MOV.U32 R29, RZ, RZ, RZ ;  /* 0x000000ffff1d7224 */ /* 0x000fe200078e00ff */
[----:B------:R-:W-:Y:S01]  /*12070*/  LOP3.LUT R5, R5, 0x40, R2, 0xf8, !PT ;  /* 0x0000004005057812 */ /* 0x000fe200078ef802 */
[----:B------:R-:W-:Y:S01]  /*12080*/  IMAD.MOV.U32 R19, RZ, RZ, RZ ;  /* 0x000000ffff137224 */ /* 0x000fe200078e00ff */
[----:B------:R-:W-:Y:S01]  /*12090*/  LOP3.LUT R3, R3, 0x30, R4, 0x78, !PT ;  /* 0x0000003003037812 */ /* 0x000fe200078e7804 */
[----:B0-----:R-:W-:Y:S01]  /*120a0*/  ULEA UR4, UR5, UR4, 0x18 ;  /* 0x0000000405047291 */ /* 0x001fe2000f8ec03f */
[----:B------:R-:W-:Y:S01]  /*120b0*/  LOP3.LUT R6, R6, 0x10, R23, 0xf8, !PT ;  /* 0x0000001006067812 */ /* 0x000fe200078ef817 */
[----:B------:R-:W-:Y:S01]  /*120c0*/  ULOP3.LUT UR39, UR38, 0x1, URZ, 0xfc, !UPT ;  /* 0x0000000126277892 */ /* 0x000fe2000f8efc3f */
[----:B------:R-:W-:Y:S01]  /*120d0*/  LOP3.LUT R5, R5, R8, RZ, 0xfc, !PT ;  /* 0x0000000805057212 */ /* 0x000fe200078efcff */
[----:B------:R-:W-:Y:S01]  /*120e0*/  ULOP3.LUT UR45, UR38, 0x2, URZ, 0xfc, !UPT ;  /* 0x00000002262d7892 */ /* 0x000fe2000f8efc3f */
[----:B------:R-:W-:Y:S01]  /*120f0*/  LOP3.LUT R26, R3, 0x640, R26, 0xf8, !PT ;  /* 0x00000640031a7812 */ /* 0x000fe200078ef81a */
[----:B------:R-:W-:Y:S01]  /*12100*/  IMAD.U32 R18, RZ, RZ, UR4 ;  /* 0x00000004ff127e24 */ /* 0x000fe2000f8e00ff */
[----:B------:R-:W-:Y:S01]  /*12110*/  LOP3.LUT R6, R6, 0x10, R9, 0x78, !PT ;  /* 0x0000001006067812 */ /* 0x000fe200078e7809 */
[----:B------:R-:W-:Y:S01]  /*12120*/  ULDC UR43, c[0x0][0xc] ;  /* 0x00000300002b7ab9 */ /* 0x000fe20000000800 */
[----:B------:R-:W-:Y:S01]  /*12130*/  LOP3.LUT R7, R7, 0x100, R0, 0xf8, !PT ;  /* 0x0000010007077812 */ /* 0x000fe200078ef800 */
[----:B------:R-:W-:Y:S01]  /*12140*/  IMAD.IADD R28, R18, 0x1, R5 ;  /* 0x00000001121c7824 */ /* 0x000fe200078e0205 */
[----:B------:R-:W-:Y:S01]  /*12150*/  SHF.R.U32.HI R3, RZ, 0x2, R10 ;  /* 0x00000002ff037819 */ /* 0x000fe2000001160a */
[----:B------:R-:W-:Y:S01]  /*12160*/  ULDC.64 UR50, c[0x0][0x198] ;  /* 0x0000660000327ab9 */ /* 0x000fe20000000a00 */
[----:B------:R-:W-:-:S02]  /*12170*/  LOP3.LUT R25, R7, R6, RZ, 0xfc, !PT ;  /* 0x0000000607197212 */ /* 0x000fc400078efcff */
[----:B------:R-:W-:-:S07]  /*12180*/  LOP3.LUT R0, R3, 0x60, R0, 0xf8, !PT ;  /* 0x0000006003007812 */ /* 0x000fce00078ef800 */
.L_x_786:
[----:B------:R-:W-:Y:S01]  /*12190*/  ULDC UR8, c[0x0][0xc60] ;  /* 0x0003180000087ab9 */ /* 0x000fe20000000800 */
[C---:B------:R-:W-:Y:S01]  /*121a0*/  R2UR UR7, R27.reuse ;  /* 0x000000001b0772ca */ /* 0x040fe200000e0000 */
[----:B------:R-:W-:Y:S01]  /*121b0*/  UISETP.NE.AND UP0, UPT, UR8, 0x1, UPT ;  /* 0x000000010800788c */ /* 0x000fe2000bf05270 */
[----:B------:R-:W-:-:S10]  /*121c0*/  R2UR UR6, R27 ;  /* 0x000000001b0672ca */ /* 0x000fd400000e0000 */
        /* <DEDUP_REMOVED lines=9> */
[----:B01----:R-:W-:Y:S05]  /*12260*/  @!P0 BRA `(.L_x_722) ;  /* 0x0000000000208947 */ /* 0x003fea0003800000 */
        /* <DEDUP_REMOVED lines=8> */
.L_x_722:
[----:B------:R-:W-:Y:S01]  /*122f0*/  ULDC UR9, c[0x0][0xc54] ;  /* 0x0003150000097ab9 */ /* 0x000fe20000000800 */
[----:B------:R-:W-:Y:S01]  /*12300*/  UMOV UR6, UR8 ;  /* 0x0000000800067c82 */ /* 0x000fe20008000000 */
[----:B------:R-:W-:-:S11]  /*12310*/  UISETP.NE.AND UP0, UPT, UR9, 0x1, UPT ;  /* 0x000000010900788c */ /* 0x000fd6000bf05270 */
[----:B------:R-:W-:Y:S02]  /*12320*/  @UP0 ULDC.64 UR10, c[0x0][0xc58] ;  /* 0x00031600000a0ab9 */ /* 0x000fe40000000a00 */
[----:B------:R-:W-:-:S04]  /*12330*/  UIMAD.WIDE.U32 UR4, UR8, UR10, URZ ;  /* 0x0000000a080472a5 */ /* 0x000fc8000f8e003f */
[----:B------:R-:W-:-:S04]  /*12340*/  @UP0 USHF.R.U32.HI UR6, URZ, UR11, UR5 ;  /* 0x0000000b3f060299 */ /* 0x000fc80008011605 */
[----:B------:R-:W-:-:S12]  /*12350*/  UIMAD UR4, UR6, UR9, URZ ;  /* 0x00000009060472a4 */ /* 0x000fd8000f8e023f */
.L_x_723:
[----:B------:R-:W-:Y:S02]  /*12360*/  UIADD3 UR4, UR8, -UR4, URZ ;  /* 0x8000000408047290 */ /* 0x000fe4000fffe03f */
[----:B------:R-:W-:Y:S01]  /*12370*/  ULOP3.LUT UR5, URZ, UR6, URZ, 0x33, !UPT ;  /* 0x000000063f057292 */ /* 0x000fe2000f8e333f */
[----:B------:R-:W-:Y:S01]  /*12380*/  ULDC UR14, c[0x0][0xc48] ;  /* 0x00031200000e7ab9 */ /* 0x000fe20000000800 */
[----:B------:R-:W-:Y:S01]  /*12390*/  ULDC UR8, c[0x0][0x448] ;  /* 0x0001120000087ab9 */ /* 0x000fe20000000800 */
[----:B------:R-:W-:Y:S01]  /*123a0*/  ULDC UR42, c[0x0][0xc3c] ;  /* 0x00030f00002a7ab9 */ /* 0x000fe20000000800 */
[----:B------:R-:W-:Y:S02]  /*123b0*/  UISETP.NE.AND UP2, UPT, UR14, 0x1, UPT ;  /* 0x000000010e00788c */ /* 0x000fe4000bf45270 */
[----:B------:R-:W-:Y:S02]  /*123c0*/  UISETP.NE.AND UP1, UPT, UR8, 0x1, UPT ;  /* 0x000000010800788c */ /* 0x000fe4000bf25270 */
[----:B------:R-:W-:Y:S01]  /*123d0*/  UIADD3 UR42, UR5, UR42, URZ ;  /* 0x0000002a052a7290 */ /* 0x000fe2000fffe03f */
[----:B------:R-:W-:Y:S01]  /*123e0*/  ULDC.64 UR10, c[0x0][0x418] ;  /* 0x00010600000a7ab9 */ /* 0x000fe20000000a00 */
[----:B------:R-:W-:Y:S01]  /*123f0*/  ULDC UR13, c[0x0][0xc54] ;  /* 0x00031500000d7ab9 */ /* 0x000fe20000000800 */
[----:B------:R-:W-:-:S02]  /*12400*/  UISETP.NE.U32.AND UP0, UPT, UR10, URZ, UPT ;  /* 0x0000003f0a00728c */ /* 0x000fc4000bf05070 */
[----:B------:R-:W-:Y:S02]  /*12410*/  UIMAD UR13, UR7, UR13, UR4 ;  /* 0x0000000d070d72a4 */ /* 0x000fe4000f8e0204 */
[----:B------:R-:W-:Y:S01]  /*12420*/  UIMAD UR42, UR42, 0xc0, URZ ;  /* 0x000000c02a2a78a4 */ /* 0x000fe2000f8e023f */
[----:B------:R-:W-:Y:S01]  /*12430*/  ULDC.64 UR4, c[0x0][0x9e0] ;  /* 0x0002780000047ab9 */ /* 0x000fe20000000a00 */
[----:B------:R-:W-:Y:S02]  /*12440*/  UISETP.NE.AND.EX UP0, UPT, UR11, URZ, UPT, UP0 ;  /* 0x0000003f0b00728c */ /* 0x000fe4000bf05300 */
[----:B------:R-:W-:Y:S02]  /*12450*/  UISETP.GE.AND UP3, UPT, UR5, 0x1, UPT ;  /* 0x000000010500788c */ /* 0x000fe4000bf66270 */
[----:B------:R-:W-:Y:S01]  /*12460*/  UIADD3 UR12, UR42, 0xbf, URZ ;  /* 0x000000bf2a0c7890 */ /* 0x000fe2000fffe03f */
[----:B------:R-:W-:Y:S01]  /*12470*/  ULDC UR10, c[0x0][0x424] ;  /* 0x00010900000a7ab9 */ /* 0x000fe20000000800 */
[----:B------:R-:W-:Y:S01]  /*12480*/  ULDC UR6, c[0x0][0x288] ;  /* 0x0000a20000067ab9 */ /* 0x000fe20000000800 */
[----:B------:R-:W-:Y:S01]  /*12490*/  @UP2 ULDC UR8, c[0x0][0xc4c] ;  /* 0x0003130000082ab9 */ /* 0x000fe20000000800 */
[----:B------:R-:W-:Y:S01]  /*124a0*/  @UP1 ULDC UR11, c[0x0][0x44c] ;  /* 0x00011300000b1ab9 */ /* 0x000fe20000000800 */
[----:B------:R-:W-:Y:S01]  /*124b0*/  USEL UR15, UR10, 0x1, UP0 ;  /* 0x000000010a0f7887 */ /* 0x000fe20008000000 */
[----:B------:R-:W-:Y:S01]  /*124c0*/  PLOP3.LUT P1, PT, PT, PT, UP3, 0x80, 0x0 ;  /* 0x000000000000781c */ /* 0x000fe20003f2f038 */
[----:B------:R-:W-:-:S02]  /*124d0*/  UIADD3 UR16, -UR6, 0x1, URZ ;  /* 0x0000000106107890 */ /* 0x000fc4000fffe13f */
[----:B------:R-:W-:Y:S02]  /*124e0*/  UIMAD.WIDE.U32 UR8, UR13, UR8, URZ ;  /* 0x000000080d0872a5 */ /* 0x000fe4000f8e003f */
[----:B------:R-:W-:Y:S01]  /*124f0*/  UIMAD.WIDE.U32 UR10, UR12, UR11, URZ ;  /* 0x0000000b0c0a72a5 */ /* 0x000fe2000f8e003f */
[----:B------:R-:W-:Y:S01]  /*12500*/  ULDC UR7, c[0x0][0x2f0] ;  /* 0x0000bc0000077ab9 */ /* 0x000fe20000000800 */
[----:B------:R-:W-:Y:S01]  /*12510*/  @UP2 ULDC UR17, c[0x0][0xc50] ;  /* 0x0003140000112ab9 */ /* 0x000fe20000000800 */
[----:B------:R-:W-:Y:S01]  /*12520*/  @UP1 ULDC UR18, c[0x0][0x450] ;  /* 0x0001140000121ab9 */ /* 0x000fe20000000800 */
[----:B------:R-:W-:Y:S01]  /*12530*/  UMOV UR44, UR13 ;  /* 0x0000000d002c7c82 */ /* 0x000fe20008000000 */
[----:B------:R-:W-:Y:S02]  /*12540*/  UIMAD UR16, UR15, UR7, UR16 ;  /* 0x000000070f1072a4 */ /* 0x000fe4000f8e0210 */
[----:B------:R-:W-:Y:S02]  /*12550*/  @UP2 USHF.R.U32.HI UR44, URZ, UR17, UR9 ;  /* 0x000000113f2c2299 */ /* 0x000fe40008011609 */
[----:B------:R-:W-:-:S02]  /*12560*/  @UP1 USHF.R.U32.HI UR12, URZ, UR18, UR11 ;  /* 0x000000123f0c1299 */ /* 0x000fc4000801160b */
[----:B------:R-:W-:Y:S02]  /*12570*/  UIADD3 UR36, -UR44, URZ, URZ ;  /* 0x0000003f2c247290 */ /* 0x000fe4000fffe13f */
[----:B------:R-:W-:Y:S02]  /*12580*/  UIADD3 UR12, UR16, UR12, URZ ;  /* 0x0000000c100c7290 */ /* 0x000fe4000fffe03f */
[----:B------:R-:W-:Y:S02]  /*12590*/  UIMAD UR36, UR14, UR36, UR13 ;  /* 0x000000240e2472a4 */ /* 0x000fe4000f8e020d */
[----:B------:R-:W-:Y:S01]  /*125a0*/  UIADD3 UR4, UR12, UR4, URZ ;  /* 0x000000040c047290 */ /* 0x000fe2000fffe03f */
[----:B------:R-:W-:Y:S11]  /*125b0*/  @!P1 BRA `(.L_x_724) ;  /* 0x0000000000449947 */ /* 0x000ff60003800000 */
        /* <DEDUP_REMOVED lines=10> */
.L_x_725:
[----:B------:R-:W-:-:S11]  /*12660*/  UISETP.NE.AND UP0, UPT, UR5, 0x1, UPT ;  /* 0x000000010500788c */ /* 0x000fd6000bf05270 */
[----:B------:R-:W-:Y:S02]  /*12670*/  @UP0 ULDC.64 UR12, c[0x0][0x9e8] ;  /* 0x00027a00000c0ab9 */ /* 0x000fe40000000a00 */
[----:B------:R-:W-:-:S04]  /*12680*/  UIMAD.WIDE.U32 UR8, UR10, UR12, URZ ;  /* 0x0000000c0a0872a5 */ /* 0x000fc8000f8e003f */
[----:B------:R-:W-:-:S12]  /*12690*/  @UP0 USHF.R.U32.HI UR10, URZ, UR13, UR9 ;  /* 0x0000000d3f0a0299 */ /* 0x000fd80008011609 */
.L_x_726:
[----:B------:R-:W-:-:S04]  /*126a0*/  UIMAD UR10, UR10, UR5, UR5 ;  /* 0x000000050a0a72a4 */ /* 0x000fc8000f8e0205 */
[----:B------:R-:W-:-:S04]  /*126b0*/  UISETP.LT.AND UP0, UPT, UR4, UR10, UPT ;  /* 0x0000000a0400728c */ /* 0x000fc8000bf01270 */
[----:B------:R-:W-:-:S12]  /*126c0*/  USEL UR4, UR4, UR10, UP0 ;  /* 0x0000000a04047287 */ /* 0x000fd80008000000 */
.L_x_724:
[----:B------:R-:W-:Y:S02]  /*126d0*/  UIMAD UR8, UR15, UR7, 0x9f ;  /* 0x0000009f0f0874a4 */ /* 0x000fe4000f8e0207 */
[----:B------:R-:W-:Y:S02]  /*126e0*/  UIADD3 UR10, UR4, 0x9f, URZ ;  /* 0x0000009f040a7890 */ /* 0x000fe4000fffe03f */
[----:B------:R-:W-:Y:S02]  /*126f0*/  UIMAD.WIDE UR8, UR8, 0x66666667, URZ ;  /* 0x66666667080878a5 */ /* 0x000fe4000f8e023f */
[----:B------:R-:W-:Y:S01]  /*12700*/  UIMAD.WIDE UR10, UR10, 0x66666667, URZ ;  /* 0x666666670a0a78a5 */ /* 0x000fe2000f8e023f */
[----:B------:R-:W-:Y:S01]  /*12710*/  @UP1 ULDC UR12, c[0x0][0x44c] ;  /* 0x00011300000c1ab9 */ /* 0x000fe20000000800 */
[----:B------:R-:W-:Y:S02]  /*12720*/  UIMAD UR7, UR15, UR7, -UR6 ;  /* 0x000000070f0772a4 */ /* 0x000fe4000f8e0a06 */
[----:B------:R-:W-:-:S02]  /*12730*/  UIMAD.WIDE.U32 UR12, UR42, UR12, URZ ;  /* 0x0000000c2a0c72a5 */ /* 0x000fc4000f8e003f */
[----:B------:R-:W-:Y:S02]  /*12740*/  USHF.R.U32.HI UR6, URZ, 0x1f, UR9 ;  /* 0x0000001f3f067899 */ /* 0x000fe40008011609 */
[----:B------:R-:W-:Y:S01]  /*12750*/  USHF.R.U32.HI UR4, URZ, 0x1f, UR11 ;  /* 0x0000001f3f047899 */ /* 0x000fe2000801160b */
[----:B------:R-:W-:Y:S01]  /*12760*/  @UP1 ULDC UR16, c[0x0][0x450] ;  /* 0x0001140000101ab9 */ /* 0x000fe20000000800 */
[----:B------:R-:W-:Y:S01]  /*12770*/  UMOV UR14, UR42 ;  /* 0x0000002a000e7c82 */ /* 0x000fe20008000000 */
[----:B------:R-:W-:Y:S02]  /*12780*/  @UP1 USHF.R.U32.HI UR14, URZ, UR16, UR13 ;  /* 0x000000103f0e1299 */ /* 0x000fe4000801160d */
[----:B------:R-:W-:Y:S02]  /*12790*/  ULEA.HI.SX32 UR9, UR9, UR6, 0x1a ;  /* 0x0000000609097291 */ /* 0x000fe4000f8fd23f */
[----:B------:R-:W-:Y:S02]  /*127a0*/  ULEA.HI.SX32 UR4, UR11, UR4, 0x1a ;  /* 0x000000040b047291 */ /* 0x000fe4000f8fd23f */
[----:B------:R-:W-:-:S02]  /*127b0*/  UIADD3 UR6, UR7, UR14, URZ ;  /* 0x0000000e07067290 */ /* 0x000fc4000fffe03f */
[----:B------:R-:W-:Y:S01]  /*127c0*/  UISETP.LT.AND UP0, UPT, UR9, UR4, UPT ;  /* 0x000000040900728c */ /* 0x000fe2000bf01270 */
[----:B------:R-:W-:Y:S02]  /*127d0*/  ULDC UR8, c[0x0][0x9dc] ;  /* 0x0002770000087ab9 */ /* 0x000fe40000000800 */
[----:B------:R-:W-:Y:S02]  /*127e0*/  UIADD3 UR8, UR6, -UR8, URZ ;  /* 0x8000000806087290 */ /* 0x000fe4000fffe03f */
[----:B------:R-:W-:Y:S01]  /*127f0*/  USEL UR41, UR9, UR4, UP0 ;  /* 0x0000000409297287 */ /* 0x000fe20008000000 */
[----:B------:R-:W-:Y:S11]  /*12800*/  @!P1 BRA `(.L_x_727) ;  /* 0x0000000000489947 */ /* 0x000ff60003800000 */
[----:B------:R-:W-:Y:S02]  /*12810*/  UMOV UR4, UR6 ;  /* 0x0000000600047c82 */ /* 0x000fe40008000000 */
        /* <DEDUP_REMOVED lines=10> */
.L_x_728:
[----:B------:R-:W-:-:S11]  /*128c0*/  UISETP.NE.AND UP0, UPT, UR5, 0x1, UPT ;  /* 0x000000010500788c */ /* 0x000fd6000bf05270 */
[----:B------:R-:W-:Y:S02]  /*128d0*/  @UP0 ULDC.64 UR10, c[0x0][0x9e8] ;  /* 0x00027a00000a0ab9 */ /* 0x000fe40000000a00 */
[----:B------:R-:W-:-:S04]  /*128e0*/  UIMAD.WIDE.U32 UR6, UR4, UR10, URZ ;  /* 0x0000000a040672a5 */ /* 0x000fc8000f8e003f */
[----:B------:R-:W-:-:S12]  /*128f0*/  @UP0 USHF.R.U32.HI UR4, URZ, UR11, UR7 ;  /* 0x0000000b3f040299 */ /* 0x000fd80008011607 */
.L_x_729:
[----:B------:R-:W-:-:S04]  /*12900*/  UIMAD UR4, UR4, UR5, URZ ;  /* 0x00000005040472a4 */ /* 0x000fc8000f8e023f */
[----:B------:R-:W-:-:S04]  /*12910*/  UISETP.LT.AND UP0, UPT, UR8, UR4, UPT ;  /* 0x000000040800728c */ /* 0x000fc8000bf01270 */
[----:B------:R-:W-:-:S12]  /*12920*/  USEL UR8, UR8, UR4, !UP0 ;  /* 0x0000000408087287 */ /* 0x000fd8000c000000 */
.L_x_727:
[----:B------:R-:W-:Y:S01]  /*12930*/  UIMAD.WIDE UR4, UR8, 0x66666667, URZ ;  /* 0x66666667080478a5 */ /* 0x000fe2000f8e023f */
[----:B------:R-:W-:Y:S03]  /*12940*/  BSSY B7, `(.L_x_730) ;  /* 0x000029a000077945 */ /* 0x000fe60003800000 */
[----:B------:R-:W-:-:S04]  /*12950*/  USHF.R.U32.HI UR4, URZ, 0x1f, UR5 ;  /* 0x0000001f3f047899 */ /* 0x000fc80008011605 */
[----:B------:R-:W-:-:S04]  /*12960*/  ULEA.HI.SX32 UR4, UR5, UR4, 0x1a ;  /* 0x0000000405047291 */ /* 0x000fc8000f8fd23f */
[----:B------:R-:W-:-:S04]  /*12970*/  UISETP.LT.AND UP0, UPT, URZ, UR4, UPT ;  /* 0x000000043f00728c */ /* 0x000fc8000bf01270 */
[----:B------:R-:W-:-:S04]  /*12980*/  USEL UR40, URZ, UR4, !UP0 ;  /* 0x000000043f287287 */ /* 0x000fc8000c000000 */
[----:B------:R-:W-:-:S06]  /*12990*/  UISETP.GT.AND UP0, UPT, UR41, UR40, UPT ;  /* 0x000000282900728c */ /* 0x000fcc000bf04270 */
[----:B------:R-:W-:-:S13]  /*129a0*/  PLOP3.LUT P0, PT, PT, PT, UP0, 0x80, 0x0 ;  /* 0x000000000000781c */ /* 0x000fda0003f0f008 */
        /* <DEDUP_REMOVED lines=18> */
.L_x_731:
        /* <DEDUP_REMOVED lines=20> */
.L_x_734:
[----:B------:R-:W-:Y:S05]  /*12c10*/  BSYNC B6 ;  /* 0x0000000000067941 */ /* 0x000fea0003800000 */
.L_x_733:
[----:B------:R-:W-:Y:S01]  /*12c20*/  VIADD R0, R18, 0x6000 ;  /* 0x0000600012007836 */ /* 0x000fe20000000000 */
[----:B------:R-:W-:Y:S01]  /*12c30*/  LOP3.LUT R16, R16, 0xfffffffe, RZ, 0xc0, !PT ;  /* 0xfffffffe10107812 */ /* 0x000fe200078ec0ff */
[----:B------:R-:W-:Y:S03]  /*12c40*/  BSSY B6, `(.L_x_735) ;  /* 0x0000014000067945 */ /* 0x000fe60003800000 */
[----:B------:R-:W-:-:S13]  /*12c50*/  LOP3.LUT P0, RZ, R0, 0x1bf, RZ, 0xc0, !PT ;  /* 0x000001bf00ff7812 */ /* 0x000fda000780c0ff */
[----:B------:R-:W-:Y:S01]  /*12c60*/  @P0 LOP3.LUT R16, R16, 0x1, RZ, 0xfc, !PT ;  /* 0x0000000110100812 */ /* 0x000fe200078efcff */
[----:B------:R-:W-:Y:S06]  /*12c70*/  @!P0 BRA `(.L_x_736) ;  /* 0x0000000000408947 */ /* 0x000fec0003800000 */
        /* <DEDUP_REMOVED lines=16> */
.L_x_736:
[----:B------:R-:W-:Y:S05]  /*12d80*/  BSYNC B6 ;  /* 0x0000000000067941 */ /* 0x000fea0003800000 */
.L_x_735:
        /* <DEDUP_REMOVED lines=20> */
.L_x_738:
[----:B------:R-:W-:Y:S05]  /*12ed0*/  BSYNC B6 ;  /* 0x0000000000067941 */ /* 0x000fea0003800000 */
.L_x_737:
[----:B------:R-:W-:Y:S01]  /*12ee0*/  LOP3.LUT P6, RZ, R16, 0x1, RZ, 0xc0, !PT ;  /* 0x0000000110ff7812 */ /* 0x000fe200078cc0ff */
[----:B------:R-:W-:-:S12]  /*12ef0*/  BSSY B6, `(.L_x_739) ;  /* 0x0000012000067945 */ /* 0x000fd80003800000 */
        /* <DEDUP_REMOVED lines=17> */
.L_x_740:
[----:B------:R-:W-:Y:S05]  /*13010*/  BSYNC B6 ;  /* 0x0000000000067941 */ /* 0x000fea0003800000 */
.L_x_739:
[----:B------:R-:W-:Y:S01]  /*13020*/  ULDC.64 UR4, c[0x0][0x9f8] ;  /* 0x00027e0000047ab9 */ /* 0x000fe20000000a00 */
[----:B------:R-:W-:Y:S01]  /*13030*/  IMAD.U32 R23, RZ, RZ, UR44 ;  /* 0x0000002cff177e24 */ /* 0x000fe2000f8e00ff */
[----:B------:R-:W-:-:S04]  /*13040*/  UISETP.NE.U32.AND UP0, UPT, UR4, URZ, UPT ;  /* 0x0000003f0400728c */ /* 0x000fc8000bf05070 */
[----:B------:R-:W-:-:S06]  /*13050*/  UISETP.NE.AND.EX UP0, UPT, UR5, URZ, UPT, UP0 ;  /* 0x0000003f0500728c */ /* 0x000fcc000bf05300 */
[----:B------:R-:W-:-:S05]  /*13060*/  PLOP3.LUT P0, PT, PT, PT, UP0, 0x80, 0x0 ;  /* 0x000000000000781c */ /* 0x000fca0003f0f008 */
[----:B------:R-:W-:Y:S02]  /*13070*/  @UP0 ULDC.64 UR4, c[0x0][0x9f8] ;  /* 0x00027e0000040ab9 */ /* 0x000fe40000000a00 */
[----:B------:R-:W-:-:S06]  /*13080*/  @UP0 UIMAD.WIDE UR4, UR44, 0x4, UR4 ;  /* 0x000000042c0408a5 */ /* 0x000fcc000f8e0204 */
[----:B------:R-:W-:Y:S02]  /*13090*/  IMAD.U32 R2, RZ, RZ, UR4 ;  /* 0x00000004ff027e24 */ /* 0x000fe4000f8e00ff */
[----:B------:R-:W-:-:S05]  /*130a0*/  IMAD.U32 R3, RZ, RZ, UR5 ;  /* 0x00000005ff037e24 */ /* 0x000fca000f8e00ff */
[----:B------:R0:W2:Y:S01]  /*130b0*/  @P0 LDG.E R23, desc[UR48][R2.64] ;  /* 0x0000003002170981 */ /* 0x0000a2000c1e1900 */
[----:B------:R-:W-:Y:S01]  /*130c0*/  UMOV UR4, 0xffffffff ;  /* 0xffffffff00047882 */ /* 0x000fe20000000000 */
[----:B------:R-:W-:Y:S01]  /*130d0*/  LOP3.LUT R16, R16, 0xfffffffe, RZ, 0xc0, !PT ;  /* 0xfffffffe10107812 */ /* 0x000fe200078ec0ff */
[----:B------:R-:W1:Y:S01]  /*130e0*/  S2R R20, SR_TID.X ;  /* 0x0000000000147919 */ /* 0x000e620000002100 */
[----:B0-----:R-:W0:Y:S02]  /*130f0*/  LDC.64 R2, c[0x0][0x418] ;  /* 0x00010600ff027b82 */ /* 0x001e240000000a00 */
[----:B0-----:R-:W-:Y:S02]  /*13100*/  ISETP.NE.U32.AND P0, PT, R2, RZ, PT ;  /* 0x000000ff0200720c */ /* 0x001fe40003f05070 */
[----:B-1----:R-:W-:Y:S02]  /*13110*/  SHF.R.U32.HI R20, RZ, 0x5, R20 ;  /* 0x00000005ff147819 */ /* 0x002fe40000011614 */
[----:B------:R-:W-:-:S02]  /*13120*/  ISETP.NE.AND.EX P1, PT, R3, RZ, PT, P0 ;  /* 0x000000ff0300720c */ /* 0x000fc40003f25300 */
[----:B------:R-:W-:-:S11]  /*13130*/  LOP3.LUT R20, R20, 0x3, RZ, 0xc0, !PT ;  /* 0x0000000314147812 */ /* 0x000fd600078ec0ff */
[----:B------:R-:W-:Y:S02]  /*13140*/  @P1 LOP3.LUT R16, R16, 0x1, RZ, 0xfc, !PT ;  /* 0x0000000110101812 */ /* 0x000fe400078efcff */
[----:B--2---:R-:W-:Y:S02]  /*13150*/  SHF.R.S32.HI R24, RZ, 0x1f, R23 ;  /* 0x0000001fff187819 */ /* 0x004fe40000011417 */
[----:B------:R-:W-:Y:S01]  /*13160*/  SEL R17, R23, RZ, !P1 ;  /* 0x000000ff17117207 */ /* 0x000fe20004800000 */
[----:B------:R-:W-:Y:S06]  /*13170*/  BRA.DIV UR4, `(.L_x_741) ;  /* 0x0000002a04847947 */ /* 0x000fec000b800000 */
[----:B------:R0:W1:Y:S02]  /*13180*/  SHFL.IDX PT, R14, R20, RZ, 0x1f ;  /* 0x00001fff140e7589 */ /* 0x00006400000e0000 */
.L_x_805:
        /* <DEDUP_REMOVED lines=10> */
.L_x_808:
        /* <DEDUP_REMOVED lines=21> */
.L_x_744:
[----:B------:R-:W-:Y:S01]  /*13380*/  IMAD R5, R19, 0x8, R18 ;  /* 0x0000000813057824 */ /* 0x000fe200078e0212 */
[----:B-1----:R-:W-:Y:S01]  /*13390*/  SHF.L.U32 R2, R22, 0x1f, RZ ;  /* 0x0000001f16027819 */ /* 0x002fe200000006ff */
[----:B------:R-:W1:Y:S03]  /*133a0*/  S2R R3, SR_TID.X ;  /* 0x0000000000037919 */ /* 0x000e660000002100 */
[----:B------:R-:W2:Y:S01]  /*133b0*/  SYNCS.PHASECHK.TRANS64.TRYWAIT P1, [R5+URZ+0x13280], R2 ;  /* 0x01328002050075a7 */ /* 0x000ea2000802017f */
[----:B-1----:R-:W-:-:S04]  /*133c0*/  LOP3.LUT R3, R3, 0x7f, RZ, 0xc0, !PT ;  /* 0x0000007f03037812 */ /* 0x002fc800078ec0ff */
[----:B------:R-:W-:Y:S01]  /*133d0*/  ISETP.NE.AND P0, PT, R3, RZ, PT ;  /* 0x000000ff0300720c */ /* 0x000fe20003f05270 */
[----:B--2---:R-:W-:-:S12]  /*133e0*/  @!P1 BRA `(.L_x_745) ;  /* 0x0000002800289947 */ /* 0x004fd80003800000 */
.L_x_809:
        /* <DEDUP_REMOVED lines=8> */
.L_x_746:
[----:B------:R-:W-:Y:S01]  /*13470*/  IMAD R3, R19, 0x2800, R18 ;  /* 0x0000280013037824 */ /* 0x000fe200078e0212 */
[----:B------:R-:W-:Y:S01]  /*13480*/  R2UR UR33, R5 ;  /* 0x00000000052172ca */ /* 0x000fe200000e0000 */
[----:B------:R-:W-:Y:S01]  /*13490*/  IMAD R0, R0, 0xa0, RZ ;  /* 0x000000a000007824 */ /* 0x000fe200078e02ff */
[----:B-----5:R-:W-:Y:S01]  /*134a0*/  R2UR UR37, R17 ;  /* 0x00000000112572ca */ /* 0x020fe200000e0000 */
[----:B------:R-:W-:Y:S01]  /*134b0*/  UIADD3 UR4, UP0, UR50, 0x470, URZ ;  /* 0x0000047032047890 */ /* 0x000fe2000ff1e03f */
[----:B------:R-:W-:Y:S01]  /*134c0*/  R2UR UR32, R3 ;  /* 0x00000000032072ca */ /* 0x000fe200000e0000 */
[----:B------:R-:W-:Y:S01]  /*134d0*/  UMOV UR6, 0x0 ;  /* 0x0000000000067882 */ /* 0x000fe20000000000 */
[----:B------:R-:W-:Y:S01]  /*134e0*/  R2UR UR35, R0 ;  /* 0x00000000002372ca */ /* 0x000fe200000e0000 */
[----:B------:R-:W-:Y:S01]  /*134f0*/  UIADD3.X UR5, URZ, UR51, URZ, UP0, !UPT ;  /* 0x000000333f057290 */ /* 0x000fe200087fe43f */
[----:B------:R-:W-:Y:S01]  /*13500*/  UMOV UR7, 0x14f00000 ;  /* 0x14f0000000077882 */ /* 0x000fe20000000000 */
[----:B------:R-:W-:-:S04]  /*13510*/  UMOV UR34, URZ ;  /* 0x0000003f00227c82 */ /* 0x000fc80008000000 */
[----:B------:R-:W-:-:S04]  /*13520*/  UIADD3 UR33, UR33, 0x13270, URZ ;  /* 0x0001327021217890 */ /* 0x000fc8000fffe03f */
[----:B------:R-:W-:-:S09]  /*13530*/  UIADD3 UR32, UR32, 0x6000, URZ ;  /* 0x0000600020207890 */ /* 0x000fd2000fffe03f */
[----:B------:R2:W-:Y:S01]  /*13540*/  UTMALDG.4D [UR32], [UR4], desc[UR6] ;  /* 0x00000620040075b4 */ /* 0x0005e20008019000 */
[----:B------:R-:W3:Y:S02]  /*13550*/  SYNCS.PHASECHK.TRANS64.TRYWAIT P1, [R5+URZ+0x13240], R2 ;  /* 0x01324002050075a7 */ /* 0x000ee4000802017f */
[----:B--23--:R-:W-:Y:S05]  /*13560*/  @!P1 BRA `(.L_x_747) ;  /* 0x0000002400dc9947 */ /* 0x00cfea0003800000 */
.L_x_810:
[----:B------:R-:W-:Y:S05]  /*13570*/  @P0 BRA `(.L_x_748) ;  /* 0x00000000001c0947 */ /* 0x000fea0003800000 */
[----:B------:R-:W3:Y:S01]  /*13580*/  S2R R4, SR_TID.X ;  /* 0x0000000000047919 */ /* 0x000ee20000002100 */
[----:B-12---:R-:W-:-:S04]  /*13590*/  IMAD.MOV.U32 R2, RZ, RZ, 0x2800 ;  /* 0x00002800ff027424 */ /* 0x006fc800078e00ff */
[----:B------:R4:W-:Y:S01]  /*135a0*/  SYNCS.ARRIVE.TRANS64 RZ, [R5+URZ+0x13230], R2 ;  /* 0x0132300205ff79a7 */ /* 0x0009e2000800003f */
[----:B---3--:R-:W-:-:S04]  /*135b0*/  LOP3.LUT R4, R4, 0x1f, RZ, 0xc0, !PT ;  /* 0x0000001f04047812 */ /* 0x008fc800078ec0ff */
[----:B------:R-:W-:-:S13]  /*135c0*/  ISETP.NE.AND P0, PT, R4, RZ, PT ;  /* 0x000000ff0400720c */ /* 0x000fda0003f05270 */
[----:B----4-:R-:W-:Y:S05]  /*135d0*/  @!P0 BRA `(.L_x_748) ;  /* 0x0000000000048947 */ /* 0x010fea0003800000 */
[----:B------:R-:W-:Y:S01]  /*135e0*/  BPT.TRAP 0x1 ;  /* 0x000000040000795c */ /* 0x000fe20000300000 */
.L_x_748:
        /* <DEDUP_REMOVED lines=16> */
[----:B---3--:R-:W-:-:S04]  /*136f0*/  NOP ;  /* 0x0000000000007918 */ /* 0x008fc80000000000 */
.L_x_742:
[----:B------:R-:W-:Y:S05]  /*13700*/  WARPSYNC.ALL ;  /* 0x0000000000007948 */ /* 0x000fea0003800000 */
[----:B------:R-:W-:Y:S01]  /*13710*/  VIADD R0, R18, 0xb000 ;  /* 0x0000b00012007836 */ /* 0x000fe20000000000 */
[----:B------:R-:W-:Y:S01]  /*13720*/  USHF.R.S32.HI UR4, URZ, 0x1f, UR36 ;  /* 0x0000001f3f047899 */ /* 0x000fe20008011424 */
[----:B------:R-:W-:Y:S01]  /*13730*/  BAR.SYNC.DEFER_BLOCKING 0x8, 0x200 ;  /* 0x0208000000007b1d */ /* 0x000fe20000010000 */
[----:B------:R-:W-:Y:S02]  /*13740*/  USHF.R.S32.HI UR37, URZ, 0x1f, UR44 ;  /* 0x0000001f3f257899 */ /* 0x000fe4000801142c */
[----:B------:R-:W-:-:S03]  /*13750*/  LOP3.LUT P0, RZ, R0, 0x1bf, RZ, 0xc0, !PT ;  /* 0x000001bf00ff7812 */ /* 0x000fc6000780c0ff */
[----:B------:R-:W-:Y:S01]  /*13760*/  ULDC.64 UR6, c[0x0][0x2d8] ;  /* 0x0000b60000067ab9 */ /* 0x000fe20000000a00 */
[----:B------:R-:W-:Y:S01]  /*13770*/  BSSY B6, `(.L_x_749) ;  /* 0x0000016000067945 */ /* 0x000fe20003800000 */
[----:B------:R-:W-:Y:S02]  /*13780*/  UIMAD UR4, UR4, UR6, URZ ;  /* 0x00000006040472a4 */ /* 0x000fe4000f8e023f */
[----:B------:R-:W-:Y:S02]  /*13790*/  UIMAD.WIDE.U32 UR52, UR36, UR6, URZ ;  /* 0x00000006243472a5 */ /* 0x000fe4000f8e003f */
[----:B------:R-:W-:-:S04]  /*137a0*/  UIMAD UR4, UR36, UR7, UR4 ;  /* 0x00000007240472a4 */ /* 0x000fc8000f8e0204 */
[----:B------:R-:W-:Y:S01]  /*137b0*/  UIADD3 UR47, UR53, UR4, URZ ;  /* 0x00000004352f7290 */ /* 0x000fe2000fffe03f */
[----:B------:R-:W-:Y:S11]  /*137c0*/  @!P0 BRA `(.L_x_750) ;  /* 0x0000000000408947 */ /* 0x000ff60003800000 */
[----:B-12---:R-:W-:Y:S01]  /*137d0*/  MOV R2, 0x0 ;  /* 0x0000000000027802 */ /* 0x006fe20000000f00 */
        /* <DEDUP_REMOVED lines=14> */
[----:B-1----:R-:W-:Y:S05]  /*138c0*/  CALL.ABS.NOINC R2 ;  /* 0x0000000002007343 */ /* 0x002fea0003c00000 */
.L_x_750:
[----:B------:R-:W-:Y:S05]  /*138d0*/  BSYNC B6 ;  /* 0x0000000000067941 */ /* 0x000fea0003800000 */
.L_x_749:
[----:B0-----:R-:W0:Y:S01]  /*138e0*/  S2R R20, SR_TID.X ;  /* 0x0000000000147919 */ /* 0x001e220000002100 */
[----:B------:R-:W3:Y:S01]  /*138f0*/  LDC R7, c[0x0][0x448] ;  /* 0x00011200ff077b82 */ /* 0x000ee20000000800 */
[----:B------:R-:W-:Y:S01]  /*13900*/  ULDC.64 UR8, c[0x0][0x2e0] ;  /* 0x0000b80000087ab9 */ /* 0x000fe20000000a00 */
[----:B------:R-:W-:Y:S01]  /*13910*/  UMOV UR46, UR52 ;  /* 0x00000034002e7c82 */ /* 0x000fe20008000000 */
[----:B------:R-:W-:Y:S02]  /*13920*/  UIMAD UR6, UR37, UR8, URZ ;  /* 0x00000008250672a4 */ /* 0x000fe4000f8e023f */
[----:B------:R-:W-:Y:S02]  /*13930*/  UIMAD.WIDE.U32 UR4, UR44, UR8, UR46 ;  /* 0x000000082c0472a5 */ /* 0x000fe4000f8e002e */
[----:B------:R-:W-:-:S03]  /*13940*/  UIMAD UR6, UR44, UR9, UR6 ;  /* 0x000000092c0672a4 */ /* 0x000fc6000f8e0206 */
[----:B------:R-:W-:Y:S01]  /*13950*/  ULDC.64 UR8, c[0x0][0x2d0] ;  /* 0x0000b40000087ab9 */ /* 0x000fe20000000a00 */
[----:B------:R-:W-:Y:S01]  /*13960*/  UIADD3 UR6, UR5, UR6, URZ ;  /* 0x0000000605067290 */ /* 0x000fe2000fffe03f */
[----:B------:R-:W-:-:S04]  /*13970*/  IMAD.U32 R4, RZ, RZ, UR4 ;  /* 0x00000004ff047e24 */ /* 0x000fc8000f8e00ff */
[----:B-12---:R-:W-:Y:S01]  /*13980*/  IMAD.MOV.U32 R2, RZ, RZ, R4 ;  /* 0x000000ffff027224 */ /* 0x006fe200078e0004 */
[----:B---3--:R-:W-:Y:S02]  /*13990*/  ISETP.NE.AND P1, PT, R7, 0x1, PT ;  /* 0x000000010700780c */ /* 0x008fe40003f25270 */
[----:B0-----:R-:W-:-:S04]  /*139a0*/  LOP3.LUT R20, R20, 0x7f, RZ, 0xc0, !PT ;  /* 0x0000007f14147812 */ /* 0x001fc800078ec0ff */
[----:B------:R-:W-:Y:S02]  /*139b0*/  SHF.R.U32.HI R21, RZ, 0x2, R20 ;  /* 0x00000002ff157819 */ /* 0x000fe40000011614 */
[----:B------:R-:W0:Y:S05]  /*139c0*/  S2R R20, SR_TID.X ;  /* 0x0000000000147919 */ /* 0x000e2a0000002100 */
[----:B------:R-:W1:Y:S08]  /*139d0*/  @P1 LDC R3, c[0x0][0x44c] ;  /* 0x00011300ff031b82 */ /* 0x000e700000000800 */
[----:B------:R-:W2:Y:S01]  /*139e0*/  @P1 LDC R5, c[0x0][0x450] ;  /* 0x00011400ff051b82 */ /* 0x000ea20000000800 */
[----:B0-----:R-:W-:-:S05]  /*139f0*/  IMAD.SHL.U32 R20, R20, 0x20, RZ ;  /* 0x0000002014147824 */ /* 0x001fca00078e00ff */
[----:B------:R-:W-:Y:S02]  /*13a00*/  LOP3.LUT R20, R21, 0x60, R20, 0xf8, !PT ;  /* 0x0000006015147812 */ /* 0x000fe400078ef814 */
[----:B------:R-:W0:Y:S03]  /*13a10*/  S2R R21, SR_TID.X ;  /* 0x0000000000157919 */ /* 0x000e260000002100 */
[----:B------:R-:W-:Y:S02]  /*13a20*/  VIADD R6, R20, UR42 ;  /* 0x0000002a14067c36 */ /* 0x000fe40008000000 */
[----:B------:R-:W3:Y:S02]  /*13a30*/  S2R R20, SR_TID.X ;  /* 0x0000000000147919 */ /* 0x000ee40000002100 */
[----:B-1----:R-:W-:-:S04]  /*13a40*/  @P1 IMAD.HI.U32 R0, R6, R3, RZ ;  /* 0x0000000306001227 */ /* 0x002fc800078e00ff */
[----:B------:R-:W-:Y:S01]  /*13a50*/  IMAD.MOV.U32 R9, RZ, RZ, R6 ;  /* 0x000000ffff097224 */ /* 0x000fe200078e0006 */
[----:B--2---:R-:W-:Y:S01]  /*13a60*/  @P1 SHF.R.U32.HI R9, RZ, R5, R0 ;  /* 0x00000005ff091219 */ /* 0x004fe20000011600 */
[----:B------:R-:W-:Y:S01]  /*13a70*/  IMAD.U32 R3, RZ, RZ, UR6 ;  /* 0x00000006ff037e24 */ /* 0x000fe2000f8e00ff */
[----:B------:R-:W-:Y:S01]  /*13a80*/  ULDC.64 UR6, c[0x0][0x280] ;  /* 0x0000a00000067ab9 */ /* 0x000fe20000000a00 */
[----:B------:R-:W-:Y:S01]  /*13a90*/  IMAD.U32 R5, RZ, RZ, UR5 ;  /* 0x00000005ff057e24 */ /* 0x000fe2000f8e00ff */
[----:B------:R-:W-:Y:S01]  /*13aa0*/  SHF.R.S32.HI R0, RZ, 0x1f, R9 ;  /* 0x0000001fff007819 */ /* 0x000fe20000011409 */
[----:B------:R-:W-:Y:S01]  /*13ab0*/  IMAD.WIDE.U32 R4, R9, UR8, R2 ;  /* 0x0000000809047c25 */ /* 0x000fe2000f8e0002 */
[----:B------:R-:W-:-:S03]  /*13ac0*/  ULDC.64 UR4, c[0x0][0x2c8] ;  /* 0x0000b20000047ab9 */ /* 0x000fc60000000a00 */
[----:B------:R-:W-:-:S04]  /*13ad0*/  IMAD R0, R0, UR8, RZ ;  /* 0x0000000800007c24 */ /* 0x000fc8000f8e02ff */
[----:B------:R-:W-:Y:S02]  /*13ae0*/  IMAD R11, R9, UR9, R0 ;  /* 0x00000009090b7c24 */ /* 0x000fe4000f8e0200 */
[----:B------:R-:W-:Y:S02]  /*13af0*/  IMAD.MOV R0, RZ, RZ, -R9 ;  /* 0x000000ffff007224 */ /* 0x000fe400078e0a09 */
[----:B------:R-:W-:Y:S02]  /*13b00*/  IMAD.IADD R5, R5, 0x1, R11 ;  /* 0x0000000105057824 */ /* 0x000fe400078e020b */
[----:B------:R-:W-:Y:S01]  /*13b10*/  IMAD R9, R7, R0, R6 ;  /* 0x0000000007097224 */ /* 0x000fe200078e0206 */
[----:B0-----:R-:W-:Y:S01]  /*13b20*/  LOP3.LUT R21, R21, 0x7f, RZ, 0xc0, !PT ;  /* 0x0000007f15157812 */ /* 0x001fe200078ec0ff */
[----:B------:R-:W-:Y:S02]  /*13b30*/  VIADD R6, R6, 0x80 ;  /* 0x0000008006067836 */ /* 0x000fe40000000000 */
[----:B------:R-:W-:Y:S01]  /*13b40*/  IMAD.WIDE.U32 R4, R9, UR4, R4 ;  /* 0x0000000409047c25 */ /* 0x000fe2000f8e0004 */
[----:B------:R-:W-:-:S02]  /*13b50*/  SHF.R.S32.HI R0, RZ, 0x1f, R9 ;  /* 0x0000001fff007819 */ /* 0x000fc40000011409 */
[----:B------:R-:W-:Y:S01]  /*13b60*/  SHF.R.U32.HI R21, RZ, 0x2, R21 ;  /* 0x00000002ff157819 */ /* 0x000fe20000011615 */
[----:B---3--:R-:W-:Y:S02]  /*13b70*/  IMAD.SHL.U32 R20, R20, 0x10, RZ ;  /* 0x0000001014147824 */ /* 0x008fe400078e00ff */
[----:B------:R-:W-:-:S03]  /*13b80*/  IMAD R0, R0, UR4, RZ ;  /* 0x0000000400007c24 */ /* 0x000fc6000f8e02ff */
[----:B------:R-:W-:Y:S01]  /*13b90*/  LOP3.LUT R20, R20, 0x30, RZ, 0xc0, !PT ;  /* 0x0000003014147812 */ /* 0x000fe200078ec0ff */
[----:B------:R-:W-:Y:S01]  /*13ba0*/  IMAD R9, R9, UR5, R0 ;  /* 0x0000000509097c24 */ /* 0x000fe2000f8e0200 */
[----:B------:R-:W-:-:S04]  /*13bb0*/  IADD3 R0, P0, R4, UR6, RZ ;  /* 0x0000000604007c10 */ /* 0x000fc8000ff1e0ff */
[----:B------:R-:W-:Y:S02]  /*13bc0*/  IADD3.X R4, R5, UR7, R9, P0, !PT ;  /* 0x0000000705047c10 */ /* 0x000fe400087fe409 */
[----:B------:R-:W0:Y:S08]  /*13bd0*/  @P1 LDC R5, c[0x0][0x44c] ;  /* 0x00011300ff051b82 */ /* 0x000e300000000800 */
[----:B------:R-:W1:Y:S01]  /*13be0*/  @P1 LDC R9, c[0x0][0x450] ;  /* 0x00011400ff091b82 */ /* 0x000e620000000800 */
[----:B0-----:R-:W-:-:S04]  /*13bf0*/  @P1 IMAD.HI.U32 R8, R6, R5, RZ ;  /* 0x0000000506081227 */ /* 0x001fc800078e00ff */
[----:B------:R-:W-:Y:S01]  /*13c00*/  IMAD.MOV.U32 R5, RZ, RZ, R6 ;  /* 0x000000ffff057224 */ /* 0x000fe200078e0006 */
[----:B-1----:R-:W-:-:S04]  /*13c10*/  @P1 SHF.R.U32.HI R5, RZ, R9, R8 ;  /* 0x00000009ff051219 */ /* 0x002fc80000011608 */
[----:B------:R-:W-:Y:S01]  /*13c20*/  SHF.R.S32.HI R8, RZ, 0x1f, R5 ;  /* 0x0000001fff087819 */ /* 0x000fe20000011405 */
[----:B------:R-:W-:-:S04]  /*13c30*/  IMAD.WIDE.U32 R2, R5, UR8, R2 ;  /* 0x0000000805027c25 */ /* 0x000fc8000f8e0002 */
[----:B------:R-:W-:-:S04]  /*13c40*/  IMAD R8, R8, UR8, RZ ;  /* 0x0000000808087c24 */ /* 0x000fc8000f8e02ff */
[----:B------:R-:W-:Y:S02]  /*13c50*/  IMAD R9, R5, UR9, R8 ;  /* 0x0000000905097c24 */ /* 0x000fe4000f8e0208 */
[----:B------:R-:W-:Y:S02]  /*13c60*/  IMAD.MOV R5, RZ, RZ, -R5 ;  /* 0x000000ffff057224 */ /* 0x000fe400078e0a05 */
[----:B------:R-:W-:Y:S02]  /*13c70*/  IMAD.IADD R3, R3, 0x1, R9 ;  /* 0x0000000103037824 */ /* 0x000fe400078e0209 */
[----:B------:R-:W-:-:S04]  /*13c80*/  IMAD R5, R7, R5, R6 ;  /* 0x0000000507057224 */ /* 0x000fc800078e0206 */
[----:B------:R-:W-:Y:S01]  /*13c90*/  IMAD.WIDE.U32 R2, R5, UR4, R2 ;  /* 0x0000000405027c25 */ /* 0x000fe2000f8e0002 */
[----:B------:R-:W-:-:S05]  /*13ca0*/  SHF.R.S32.HI R6, RZ, 0x1f, R5 ;  /* 0x0000001fff067819 */ /* 0x000fca0000011405 */
[----:B------:R-:W-:Y:S01]  /*13cb0*/  IMAD R6, R6, UR4, RZ ;  /* 0x0000000406067c24 */ /* 0x000fe2000f8e02ff */
[----:B------:R-:W-:-:S03]  /*13cc0*/  ULDC UR4, c[0x0][0x2b8] ;  /* 0x0000ae0000047ab9 */ /* 0x000fc60000000800 */
        /* <DEDUP_REMOVED lines=8> */
[----:B------:R-:W-:Y:S02]  /*13d50*/  VIADD R6, R21, UR42 ;  /* 0x0000002a15067c36 */ /* 0x000fe40008000000 */
[----:B------:R-:W1:Y:S01]  /*13d60*/  SHFL.IDX PT, R2, R4, RZ, 0x1c1f ;  /* 0x001c1fff04027589 */ /* 0x000e6200000e0000 */
[----:B------:R-:W-:Y:S02]  /*13d70*/  IMAD R7, R7, UR4, RZ ;  /* 0x0000000407077c24 */ /* 0x000fe4000f8e02ff */
[C---:B------:R-:W-:Y:S01]  /*13d80*/  VIADD R10, R6.reuse, 0x20 ;  /* 0x00000020060a7836 */ /* 0x040fe20000000000 */
[----:B------:R-:W-:Y:S02]  /*13d90*/  SHFL.IDX PT, R9, R0, 0x3, 0x1c1f ;  /* 0x007c1f0000097f89 */ /* 0x000fe400000e0000 */
[----:B------:R-:W-:-:S13]  /*13da0*/  ISETP.GE.AND P1, PT, R6, R7, PT ;  /* 0x000000070600720c */ /* 0x000fda0003f26270 */
[----:B0-----:R-:W-:-:S05]  /*13db0*/  @!P1 IADD3 R14, P2, R20, R14, RZ ;  /* 0x0000000e140e9210 */ /* 0x001fca0007f5e0ff */
[----:B-1----:R-:W-:Y:S02]  /*13dc0*/  @!P1 IMAD.X R3, RZ, RZ, R2, P2 ;  /* 0x000000ffff039224 */ /* 0x002fe400010e0602 */
[----:B------:R-:W-:Y:S02]  /*13dd0*/  @!P1 IMAD.MOV.U32 R2, RZ, RZ, R14 ;  /* 0x000000ffff029224 */ /* 0x000fe400078e000e */
[----:B------:R-:W0:Y:S04]  /*13de0*/  SHFL.IDX PT, R14, R0, 0x1, 0x1c1f ;  /* 0x003c1f00000e7f89 */ /* 0x000e2800000e0000 */
[----:B------:R1:W-:Y:S01]  /*13df0*/  @!P1 LDGSTS.E.BYPASS.LTC128B.128 [R28+0xb000], desc[UR48][R2.64], !P0 ;  /* 0x0b000000021c9fae */ /* 0x0003e2000c101d70 */
[----:B------:R-:W-:Y:S01]  /*13e00*/  ISETP.GE.AND P1, PT, R10, R7, PT ;  /* 0x000000070a00720c */ /* 0x000fe20003f26270 */
[----:B------:R-:W-:-:S02]  /*13e10*/  VIADD R10, R6, 0x40 ;  /* 0x00000040060a7836 */ /* 0x000fc40000000000 */
[----:B-1----:R-:W1:Y:S10]  /*13e20*/  SHFL.IDX PT, R2, R4, 0x1, 0x1c1f ;  /* 0x003c1f0004027f89 */ /* 0x002e7400000e0000 */
[----:B0-----:R-:W-:-:S05]  /*13e30*/  @!P1 IADD3 R14, P2, R20, R14, RZ ;  /* 0x0000000e140e9210 */ /* 0x001fca0007f5e0ff */
[----:B-1----:R-:W-:Y:S02]  /*13e40*/  @!P1 IMAD.X R3, RZ, RZ, R2, P2 ;  /* 0x000000ffff039224 */ /* 0x002fe400010e0602 */
[----:B------:R-:W-:Y:S02]  /*13e50*/  @!P1 IMAD.MOV.U32 R2, RZ, RZ, R14 ;  /* 0x000000ffff029224 */ /* 0x000fe400078e000e */
[----:B------:R-:W0:Y:S04]  /*13e60*/  SHFL.IDX PT, R14, R0, 0x2, 0x1c1f ;  /* 0x005c1f00000e7f89 */ /* 0x000e2800000e0000 */
[----:B------:R1:W-:Y:S01]  /*13e70*/  @!P1 LDGSTS.E.BYPASS.LTC128B.128 [R28+0xb800], desc[UR48][R2.64], !P0 ;  /* 0x0b800000021c9fae */ /* 0x0003e2000c101d70 */
[----:B------:R-:W-:Y:S01]  /*13e80*/  ISETP.GE.AND P1, PT, R10, R7, PT ;  /* 0x000000070a00720c */ /* 0x000fe20003f26270 */
[----:B------:R-:W-:-:S02]  /*13e90*/  VIADD R10, R6, 0x80 ;  /* 0x00000080060a7836 */ /* 0x000fc40000000000 */
[----:B------:R-:W-:Y:S04]  /*13ea0*/  SHFL.IDX PT, R0, R8, RZ, 0x1c1f ;  /* 0x001c1fff08007589 */ /* 0x000fe800000e0000 */
[----:B-1----:R-:W1:Y:S04]  /*13eb0*/  SHFL.IDX PT, R2, R4, 0x2, 0x1c1f ;  /* 0x005c1f0004027f89 */ /* 0x002e6800000e0000 */
[----:B------:R-:W2:Y:S02]  /*13ec0*/  SHFL.IDX PT, R4, R4, 0x3, 0x1c1f ;  /* 0x007c1f0004047f89 */ /* 0x000ea400000e0000 */
[----:B0-----:R-:W-:-:S05]  /*13ed0*/  @!P1 IADD3 R14, P2, R20, R14, RZ ;  /* 0x0000000e140e9210 */ /* 0x001fca0007f5e0ff */
[----:B-1----:R-:W-:Y:S02]  /*13ee0*/  @!P1 IMAD.X R3, RZ, RZ, R2, P2 ;  /* 0x000000ffff039224 */ /* 0x002fe400010e0602 */
[----:B------:R-:W-:Y:S02]  /*13ef0*/  @!P1 IMAD.MOV.U32 R2, RZ, RZ, R14 ;  /* 0x000000ffff029224 */ /* 0x000fe400078e000e */
[----:B------:R-:W0:Y:S04]  /*13f00*/  SHFL.IDX PT, R14, R5, RZ, 0x1c1f ;  /* 0x001c1fff050e7589 */ /* 0x000e2800000e0000 */
[----:B------:R1:W-:Y:S01]  /*13f10*/  @!P1 LDGSTS.E.BYPASS.LTC128B.128 [R28+0xc000], desc[UR48][R2.64], !P0 ;  /* 0x0c000000021c9fae */ /* 0x0003e2000c101d70 */
[----:B------:R-:W-:Y:S01]  /*13f20*/  ISETP.GE.AND P1, PT, R10, R7, PT ;  /* 0x000000070a00720c */ /* 0x000fe20003f26270 */
[----:B------:R-:W-:-:S05]  /*13f30*/  VIADD R10, R6, 0x60 ;  /* 0x00000060060a7836 */ /* 0x000fca0000000000 */
[----:B------:R-:W-:-:S13]  /*13f40*/  ISETP.GE.AND P3, PT, R10, R7, PT ;  /* 0x000000070a00720c */ /* 0x000fda0003f66270 */
[----:B-1----:R-:W-:-:S05]  /*13f50*/  @!P3 IADD3 R2, P2, R20, R9, RZ ;  /* 0x000000091402b210 */ /* 0x002fca0007f5e0ff */
[----:B--2---:R-:W-:-:S05]  /*13f60*/  @!P3 IMAD.X R3, RZ, RZ, R4, P2 ;  /* 0x000000ffff03b224 */ /* 0x004fca00010e0604 */
[----:B------:R0:W-:Y:S02]  /*13f70*/  @!P3 LDGSTS.E.BYPASS.LTC128B.128 [R28+0xc800], desc[UR48][R2.64], !P0 ;  /* 0x0c800000021cbfae */ /* 0x0001e4000c101d70 */
[----:B0-----:R-:W-:Y:S02]  /*13f80*/  @!P1 IADD3 R2, P2, R20, R14, RZ ;  /* 0x0000000e14029210 */ /* 0x001fe40007f5e0ff */
[----:B------:R0:W1:Y:S03]  /*13f90*/  SHFL.IDX PT, R14, R5, 0x1, 0x1c1f ;  /* 0x003c1f00050e7f89 */ /* 0x00006600000e0000 */
[----:B------:R-:W-:Y:S02]  /*13fa0*/  @!P1 IMAD.X R3, RZ, RZ, R0, P2 ;  /* 0x000000ffff039224 */ /* 0x000fe400010e0600 */
[----:B------:R0:W2:Y:S04]  /*13fb0*/  SHFL.IDX PT, R0, R8, 0x1, 0x1c1f ;  /* 0x003c1f0008007f89 */ /* 0x0000a800000e0000 */
[----:B------:R0:W-:Y:S02]  /*13fc0*/  @!P1 LDGSTS.E.BYPASS.LTC128B.128 [R28+0xd000], desc[UR48][R2.64], !P0 ;  /* 0x0d000000021c9fae */ /* 0x0001e4000c101d70 */
.L_x_823:
[----:B------:R-:W-:-:S05]  /*13fd0*/  VIADD R6, R6, 0xa0 ;  /* 0x000000a006067836 */ /* 0x000fca0000000000 */
[----:B------:R-:W-:-:S13]  /*13fe0*/  ISETP.GE.AND P1, PT, R6, R7, PT ;  /* 0x000000070600720c */ /* 0x000fda0003f26270 */
[----:B01----:R-:W-:-:S05]  /*13ff0*/  @!P1 IADD3 R2, P2, R20, R14, RZ ;  /* 0x0000000e14029210 */ /* 0x003fca0007f5e0ff */
[----:B--2---:R-:W-:-:S05]  /*14000*/  @!P1 IMAD.X R3, RZ, RZ, R0, P2 ;  /* 0x000000ffff039224 */ /* 0x004fca00010e0600 */
[----:B------:R-:W-:Y:S01]  /*14010*/  @!PT LDS RZ, [RZ] ;  /* 0x00000000fffff984 */ /* 0x000fe20000000800 */
[----:B------:R-:W-:Y:S01]  /*14020*/  @!PT LDS RZ, [RZ] ;  /* 0x00000000fffff984 */ /* 0x000fe20000000800 */
[----:B------:R-:W-:Y:S01]  /*14030*/  @!PT LDS RZ, [RZ] ;  /* 0x00000000fffff984 */ /* 0x000fe20000000800 */
[----:B------:R0:W-:Y:S01]  /*14040*/  @!P1 LDGSTS.E.BYPASS.LTC128B.128 [R28+0xd800], desc[UR48][R2.64], !P0 ;  /* 0x0d800000021c9fae */ /* 0x0001e2000c101d70 */
[----:B------:R-:W-:Y:S01]  /*14050*/  PLOP3.LUT P0, PT, PT, PT, PT, 0x80, 0x0 ;  /* 0x000000000000781c */ /* 0x000fe20003f0f070 */
[----:B------:R-:W-:-:S12]  /*14060*/  NOP ;  /* 0x0000000000007918 */ /* 0x000fd80000000000 */
.L_x_752:
[----:B------:R-:W-:Y:S02]  /*14070*/  PLOP3.LUT P1, PT, P1, P0, PT, 0xa2, 0x0 ;  /* 0x000000000000781c */ /* 0x000fe40000f21472 */
[----:B------:R-:W-:-:S08]  /*14080*/  @P0 R2UR P1, UR4, R18 ;  /* 0x00000000120402ca */ /* 0x000fd00000020000 */
[----:B------:R-:W-:-:S05]  /*14090*/  @P0 PLOP3.LUT P0, PT, P1, PT, PT, 0x80, 0x0 ;  /* 0x000000000000081c */ /* 0x000fca0000f0f070 */
[----:B------:R-:W-:Y:S01]  /*140a0*/  @!P1 SYNCS.ARRIVE.TRANS64.RED.A0T1 RZ, [UR4+0x13200], RZ ;  /* 0x013200ffffff99a7 */ /* 0x000fe20008200404 */
[----:B------:R-:W-:Y:S07]  /*140b0*/  @!P1 ARRIVES.LDGSTSBAR.64.TRANSCNT [UR4+0x13200] ;  /* 0x01320000ff0099b0 */ /* 0x000fee0008000a84 */
[----:B------:R-:W-:Y:S05]  /*140c0*/  @P0 BRA.U.ANY `(.L_x_752) ;  /* 0xfffffffd00e80947 */ /* 0x000fea000393ffff */
[----:B------:R-:W-:-:S05]  /*140d0*/  VIADD R29, R29, 0x1 ;  /* 0x000000011d1d7836 */ /* 0x000fca0000000000 */
[----:B------:R-:W-:-:S04]  /*140e0*/  LEA.HI R0, R29, R29, RZ, 0x1 ;  /* 0x0000001d1d007211 */ /* 0x000fc800078f08ff */
[----:B------:R-:W-:-:S05]  /*140f0*/  LOP3.LUT R0, R0, 0xfffffffe, RZ, 0xc0, !PT ;  /* 0xfffffffe00007812 */ /* 0x000fca00078ec0ff */
[----:B------:R-:W-:-:S05]  /*14100*/  IMAD.IADD R0, R29, 0x1, -R0 ;  /* 0x000000011d007824 */ /* 0x000fca00078e0a00 */
[----:B0-----:R-:W-:Y:S01]  /*14110*/  SHF.L.U32 R3, R0, 0x1f, RZ ;  /* 0x0000001f00037819 */ /* 0x001fe200000006ff */
[----:B------:R-:W-:Y:S01]  /*14120*/  NOP ;  /* 0x0000000000007918 */ /* 0x000fe20000000000 */
[----:B------:R0:W-:Y:S01]  /*14130*/  SYNCS.ARRIVE.TRANS64.A1T0 RZ, [R18+URZ+0x13200], RZ ;  /* 0x013200ff12ff79a7 */ /* 0x0001e2000810003f */
[----:B------:R-:W-:Y:S01]  /*14140*/  BSSY B0, `(.L_x_753) ;  /* 0x0000003000007945 */ /* 0x000fe20003800000 */
[----:B------:R-:W1:Y:S03]  /*14150*/  SYNCS.PHASECHK.TRANS64.TRYWAIT P0, [R18+URZ+0x13220], R3 ;  /* 0x01322003120075a7 */ /* 0x000e66000800017f */
[----:B01----:R-:W-:Y:S05]  /*14160*/  @!P0 BRA `(.L_x_754) ;  /* 0x0000002000a48947 */ /* 0x003fea0003800000 */
.L_x_824:
[----:B------:R-:W-:Y:S05]  /*14170*/  BSYNC B0 ;  /* 0x0000000000007941 */ /* 0x000fea0003800000 */
.L_x_753:
[----:B------:R-:W-:-:S04]  /*14180*/  UIADD3 UR4, UR41, -0x2, URZ ;  /* 0xfffffffe29047890 */ /* 0x000fc8000fffe03f */
[----:B------:R-:W-:-:S06]  /*14190*/  UISETP.GE.AND UP0, UPT, UR4, UR40, UPT ;  /* 0x000000280400728c */ /* 0x000fcc000bf06270 */
[----:B------:R-:W-:-:S13]  /*141a0*/  PLOP3.LUT P0, PT, PT, PT, UP0, 0x80, 0x0 ;  /* 0x000000000000781c */ /* 0x000fda0003f0f008 */
[----:B------:R-:W-:Y:S05]  /*141b0*/  @!P0 BRA `(.L_x_755) ;  /* 0x0000000800e08947 */ /* 0x000fea0003800000 */
[----:B------:R-:W-:Y:S02]  /*141c0*/  IMAD.MOV.U32 R6, RZ, RZ, R19 ;  /* 0x000000ffff067224 */ /* 0x000fe400078e0013 */
[----:B------:R-:W-:Y:S02]  /*141d0*/  IMAD.MOV.U32 R7, RZ, RZ, R22 ;  /* 0x000000ffff077224 */ /* 0x000fe400078e0016 */
[----:B------:R-:W-:-:S07]  /*141e0*/  IMAD.U32 R0, RZ, RZ, UR4 ;  /* 0x00000004ff007e24 */ /* 0x000fce000f8e00ff */
.L_x_775:
[----:B------:R-:W-:Y:S01]  /*141f0*/  LOP3.LUT P1, RZ, R16, 0x2, RZ, 0xc0, !PT ;  /* 0x0000000210ff7812 */ /* 0x000fe2000782c0ff */
[----:B------:R-:W-:Y:S01]  /*14200*/  VIADD R19, R6, 0x1 ;  /* 0x0000000106137836 */ /* 0x000fe20000000000 */
[----:B------:R-:W-:Y:S05]  /*14210*/  YIELD ;  /* 0x0000000000007946 */ /* 0x000fea0003800000 */
[----:B------:R-:W-:Y:S01]  /*14220*/  ISETP.NE.AND P0, PT, R19, 0x2, PT ;  /* 0x000000021300780c */ /* 0x000fe20003f05270 */
[----:B------:R-:W-:Y:S03]  /*14230*/  BSSY B0, `(.L_x_756) ;  /* 0x0000065000007945 */ /* 0x000fe60003800000 */
[----:B------:R-:W-:-:S02]  /*14240*/  SEL R22, RZ, 0x1, P0 ;  /* 0x00000001ff167807 */ /* 0x000fc40000000000 */
[----:B------:R-:W-:Y:S02]  /*14250*/  SEL R19, R19, RZ, P0 ;  /* 0x000000ff13137207 */ /* 0x000fe40000000000 */
[----:B------:R-:W-:Y:S01]  /*14260*/  LOP3.LUT R22, R7, R22, RZ, 0x3c, !PT ;  /* 0x0000001607167212 */ /* 0x000fe200078e3cff */
[----:B0-----:R-:W-:Y:S06]  /*14270*/  @!P1 BRA `(.L_x_757) ;  /* 0x0000000400809947 */ /* 0x001fec0003800000 */
[----:B------:R-:W-:Y:S01]  /*14280*/  LOP3.LUT P1, RZ, R16, 0x1, RZ, 0xc0, !PT ;  /* 0x0000000110ff7812 */ /* 0x000fe2000782c0ff */
[----:B------:R-:W-:-:S12]  /*14290*/  IMAD.MOV.U32 R8, RZ, RZ, R0 ;  /* 0x000000ffff087224 */ /* 0x000fd800078e0000 */
[----:B------:R-:W-:Y:S05]  /*142a0*/  @!P1 BRA `(.L_x_758) ;  /* 0x00000000004c9947 */ /* 0x000fea0003800000 */
[----:B------:R-:W1:Y:S01]  /*142b0*/  LDC R8, c[0x0][0x43c] ;  /* 0x00010f00ff087b82 */ /* 0x000e620000000800 */
[----:B------:R-:W-:Y:S01]  /*142c0*/  IMAD.MOV.U32 R9, RZ, RZ, R0 ;  /* 0x000000ffff097224 */ /* 0x000fe200078e0000 */
[----:B------:R-:W-:Y:S01]  /*142d0*/  ULDC.64 UR4, c[0x0][0x428] ;  /* 0x00010a0000047ab9 */ /* 0x000fe20000000a00 */
[----:B-1----:R-:W-:-:S13]  /*142e0*/  ISETP.NE.AND P0, PT, R8, 0x1, PT ;  /* 0x000000010800780c */ /* 0x002fda0003f05270 */
[----:B0-----:R-:W0:Y:S02]  /*142f0*/  @P0 LDC.64 R2, c[0x0][0x440] ;  /* 0x00011000ff020b82 */ /* 0x001e240000000a00 */
[----:B0-----:R-:W-:-:S05]  /*14300*/  @P0 IMAD.HI.U32 R2, R0, R2, RZ ;  /* 0x0000000200020227 */ /* 0x001fca00078e00ff */
[----:B------:R-:W-:Y:S01]  /*14310*/  @P0 SHF.R.U32.HI R9, RZ, R3, R2 ;  /* 0x00000003ff090219 */ /* 0x000fe20000011602 */
[----:B------:R-:W-:-:S03]  /*14320*/  IMAD R2, R24, UR4, RZ ;  /* 0x0000000418027c24 */ /* 0x000fc6000f8e02ff */
[--C-:B------:R-:W-:Y:S01]  /*14330*/  SHF.R.S32.HI R3, RZ, 0x1f, R9.reuse ;  /* 0x0000001fff037819 */ /* 0x100fe20000011409 */
[----:B------:R-:W-:Y:S02]  /*14340*/  IMAD R5, R23, UR5, R2 ;  /* 0x0000000517057c24 */ /* 0x000fe4000f8e0202 */
        /* <DEDUP_REMOVED lines=9> */
.L_x_758:
[----:B-1----:R-:W-:Y:S01]  /*143e0*/  IMAD R4, R19, 0x8, R18 ;  /* 0x0000000813047824 */ /* 0x002fe200078e0212 */
[----:B0-----:R-:W-:Y:S01]  /*143f0*/  SHF.L.U32 R3, R22, 0x1f, RZ ;  /* 0x0000001f16037819 */ /* 0x001fe200000006ff */
[----:B------:R-:W0:Y:S01]  /*14400*/  S2R R2, SR_TID.X ;  /* 0x0000000000027919 */ /* 0x000e220000002100 */
[----:B------:R-:W-:Y:S02]  /*14410*/  BSSY B1, `(.L_x_759) ;  /* 0x0000005000017945 */ /* 0x000fe40003800000 */
[----:B------:R-:W1:Y:S01]  /*14420*/  SYNCS.PHASECHK.TRANS64.TRYWAIT P0, [R4+URZ+0x13280], R3 ;  /* 0x01328003040075a7 */ /* 0x000e62000800017f */
[----:B0-----:R-:W-:-:S04]  /*14430*/  LOP3.LUT R2, R2, 0x7f, RZ, 0xc0, !PT ;  /* 0x0000007f02027812 */ /* 0x001fc800078ec0ff */
[----:B------:R-:W-:Y:S01]  /*14440*/  ISETP.NE.AND P1, PT, R2, RZ, PT ;  /* 0x000000ff0200720c */ /* 0x000fe20003f25270 */
[----:B-1----:R-:W-:-:S12]  /*14450*/  @!P0 BRA `(.L_x_760) ;  /* 0x0000001c00fc8947 */ /* 0x002fd80003800000 */
.L_x_825:
[----:B------:R-:W-:Y:S05]  /*14460*/  BSYNC B1 ;  /* 0x0000000000017941 */ /* 0x000fea0003800000 */
.L_x_759:
[----:B------:R-:W-:Y:S04]  /*14470*/  BSSY B1, `(.L_x_761) ;  /* 0x0000009000017945 */ /* 0x000fe80003800000 */
[----:B------:R-:W-:Y:S05]  /*14480*/  @P1 BRA `(.L_x_762) ;  /* 0x00000000001c1947 */ /* 0x000fea0003800000 */
[----:B------:R-:W1:Y:S01]  /*14490*/  S2R R2, SR_TID.X ;  /* 0x0000000000027919 */ /* 0x000e620000002100 */
[----:B------:R-:W-:-:S04]  /*144a0*/  IMAD.MOV.U32 R5, RZ, RZ, 0x2800 ;  /* 0x00002800ff057424 */ /* 0x000fc800078e00ff */
[----:B------:R2:W-:Y:S01]  /*144b0*/  SYNCS.ARRIVE.TRANS64 RZ, [R4+URZ+0x13270], R5 ;  /* 0x0132700504ff79a7 */ /* 0x0005e2000800003f */
[----:B-1----:R-:W-:-:S04]  /*144c0*/  LOP3.LUT R2, R2, 0x1f, RZ, 0xc0, !PT ;  /* 0x0000001f02027812 */ /* 0x002fc800078ec0ff */
[----:B------:R-:W-:-:S13]  /*144d0*/  ISETP.NE.AND P0, PT, R2, RZ, PT ;  /* 0x000000ff0200720c */ /* 0x000fda0003f05270 */
[----:B--2---:R-:W-:Y:S05]  /*144e0*/  @!P0 BRA `(.L_x_762) ;  /* 0x0000000000048947 */ /* 0x004fea0003800000 */
[----:B------:R-:W-:Y:S01]  /*144f0*/  BPT.TRAP 0x1 ;  /* 0x000000040000795c */ /* 0x000fe20000300000 */
.L_x_762:
[----:B------:R-:W-:Y:S05]  /*14500*/  BSYNC B1 ;  /* 0x0000000000017941 */ /* 0x000fea0003800000 */
.L_x_761:
[----:B------:R-:W-:Y:S01]  /*14510*/  IMAD.MOV.U32 R9, RZ, RZ, RZ ;  /* 0x000000ffff097224 */ /* 0x000fe200078e00ff */
[----:B------:R-:W-:Y:S01]  /*14520*/  UIADD3 UR4, UP0, UR50, 0x470, URZ ;  /* 0x0000047032047890 */ /* 0x000fe2000ff1e03f */
[----:B------:R-:W-:Y:S01]  /*14530*/  IMAD R5, R19, 0x2800, R18 ;  /* 0x0000280013057824 */ /* 0x000fe200078e0212 */
[----:B------:R-:W-:Y:S01]  /*14540*/  PLOP3.LUT P0, PT, PT, PT, PT, 0x80, 0x0 ;  /* 0x000000000000781c */ /* 0x000fe20003f0f070 */
[----:B------:R-:W-:Y:S01]  /*14550*/  IMAD R8, R8, 0xa0, RZ ;  /* 0x000000a008087824 */ /* 0x000fe200078e02ff */
[----:B------:R-:W-:Y:S01]  /*14560*/  R2UR UR10, R9 ;  /* 0x00000000090a72ca */ /* 0x000fe200000e0000 */
[----:B------:R-:W-:Y:S01]  /*14570*/  VIADD R10, R4, 0x13270 ;  /* 0x00013270040a7836 */ /* 0x000fe20000000000 */
[----:B------:R-:W-:Y:S01]  /*14580*/  UIADD3.X UR5, URZ, UR51, URZ, UP0, !UPT ;  /* 0x000000333f057290 */ /* 0x000fe200087fe43f */
[----:B------:R-:W-:Y:S01]  /*14590*/  VIADD R2, R5, 0x6000 ;  /* 0x0000600005027836 */ /* 0x000fe20000000000 */
[----:B------:R-:W-:Y:S01]  /*145a0*/  UMOV UR6, 0x0 ;  /* 0x0000000000067882 */ /* 0x000fe20000000000 */
[----:B------:R-:W-:-:S10]  /*145b0*/  UMOV UR7, 0x14f00000 ;  /* 0x14f0000000077882 */ /* 0x000fd40000000000 */
.L_x_763:
        /* <DEDUP_REMOVED lines=10> */
[----:B------:R-:W1:Y:S01]  /*14660*/  SYNCS.PHASECHK.TRANS64.TRYWAIT P0, [R4+URZ+0x13240], R3 ;  /* 0x01324003040075a7 */ /* 0x000e62000800017f */
[----:B------:R-:W-:Y:S04]  /*14670*/  BSSY B1, `(.L_x_764) ;  /* 0x0000002000017945 */ /* 0x000fe80003800000 */
[----:B-1----:R-:W-:Y:S05]  /*14680*/  @!P0 BRA `(.L_x_765) ;  /* 0x0000001c00848947 */ /* 0x002fea0003800000 */
.L_x_826:
[----:B------:R-:W-:Y:S05]  /*14690*/  BSYNC B1 ;  /* 0x0000000000017941 */ /* 0x000fea0003800000 */
.L_x_764:
[----:B------:R-:W-:Y:S01]  /*146a0*/  BSSY B1, `(.L_x_766) ;  /* 0x000000b000017945 */ /* 0x000fe20003800000 */
[----:B------:R-:W-:Y:S02]  /*146b0*/  IMAD.MOV.U32 R2, RZ, RZ, 0x0 ;  /* 0x00000000ff027424 */ /* 0x000fe400078e00ff */
[----:B01----:R-:W-:Y:S01]  /*146c0*/  IMAD.MOV.U32 R3, RZ, RZ, 0x14f00000 ;  /* 0x14f00000ff037424 */ /* 0x003fe200078e00ff */
[----:B------:R-:W-:Y:S06]  /*146d0*/  @P1 BRA `(.L_x_767) ;  /* 0x00000000001c1947 */ /* 0x000fec0003800000 */
[----:B------:R-:W0:Y:S01]  /*146e0*/  S2R R10, SR_TID.X ;  /* 0x00000000000a7919 */ /* 0x000e220000002100 */
[----:B------:R-:W-:-:S04]  /*146f0*/  IMAD.MOV.U32 R11, RZ, RZ, 0x2800 ;  /* 0x00002800ff0b7424 */ /* 0x000fc800078e00ff */
[----:B------:R1:W-:Y:S01]  /*14700*/  SYNCS.ARRIVE.TRANS64 RZ, [R4+URZ+0x13230], R11 ;  /* 0x0132300b04ff79a7 */ /* 0x0003e2000800003f */
[----:B0-----:R-:W-:-:S04]  /*14710*/  LOP3.LUT R10, R10, 0x1f, RZ, 0xc0, !PT ;  /* 0x0000001f0a0a7812 */ /* 0x001fc800078ec0ff */
[----:B------:R-:W-:-:S13]  /*14720*/  ISETP.NE.AND P0, PT, R10, RZ, PT ;  /* 0x000000ff0a00720c */ /* 0x000fda0003f05270 */
[----:B-1----:R-:W-:Y:S05]  /*14730*/  @!P0 BRA `(.L_x_767) ;  /* 0x0000000000048947 */ /* 0x002fea0003800000 */
[----:B------:R-:W-:Y:S01]  /*14740*/  BPT.TRAP 0x1 ;  /* 0x000000040000795c */ /* 0x000fe20000300000 */
.L_x_767:
[----:B------:R-:W-:Y:S05]  /*14750*/  BSYNC B1 ;  /* 0x0000000000017941 */ /* 0x000fea0003800000 */
.L_x_766:
        /* <DEDUP_REMOVED lines=8> */
.L_x_768:
        /* <DEDUP_REMOVED lines=10> */
.L_x_757:
[----:B------:R-:W-:Y:S05]  /*14880*/  BSYNC B0 ;  /* 0x0000000000007941 */ /* 0x000fea0003800000 */
.L_x_756:
[----:B------:R-:W-:-:S06]  /*14890*/  UISETP.NE.AND UP0, UPT, UR39, 0x3, UPT ;  /* 0x000000032700788c */ /* 0x000fcc000bf05270 */
[----:B------:R-:W-:-:S13]  /*148a0*/  PLOP3.LUT P0, PT, PT, PT, UP0, 0x80, 0x0 ;  /* 0x000000000000781c */ /* 0x000fda0003f0f008 */
[----:B------:R-:W-:Y:S05]  /*148b0*/  @!P0 BRA `(.L_x_769) ;  /* 0x0000000000048947 */ /* 0x000fea0003800000 */
[----:B------:R-:W-:Y:S01]  /*148c0*/  BPT.TRAP 0x1 ;  /* 0x000000040000795c */ /* 0x000fe20000300000 */
.L_x_769:
        /* <DEDUP_REMOVED lines=8> */
.L_x_827:
[----:B------:R-:W-:Y:S05]  /*14950*/  BSYNC B0 ;  /* 0x0000000000007941 */ /* 0x000fea0003800000 */
.L_x_770:
[----:B------:R-:W-:Y:S05]  /*14960*/  @!P0 BRA `(.L_x_772) ;  /* 0x0000000000048947 */ /* 0x000fea0003800000 */
[----:B------:R-:W-:Y:S01]  /*14970*/  BPT.TRAP 0x1 ;  /* 0x000000040000795c */ /* 0x000fe20000300000 */
.L_x_772:
[----:B0-----:R-:W-:Y:S01]  /*14980*/  SHF.L.U32 R2, R7, 0x1f, RZ ;  /* 0x0000001f07027819 */ /* 0x001fe200000006ff */
[----:B------:R-:W-:-:S03]  /*14990*/  IMAD R10, R6, 0x2800, RZ ;  /* 0x00002800060a7824 */ /* 0x000fc600078e02ff */
[----:B------:R-:W0:Y:S02]  /*149a0*/  SYNCS.PHASECHK.TRANS64.TRYWAIT P1, [R3+URZ+0x13260], R2 ;  /* 0x01326002030075a7 */ /* 0x000e24000802017f */
[----:B0-----:R-:W-:Y:S05]  /*149b0*/  @!P1 BRA `(.L_x_773) ;  /* 0x0000001800e09947 */ /* 0x001fea0003800000 */
.L_x_828:
        /* <DEDUP_REMOVED lines=43> */
.L_x_774:
[----:B------:R-:W2:Y:S01]  /*14c70*/  S2R R2, SR_TID.X ;  /* 0x0000000000027919 */ /* 0x000ea20000002100 */
[----:B-1----:R1:W-:Y:S01]  /*14c80*/  SYNCS.ARRIVE.TRANS64.A1T0 RZ, [R3+URZ+0x13250], RZ ;  /* 0x013250ff03ff79a7 */ /* 0x0023e2000810003f */
[----:B------:R-:W-:Y:S02]  /*14c90*/  IMAD.MOV.U32 R6, RZ, RZ, R19 ;  /* 0x000000ffff067224 */ /* 0x000fe400078e0013 */
[----:B------:R-:W-:Y:S01]  /*14ca0*/  IMAD.MOV.U32 R7, RZ, RZ, R22 ;  /* 0x000000ffff077224 */ /* 0x000fe200078e0016 */
[----:B--2---:R-:W-:Y:S01]  /*14cb0*/  LOP3.LUT R2, R2, 0x7f, RZ, 0xc0, !PT ;  /* 0x0000007f02027812 */ /* 0x004fe200078ec0ff */
[----:B------:R-:W-:Y:S03]  /*14cc0*/  BAR.SYNC.DEFER_BLOCKING 0x2, 0x80 ;  /* 0x0082000000007b1d */ /* 0x000fe60000010000 */
[----:B------:R-:W-:-:S13]  /*14cd0*/  ISETP.NE.AND P0, PT, R2, RZ, PT ;  /* 0x000000ff0200720c */ /* 0x000fda0003f05270 */
[----:B------:R-:W-:-:S05]  /*14ce0*/  @!P0 VIADD R2, R3, 0x13280 ;  /* 0x0001328003028836 */ /* 0x000fca0000000000 */
[----:B------:R-:W-:-:S04]  /*14cf0*/  @!P0 PRMT R2, RZ, 0x654, R2 ;  /* 0x00000654ff028816 */ /* 0x000fc80000000002 */
[----:B------:R1:W-:Y:S01]  /*14d00*/  @!P0 SYNCS.ARRIVE.TRANS64.RED.A1T0 RZ, [R2+URZ], RZ ;  /* 0x000000ff02ff89a7 */ /* 0x0003e2000810043f */
[C---:B------:R-:W-:Y:S01]  /*14d10*/  ISETP.GT.AND P0, PT, R0.reuse, UR40, PT ;  /* 0x0000002800007c0c */ /* 0x040fe2000bf04270 */
[----:B------:R-:W-:-:S12]  /*14d20*/  VIADD R0, R0, 0xffffffff ;  /* 0xffffffff00007836 */ /* 0x000fd80000000000 */
[----:B-1----:R-:W-:Y:S05]  /*14d30*/  @P0 BRA `(.L_x_775) ;  /* 0xfffffff4002c0947 */ /* 0x002fea000383ffff */
.L_x_755:
[----:B------:R-:W1:Y:S01]  /*14d40*/  S2R R2, SR_TID.X ;  /* 0x0000000000027919 */ /* 0x000e620000002100 */
[----:B------:R-:W-:Y:S01]  /*14d50*/  BSSY B0, `(.L_x_776) ;  /* 0x0000010000007945 */ /* 0x000fe20003800000 */
[----:B-1----:R-:W-:-:S04]  /*14d60*/  LOP3.LUT R2, R2, 0x7f, RZ, 0xc0, !PT ;  /* 0x0000007f02027812 */ /* 0x002fc800078ec0ff */
[----:B------:R-:W-:-:S13]  /*14d70*/  ISETP.NE.AND P0, PT, R2, RZ, PT ;  /* 0x000000ff0200720c */ /* 0x000fda0003f05270 */
[----:B------:R-:W-:Y:S05]  /*14d80*/  @P0 BRA `(.L_x_777) ;  /* 0x0000000000300947 */ /* 0x000fea0003800000 */
[----:B------:R-:W1:Y:S01]  /*14d90*/  S2R R5, SR_LANEID ;  /* 0x0000000000057919 */ /* 0x000e620000000000 */
[----:B------:R-:W-:Y:S01]  /*14da0*/  VOTEU.ANY UR4, UPT, PT ;  /* 0x0000000000047886 */ /* 0x000fe200038e0100 */
[----:B0-----:R-:W0:Y:S01]  /*14db0*/  LDC.64 R2, c[0x0][0xc80] ;  /* 0x00032000ff027b82 */ /* 0x001e220000000a00 */
[----:B------:R-:W1:Y:S02]  /*14dc0*/  FLO.U32 R0, UR4 ;  /* 0x0000000400007d00 */ /* 0x000e6400080e0000 */
[----:B-1----:R-:W-:-:S06]  /*14dd0*/  ISETP.EQ.U32.AND P1, PT, R0, R5, PT ;  /* 0x000000050000720c */ /* 0x002fcc0003f22070 */
[----:B------:R-:W0:Y:S07]  /*14de0*/  POPC R5, UR4 ;  /* 0x0000000400057d09 */ /* 0x000e2e0008000000 */
[----:B0-----:R-:W2:Y:S01]  /*14df0*/  @P1 ATOMG.E.ADD.STRONG.GPU PT, R3, desc[UR48][R2.64], R5 ;  /* 0x00000005020319a8 */ /* 0x001ea200081ee1f0 */
[----:B------:R-:W0:Y:S02]  /*14e00*/  S2R R4, SR_LTMASK ;  /* 0x0000000000047919 */ /* 0x000e240000003900 */
[----:B0-----:R-:W-:-:S04]  /*14e10*/  LOP3.LUT R4, R4, UR4, RZ, 0xc0, !PT ;  /* 0x0000000404047c12 */ /* 0x001fc8000f8ec0ff */
[----:B------:R-:W0:Y:S01]  /*14e20*/  POPC R27, R4 ;  /* 0x00000004001b7309 */ /* 0x000e220000000000 */
[----:B--2---:R-:W0:Y:S02]  /*14e30*/  SHFL.IDX PT, R0, R3, R0, 0x1f ;  /* 0x00001f0003007589 */ /* 0x004e2400000e0000 */
[----:B0-----:R-:W-:-:S07]  /*14e40*/  IADD3 R27, R0, UR43, R27 ;  /* 0x0000002b001b7c10 */ /* 0x001fce000fffe01b */
.L_x_777:
[----:B------:R-:W-:Y:S05]  /*14e50*/  BSYNC B0 ;  /* 0x0000000000007941 */ /* 0x000fea0003800000 */
.L_x_776:
[----:B------:R-:W-:-:S06]  /*14e60*/  UISETP.NE.AND UP0, UPT, UR39, 0x3, UPT ;  /* 0x000000032700788c */ /* 0x000fcc000bf05270 */
[----:B------:R-:W-:-:S13]  /*14e70*/  PLOP3.LUT P1, PT, PT, PT, UP0, 0x80, 0x0 ;  /* 0x000000000000781c */ /* 0x000fda0003f2f008 */
[----:B------:R-:W-:Y:S05]  /*14e80*/  @!P1 BRA `(.L_x_778) ;  /* 0x0000000000049947 */ /* 0x000fea0003800000 */
[----:B------:R-:W-:Y:S01]  /*14e90*/  BPT.TRAP 0x1 ;  /* 0x000000040000795c */ /* 0x000fe20000300000 */
.L_x_778:
        /* <DEDUP_REMOVED lines=8> */
.L_x_829:
[----:B------:R-:W-:Y:S05]  /*14f20*/  BSYNC B0 ;  /* 0x0000000000007941 */ /* 0x000fea0003800000 */
.L_x_779:
[----:B------:R-:W-:Y:S05]  /*14f30*/  @!P2 BRA `(.L_x_781) ;  /* 0x000000000004a947 */ /* 0x000fea0003800000 */
[----:B------:R-:W-:Y:S01]  /*14f40*/  BPT.TRAP 0x1 ;  /* 0x000000040000795c */ /* 0x000fe20000300000 */
.L_x_781:
[----:B------:R-:W-:Y:S01]  /*14f50*/  SHF.L.U32 R5, R22, 0x1f, RZ ;  /* 0x0000001f16057819 */ /* 0x000fe200000006ff */
[----:B0-----:R-:W-:-:S03]  /*14f60*/  IMAD R3, R19, 0x2800, RZ ;  /* 0x0000280013037824 */ /* 0x001fc600078e02ff */
[----:B------:R-:W0:Y:S02]  /*14f70*/  SYNCS.PHASECHK.TRANS64.TRYWAIT P1, [R2+URZ+0x13260], R5 ;  /* 0x01326005020075a7 */ /* 0x000e24000802017f */
[----:B0-----:R-:W-:Y:S05]  /*14f80*/  @!P1 BRA `(.L_x_782) ;  /* 0x0000001400949947 */ /* 0x001fea0003800000 */
.L_x_830:
        /* <DEDUP_REMOVED lines=43> */
.L_x_783:
[----:B-1----:R1:W-:Y:S01]  /*15240*/  SYNCS.ARRIVE.TRANS64.A1T0 RZ, [R2+URZ+0x13250], RZ ;  /* 0x013250ff02ff79a7 */ /* 0x0023e2000810003f */
[----:B------:R-:W-:Y:S02]  /*15250*/  @!P0 VIADD R0, R2, 0x13280 ;  /* 0x0001328002008836 */ /* 0x000fe40000000000 */
[----:B------:R-:W-:-:S03]  /*15260*/  VIADD R19, R19, 0x1 ;  /* 0x0000000113137836 */ /* 0x000fc60000000000 */
[----:B------:R-:W-:Y:S01]  /*15270*/  @!P0 PRMT R0, RZ, 0x654, R0 ;  /* 0x00000654ff008816 */ /* 0x000fe20000000000 */
[----:B------:R-:W-:Y:S01]  /*15280*/  BAR.SYNC.DEFER_BLOCKING 0x2, 0x80 ;  /* 0x0082000000007b1d */ /* 0x000fe20000010000 */
[----:B------:R-:W-:-:S04]  /*15290*/  ISETP.NE.AND P1, PT, R19, 0x2, PT ;  /* 0x000000021300780c */ /* 0x000fc80003f25270 */
[----:B0-----:R-:W-:Y:S02]  /*152a0*/  SEL R3, RZ, 0x1, P1 ;  /* 0x00000001ff037807 */ /* 0x001fe40000800000 */
[----:B------:R-:W-:Y:S02]  /*152b0*/  SEL R19, R19, RZ, P1 ;  /* 0x000000ff13137207 */ /* 0x000fe40000800000 */
[----:B------:R-:W-:Y:S01]  /*152c0*/  LOP3.LUT R22, R22, R3, RZ, 0x3c, !PT ;  /* 0x0000000316167212 */ /* 0x000fe200078e3cff */
[----:B------:R1:W-:Y:S06]  /*152d0*/  @!P0 SYNCS.ARRIVE.TRANS64.RED.A1T0 RZ, [R0+URZ], RZ ;  /* 0x000000ff00ff89a7 */ /* 0x0003ec000810043f */
.L_x_732:
[----:B------:R-:W-:Y:S05]  /*152e0*/  BSYNC B7 ;  /* 0x0000000000077941 */ /* 0x000fea0003800000 */
.L_x_730:
[----:B------:R-:W-:-:S13]  /*152f0*/  LOP3.LUT P1, RZ, R16, 0x4, RZ, 0xc0, !PT ;  /* 0x0000000410ff7812 */ /* 0x000fda000782c0ff */
[----:B------:R-:W-:Y:S05]  /*15300*/  @!P1 BRA `(.L_x_784) ;  /* 0x0000000000209947 */ /* 0x000fea0003800000 */
[----:B------:R-:W0:Y:S08]  /*15310*/  S2UR UR5, SR_CgaCtaId ;  /* 0x00000000000579c3 */ /* 0x000e300000008800 */
[----:B------:R-:W-:Y:S06]  /*15320*/  BAR.SYNC.DEFER_BLOCKING 0x5, 0x200 ;  /* 0x0148000000007b1d */ /* 0x000fec0000010000 */
[----:B------:R-:W-:-:S02]  /*15330*/  UMOV UR4, 0x400 ;  /* 0x0000040000047882 */ /* 0x000fc40000000000 */
[----:B0-----:R-:W-:-:S06]  /*15340*/  ULEA UR4, UR5, UR4, 0x18 ;  /* 0x0000000405047291 */ /* 0x001fcc000f8ec03f */
[----:B------:R-:W-:-:S05]  /*15350*/  IMAD.U32 R18, RZ, RZ, UR4 ;  /* 0x00000004ff127e24 */ /* 0x000fca000f8e00ff */
[----:B------:R0:W2:Y:S01]  /*15360*/  LDS R27, [R18+0x132d0] ;  /* 0x0132d000121b7984 */ /* 0x0000a20000000800 */
[----:B------:R-:W-:Y:S06]  /*15370*/  BAR.ARV 0x4, 0x200 ;  /* 0x0108000000007b1d */ /* 0x000fec0000002000 */
[----:B------:R-:W-:Y:S05]  /*15380*/  BRA `(.L_x_785) ;  /* 0x0000000000207947 */ /* 0x000fea0003800000 */
.L_x_784:
[----:B------:R-:W0:Y:S01]  /*15390*/  @!P0 S2R R3, SR_CgaCtaId ;  /* 0x0000000000038919 */ /* 0x000e220000008800 */
[----:B-1----:R-:W-:Y:S01]  /*153a0*/  @!P0 MOV R0, 0x400 ;  /* 0x0000040000008802 */ /* 0x002fe20000000f00 */
[----:B------:R-:W-:Y:S03]  /*153b0*/  BAR.SYNC.DEFER_BLOCKING 0x4, 0x200 ;  /* 0x0108000000007b1d */ /* 0x000fe60000010000 */
[----:B0-----:R-:W-:-:S03]  /*153c0*/  @!P0 LEA R18, R3, R0, 0x18 ;  /* 0x0000000003128211 */ /* 0x001fc600078ec0ff */
[----:B------:R-:W0:Y:S04]  /*153d0*/  SHFL.IDX PT, R0, R27, RZ, 0x1f ;  /* 0x00001fff1b007589 */ /* 0x000e2800000e0000 */
[----:B------:R0:W-:Y:S02]  /*153e0*/  @!P0 STS [R18+0x132d0], R27 ;  /* 0x0132d01b12008388 */ /* 0x0001e40000000800 */
[----:B0-----:R-:W-:Y:S01]  /*153f0*/  IMAD.MOV.U32 R27, RZ, RZ, R0 ;  /* 0x000000ffff1b7224 */ /* 0x001fe200078e0000 */
[----:B------:R-:W-:Y:S06]  /*15400*/  BAR.ARV 0x5, 0x200 ;  /* 0x0148000000007b1d */ /* 0x000fec0000002000 */
.L_x_785:
[----:B------:R-:W-:Y:S02]  /*15410*/  ULDC UR4, c[0x0][0xc38] ;  /* 0x00030e0000047ab9 */ /* 0x000fe40000000800 */
[----:B--2---:R-:W-:-:S13]  /*15420*/  ISETP.GE.AND P0, PT, R27, UR4, PT ;  /* 0x000000041b007c0c */ /* 0x004fda000bf06270 */
[----:B------:R-:W-:Y:S05]  /*15430*/  @!P0 BRA `(.L_x_786) ;  /* 0xffffffcc00548947 */ /* 0x000fea000383ffff */
.L_x_721:
[----:B------:R-:W2:Y:S01]  /*15440*/  S2R R3, SR_CgaCtaId ;  /* 0x0000000000037919 */ /* 0x000ea20000008800 */
[----:B------:R-:W-:Y:S01]  /*15450*/  VIADD R29, R29, 0x1 ;  /* 0x000000011d1d7836 */ /* 0x000fe20000000000 */
[----:B-1----:R-:W-:Y:S01]  /*15460*/  MOV R2, 0x400 ;  /* 0x0000040000027802 */ /* 0x002fe20000000f00 */
[----:B------:R-:W-:Y:S03]  /*15470*/  BSSY B0, `(.L_x_787) ;  /* 0x0000008000007945 */ /* 0x000fe60003800000 */
[----:B------:R-:W-:-:S04]  /*15480*/  LEA.HI R0, R29, R29, RZ, 0x1 ;  /* 0x0000001d1d007211 */ /* 0x000fc800078f08ff */
[----:B------:R-:W-:-:S05]  /*15490*/  LOP3.LUT R0, R0, 0xfffffffe, RZ, 0xc0, !PT ;  /* 0xfffffffe00007812 */ /* 0x000fca00078ec0ff */
[----:B------:R-:W-:-:S05]  /*154a0*/  IMAD.IADD R0, R29, 0x1, -R0 ;  /* 0x000000011d007824 */ /* 0x000fca00078e0a00 */
[----:B------:R-:W-:Y:S02]  /*154b0*/  SHF.L.U32 R0, R0, 0x1f, RZ ;  /* 0x0000001f00007819 */ /* 0x000fe400000006ff */
[----:B--2---:R-:W-:-:S04]  /*154c0*/  LEA R6, R3, R2, 0x18 ;  /* 0x0000000203067211 */ /* 0x004fc800078ec0ff */
[----:B------:R-:W1:Y:S02]  /*154d0*/  SYNCS.PHASECHK.TRANS64.TRYWAIT P0, [R6+URZ+0x13220], R0 ;  /* 0x01322000060075a7 */ /* 0x000e64000800017f */
[----:B-1----:R-:W-:Y:S05]  /*154e0*/  @!P0 BRA `(.L_x_788) ;  /* 0x0000001000508947 */ /* 0x002fea0003800000 */
.L_x_831:
[----:B------:R-:W-:Y:S05]  /*154f0*/  BSYNC B0 ;  /* 0x0000000000007941 */ /* 0x000fea0003800000 */
.L_x_787:
[----:B------:R-:W-:-:S03]  /*15500*/  UMOV UR4, 0xffffffff ;  /* 0xffffffff00047882 */ /* 0x000fc60000000000 */
[----:B------:R-:W-:Y:S05]  /*15510*/  BRA.DIV UR4, `(.L_x_789) ;  /* 0x0000001204587947 */ /* 0x000fea000b800000 */
[----:B-1----:R-:W1:Y:S02]  /*15520*/  S2R R0, SR_TID.X ;  /* 0x0000000000007919 */ /* 0x002e640000002100 */
[----:B-1----:R-:W-:-:S04]  /*15530*/  SHF.R.U32.HI R0, RZ, 0x5, R0 ;  /* 0x00000005ff007819 */ /* 0x002fc80000011600 */
[----:B------:R-:W-:-:S05]  /*15540*/  LOP3.LUT R0, R0, 0x3, RZ, 0xc0, !PT ;  /* 0x0000000300007812 */ /* 0x000fca00078ec0ff */
[----:B------:R1:W2:Y:S02]  /*15550*/  SHFL.IDX PT, R14, R0, RZ, 0x1f ;  /* 0x00001fff000e7589 */ /* 0x0002a400000e0000 */
.L_x_834:
[----:B--2---:R-:W-:Y:S01]  /*15560*/  ISETP.NE.AND P0, PT, R14, RZ, PT ;  /* 0x000000ff0e00720c */ /* 0x004fe20003f05270 */
[----:B------:R-:W-:-:S12]  /*15570*/  BSSY B0, `(.L_x_790) ;  /* 0x000002b000007945 */ /* 0x000fd80003800000 */
[----:B------:R-:W-:Y:S05]  /*15580*/  @P0 BRA `(.L_x_791) ;  /* 0x0000000000a40947 */ /* 0x000fea0003800000 */
[----:B------:R-:W-:-:S03]  /*15590*/  UMOV UR4, 0xffffffff ;  /* 0xffffffff00047882 */ /* 0x000fc60000000000 */
[----:B------:R-:W-:Y:S05]  /*155a0*/  BRA.DIV UR4, `(.L_x_792) ;  /* 0x0000001204687947 */ /* 0x000fea000b800000 */
[----:B------:R-:W-:-:S13]  /*155b0*/  ELECT P6, URZ, PT ;  /* 0x00000000003f782f */ /* 0x000fda00038c0000 */
.L_x_837:
[----:B------:R-:W-:Y:S05]  /*155c0*/  @!P6 BRA `(.L_x_791) ;  /* 0x000000000094e947 */ /* 0x000fea0003800000 */
[----:B------:R-:W-:-:S06]  /*155d0*/  ULOP3.LUT UR4, UR38, 0x2, URZ, 0xfc, !UPT ;  /* 0x0000000226047892 */ /* 0x000fcc000f8efc3f */
[----:B-1----:R-:W-:-:S05]  /*155e0*/  IMAD.U32 R0, RZ, RZ, UR4 ;  /* 0x00000004ff007e24 */ /* 0x002fca000f8e00ff */
[----:B------:R-:W-:-:S13]  /*155f0*/  ISETP.NE.AND P0, PT, R0, 0x3, PT ;  /* 0x000000030000780c */ /* 0x000fda0003f05270 */
[----:B------:R-:W-:Y:S05]  /*15600*/  @!P0 BRA `(.L_x_793) ;  /* 0x0000000000048947 */ /* 0x000fea0003800000 */
[----:B------:R-:W-:Y:S01]  /*15610*/  BPT.TRAP 0x1 ;  /* 0x000000040000795c */ /* 0x000fe20000300000 */
.L_x_793:
[----:B------:R-:W-:Y:S01]  /*15620*/  VIADD R0, R6, 0x13240 ;  /* 0x0001324006007836 */ /* 0x000fe20000000000 */
[----:B------:R-:W-:Y:S01]  /*15630*/  SHF.L.U32 R4, R22, 0x1f, RZ ;  /* 0x0000001f16047819 */ /* 0x000fe200000006ff */
[C---:B------:R-:W-:Y:S02]  /*15640*/  VIADD R2, R19.reuse, 0x1 ;  /* 0x0000000113027836 */ /* 0x040fe40000000000 */
[----:B------:R-:W-:-:S03]  /*15650*/  IMAD R5, R19, 0x8, R0 ;  /* 0x0000000813057824 */ /* 0x000fc600078e0200 */
[C---:B------:R-:W-:Y:S01]  /*15660*/  ISETP.NE.AND P2, PT, R2.reuse, 0x2, PT ;  /* 0x000000020200780c */ /* 0x040fe20003f45270 */
[----:B------:R-:W1:Y:S03]  /*15670*/  SYNCS.PHASECHK.TRANS64.TRYWAIT P1, [R5+URZ], R4 ;  /* 0x00000004050075a7 */ /* 0x000e66000802017f */
[----:B------:R-:W-:Y:S02]  /*15680*/  SEL R3, RZ, 0x1, P2 ;  /* 0x00000001ff037807 */ /* 0x000fe40001000000 */
[----:B------:R-:W-:Y:S02]  /*15690*/  SEL R7, R2, RZ, P2 ;  /* 0x000000ff02077207 */ /* 0x000fe40001000000 */
[----:B------:R-:W-:-:S03]  /*156a0*/  LOP3.LUT R3, R22, R3, RZ, 0x3c, !PT ;  /* 0x0000000316037212 */ /* 0x000fc600078e3cff */
[----:B------:R-:W-:Y:S01]  /*156b0*/  IMAD R9, R7, 0x8, R0 ;  /* 0x0000000807097824 */ /* 0x000fe200078e0200 */
[----:B------:R-:W-:Y:S01]  /*156c0*/  SHF.L.U32 R0, R3, 0x1f, RZ ;  /* 0x0000001f03007819 */ /* 0x000fe200000006ff */
[----:B-1----:R-:W-:Y:S06]  /*156d0*/  @!P1 BRA `(.L_x_794) ;  /* 0x00000010003c9947 */ /* 0x002fec0003800000 */
.L_x_838:
[----:B------:R-:W2:Y:S02]  /*156e0*/  SYNCS.PHASECHK.TRANS64.TRYWAIT P1, [R9+URZ], R0 ;  /* 0x00000000090075a7 */ /* 0x000ea4000802017f */
[----:B--2---:R-:W-:Y:S05]  /*156f0*/  @!P1 BRA `(.L_x_795) ;  /* 0x0000001000489947 */ /* 0x004fea0003800000 */
.L_x_839:
[----:B------:R-:W-:Y:S05]  /*15700*/  @!P0 BRA `(.L_x_796) ;  /* 0x0000000000048947 */ /* 0x000fea0003800000 */
[----:B------:R-:W-:Y:S01]  /*15710*/  BPT.TRAP 0x1 ;  /* 0x000000040000795c */ /* 0x000fe20000300000 */
.L_x_796:
[----:B------:R-:W-:-:S04]  /*15720*/  IMAD R19, R19, 0x8, R6 ;  /* 0x0000000813137824 */ /* 0x000fc800078e0206 */
[----:B------:R-:W3:Y:S02]  /*15730*/  SYNCS.PHASECHK.TRANS64.TRYWAIT P1, [R19+URZ+0x13260], R4 ;  /* 0x01326004130075a7 */ /* 0x000ee4000802017f */
[----:B---3--:R-:W-:Y:S05]  /*15740*/  @!P1 BRA `(.L_x_797) ;  /* 0x0000001000489947 */ /* 0x008fea0003800000 */
.L_x_840:
[----:B------:R-:W-:Y:S05]  /*15750*/  @!P0 BRA `(.L_x_798) ;  /* 0x0000000000048947 */ /* 0x000fea0003800000 */
[----:B------:R-:W-:Y:S01]  /*15760*/  BPT.TRAP 0x1 ;  /* 0x000000040000795c */ /* 0x000fe20000300000 */
.L_x_798:
[----:B------:R-:W-:-:S04]  /*15770*/  IMAD R7, R7, 0x8, R6 ;  /* 0x0000000807077824 */ /* 0x000fc800078e0206 */
[----:B------:R-:W4:Y:S02]  /*15780*/  SYNCS.PHASECHK.TRANS64.TRYWAIT P1, [R7+URZ+0x13260], R0 ;  /* 0x01326000070075a7 */ /* 0x000f24000802017f */
[----:B----4-:R-:W-:Y:S05]  /*15790*/  @!P1 BRA `(.L_x_799) ;  /* 0x0000001000489947 */ /* 0x010fea0003800000 */
.L_x_841:
[----:B------:R-:W-:Y:S05]  /*157a0*/  @!P0 BRA `(.L_x_800) ;  /* 0x0000000000048947 */ /* 0x000fea0003800000 */
[----:B------:R-:W-:Y:S01]  /*157b0*/  BPT.TRAP 0x1 ;  /* 0x000000040000795c */ /* 0x000fe20000300000 */
.L_x_800:
[----:B------:R-:W5:Y:S02]  /*157c0*/  SYNCS.PHASECHK.TRANS64.TRYWAIT P0, [R19+URZ+0x13280], R4 ;  /* 0x01328004130075a7 */ /* 0x000f64000800017f */
[----:B-----5:R-:W-:Y:S05]  /*157d0*/  @!P0 BRA `(.L_x_801) ;  /* 0x00000010004c8947 */ /* 0x020fea0003800000 */
.L_x_802:
[----:B------:R0:W0:Y:S02]  /*157e0*/  SYNCS.PHASECHK.TRANS64.TRYWAIT P0, [R7+URZ+0x13280], R0 ;  /* 0x01328000070075a7 */ /* 0x000024000800017f */
[----:B0-----:R-:W-:Y:S05]  /*157f0*/  @!P0 NANOSLEEP.SYNCS 0x989680 ;  /* 0x009896800000895d */ /* 0x001fea0003900000 */
[----:B------:R-:W0:Y:S02]  /*15800*/  @!P0 SYNCS.PHASECHK.TRANS64 P0, [R7+URZ+0x13280], R0 ;  /* 0x01328000070085a7 */ /* 0x000e24000800007f */
[----:B0-----:R-:W-:Y:S05]  /*15810*/  @!P0 BRA `(.L_x_802) ;  /* 0xfffffffc00f08947 */ /* 0x001fea000383ffff */
.L_x_791:
[----:B------:R-:W-:Y:S05]  /*15820*/  BSYNC B0 ;  /* 0x0000000000007941 */ /* 0x000fea0003800000 */
.L_x_790:
[----:B------:R-:W-:Y:S05]  /*15830*/  EXIT ;  /* 0x000000000000794d */ /* 0x000fea0003800000 */
.L_x_642:
[----:B0-----:R-:W-:-:S04]  /*15840*/  IMAD.U32 R3, RZ, RZ, UR45 ;  /* 0x0000002dff037e24 */ /* 0x001fc8000f8e00ff */
[----:B------:R0:W1:Y:S03]  /*15850*/  SYNCS.PHASECHK.TRANS64.TRYWAIT P1, [R3+URZ+0x13200], R0 ;  /* 0x01320000030075a7 */ /* 0x000066000802017f */
[----:B-1----:R-:W-:Y:S05]  /*15860*/  @!P1 NANOSLEEP.SYNCS 0x989680 ;  /* 0x009896800000995d */ /* 0x002fea0003900000 */
[----:B------:R-:W1:Y:S02]  /*15870*/  @!P1 SYNCS.PHASECHK.TRANS64 P1, [R3+URZ+0x13200], R0 ;  /* 0x01320000030095a7 */ /* 0x000e64000802007f */
[----:B-1----:R-:W-:Y:S05]  /*15880*/  @!P1 BRA `(.L_x_642) ;  /* 0xfffffffc00ec9947 */ /* 0x002fea000383ffff */
[----:B------:R-:W-:Y:S05]  /*15890*/  BRA `(.L_x_803) ;  /* 0xfffffec000c87947 */ /* 0x000fea000383ffff */
.L_x_646:
[----:B-1----:R1:W2:Y:S02]  /*158a0*/  SYNCS.PHASECHK.TRANS64.TRYWAIT P1, [R3+URZ+0x13230], R0 ;  /* 0x01323000030075a7 */ /* 0x0022a4000802017f */
[----:B--2---:R-:W-:Y:S05]  /*158b0*/  @!P1 NANOSLEEP.SYNCS 0x989680 ;  /* 0x009896800000995d */ /* 0x004fea0003900000 */
[----:B------:R-:W2:Y:S02]  /*158c0*/  @!P1 SYNCS.PHASECHK.TRANS64 P1, [R3+URZ+0x13230], R0 ;  /* 0x01323000030095a7 */ /* 0x000ea4000802007f */
[----:B--2---:R-:W-:Y:S05]  /*158d0*/  @!P1 BRA `(.L_x_646) ;  /* 0xfffffffc00f09947 */ /* 0x004fea000383ffff */
[----:B------:R-:W-:Y:S05]  /*158e0*/  BRA `(.L_x_645) ;  /* 0xfffffec000e47947 */ /* 0x000fea000383ffff */
.L_x_662:
[----:B-1----:R-:W-:-:S04]  /*158f0*/  IMAD.U32 R9, RZ, RZ, UR6 ;  /* 0x00000006ff097e24 */ /* 0x002fc8000f8e00ff */
[----:B------:R1:W2:Y:S03]  /*15900*/  SYNCS.PHASECHK.TRANS64.TRYWAIT P1, [R9+URZ+0x13230], R8 ;  /* 0x01323008090075a7 */ /* 0x0002a6000802017f */
[----:B--2---:R-:W-:Y:S05]  /*15910*/  @!P1 NANOSLEEP.SYNCS 0x989680 ;  /* 0x009896800000995d */ /* 0x004fea0003900000 */
[----:B------:R-:W2:Y:S02]  /*15920*/  @!P1 SYNCS.PHASECHK.TRANS64 P1, [R9+URZ+0x13230], R8 ;  /* 0x01323008090095a7 */ /* 0x000ea4000802007f */
[----:B--2---:R-:W-:Y:S05]  /*15930*/  @!P1 BRA `(.L_x_662) ;  /* 0xfffffffc00ec9947 */ /* 0x004fea000383ffff */
[----:B------:R-:W-:Y:S05]  /*15940*/  BRA `(.L_x_661) ;  /* 0xffffff0000307947 */ /* 0x000fea000383ffff */
.L_x_666:
[----:B-1----:R-:W-:-:S04]  /*15950*/  IMAD.U32 R9, RZ, RZ, UR11 ;  /* 0x0000000bff097e24 */ /* 0x002fc8000f8e00ff */
[----:B------:R1:W2:Y:S03]  /*15960*/  SYNCS.PHASECHK.TRANS64.TRYWAIT P1, [R9+URZ+0x13250], R8 ;  /* 0x01325008090075a7 */ /* 0x0002a6000802017f */
[----:B--2---:R-:W-:Y:S05]  /*15970*/  @!P1 NANOSLEEP.SYNCS 0x989680 ;  /* 0x009896800000995d */ /* 0x004fea0003900000 */
[----:B------:R-:W2:Y:S02]  /*15980*/  @!P1 SYNCS.PHASECHK.TRANS64 P1, [R9+URZ+0x13250], R8 ;  /* 0x01325008090095a7 */ /* 0x000ea4000802007f */
[----:B--2---:R-:W-:Y:S05]  /*15990*/  @!P1 BRA `(.L_x_666) ;  /* 0xfffffffc00ec9947 */ /* 0x004fea000383ffff */
[----:B------:R-:W-:Y:S05]  /*159a0*/  BRA `(.L_x_665) ;  /* 0xffffff04003c7947 */ /* 0x000fea000383ffff */
.L_x_684:
[----:B-1----:R-:W-:-:S04]  /*159b0*/  IMAD.U32 R3, RZ, RZ, UR20 ;  /* 0x00000014ff037e24 */ /* 0x002fc8000f8e00ff */
[----:B------:R1:W2:Y:S03]  /*159c0*/  SYNCS.PHASECHK.TRANS64.TRYWAIT P1, [R3+URZ+0x13230], R0 ;  /* 0x01323000030075a7 */ /* 0x0002a6000802017f */
[----:B--2---:R-:W-:Y:S05]  /*159d0*/  @!P1 NANOSLEEP.SYNCS 0x989680 ;  /* 0x009896800000995d */ /* 0x004fea0003900000 */
[----:B------:R-:W2:Y:S02]  /*159e0*/  @!P1 SYNCS.PHASECHK.TRANS64 P1, [R3+URZ+0x13230], R0 ;  /* 0x01323000030095a7 */ /* 0x000ea4000802007f */
[----:B--2---:R-:W-:Y:S05]  /*159f0*/  @!P1 BRA `(.L_x_684) ;  /* 0xfffffffc00ec9947 */ /* 0x004fea000383ffff */
[----:B------:R-:W-:Y:S05]  /*15a00*/  BRA `(.L_x_683) ;  /* 0xffffff4000787947 */ /* 0x000fea000383ffff */
.L_x_688:
[----:B-1----:R-:W-:-:S04]  /*15a10*/  IMAD.U32 R3, RZ, RZ, UR11 ;  /* 0x0000000bff037e24 */ /* 0x002fc8000f8e00ff */
[----:B------:R1:W2:Y:S03]  /*15a20*/  SYNCS.PHASECHK.TRANS64.TRYWAIT P1, [R3+URZ+0x13250], R0 ;  /* 0x01325000030075a7 */ /* 0x0002a6000802017f */
[----:B--2---:R-:W-:Y:S05]  /*15a30*/  @!P1 NANOSLEEP.SYNCS 0x989680 ;  /* 0x009896800000995d */ /* 0x004fea0003900000 */
[----:B------:R-:W2:Y:S02]  /*15a40*/  @!P1 SYNCS.PHASECHK.TRANS64 P1, [R3+URZ+0x13250], R0 ;  /* 0x01325000030095a7 */ /* 0x000ea4000802007f */
[----:B--2---:R-:W-:Y:S05]  /*15a50*/  @!P1 BRA `(.L_x_688) ;  /* 0xfffffffc00ec9947 */ /* 0x004fea000383ffff */
[----:B------:R-:W-:Y:S05]  /*15a60*/  BRA `(.L_x_687) ;  /* 0xffffff4400847947 */ /* 0x000fea000383ffff */
.L_x_695:
[----:B-1----:R-:W-:-:S04]  /*15a70*/  IMAD.U32 R3, RZ, RZ, UR6 ;  /* 0x00000006ff037e24 */ /* 0x002fc8000f8e00ff */
[----:B------:R1:W2:Y:S03]  /*15a80*/  SYNCS.PHASECHK.TRANS64.TRYWAIT P1, [R3+URZ+0x13230], R0 ;  /* 0x01323000030075a7 */ /* 0x0002a6000802017f */
[----:B--2---:R-:W-:Y:S05]  /*15a90*/  @!P1 NANOSLEEP.SYNCS 0x989680 ;  /* 0x009896800000995d */ /* 0x004fea0003900000 */
[----:B------:R-:W2:Y:S02]  /*15aa0*/  @!P1 SYNCS.PHASECHK.TRANS64 P1, [R3+URZ+0x13230], R0 ;  /* 0x01323000030095a7 */ /* 0x000ea4000802007f */
[----:B--2---:R-:W-:Y:S05]  /*15ab0*/  @!P1 BRA `(.L_x_695) ;  /* 0xfffffffc00ec9947 */ /* 0x004fea000383ffff */
[----:B------:R-:W-:Y:S05]  /*15ac0*/  BRA `(.L_x_694) ;  /* 0xffffff6000f87947 */ /* 0x000fea000383ffff */
.L_x_699:
[----:B-1----:R-:W-:-:S04]  /*15ad0*/  IMAD.U32 R3, RZ, RZ, UR11 ;  /* 0x0000000bff037e24 */ /* 0x002fc8000f8e00ff */
[----:B------:R1:W2:Y:S03]  /*15ae0*/  SYNCS.PHASECHK.TRANS64.TRYWAIT P1, [R3+URZ+0x13250], R0 ;  /* 0x01325000030075a7 */ /* 0x0002a6000802017f */
[----:B--2---:R-:W-:Y:S05]  /*15af0*/  @!P1 NANOSLEEP.SYNCS 0x989680 ;  /* 0x009896800000995d */ /* 0x004fea0003900000 */
[----:B------:R-:W2:Y:S02]  /*15b00*/  @!P1 SYNCS.PHASECHK.TRANS64 P1, [R3+URZ+0x13250], R0 ;  /* 0x01325000030095a7 */ /* 0x000ea4000802007f */
[----:B--2---:R-:W-:Y:S05]  /*15b10*/  @!P1 BRA `(.L_x_699) ;  /* 0xfffffffc00ec9947 */ /* 0x004fea000383ffff */
[----:B------:R-:W-:Y:S05]  /*15b20*/  BRA `(.L_x_698) ;  /* 0xffffff6800047947 */ /* 0x000fea000383ffff */
.L_x_713:
[----:B-1----:R-:W-:-:S04]  /*15b30*/  IMAD.U32 R7, RZ, RZ, UR14 ;  /* 0x0000000eff077e24 */ /* 0x002fc8000f8e00ff */
[----:B------:R1:W2:Y:S03]  /*15b40*/  SYNCS.PHASECHK.TRANS64.TRYWAIT P1, [R7+URZ+0x13250], R4 ;  /* 0x01325004070075a7 */ /* 0x0002a6000802017f */
[----:B--2---:R-:W-:Y:S05]  /*15b50*/  @!P1 NANOSLEEP.SYNCS 0x989680 ;  /* 0x009896800000995d */ /* 0x004fea0003900000 */
[----:B------:R-:W2:Y:S02]  /*15b60*/  @!P1 SYNCS.PHASECHK.TRANS64 P1, [R7+URZ+0x13250], R4 ;  /* 0x01325004070095a7 */ /* 0x000ea4000802007f */
[----:B--2---:R-:W-:Y:S05]  /*15b70*/  @!P1 BRA `(.L_x_713) ;  /* 0xfffffffc00ec9947 */ /* 0x004fea000383ffff */
[----:B------:R-:W-:Y:S05]  /*15b80*/  BRA `(.L_x_712) ;  /* 0xffffffa0006c7947 */ /* 0x000fea000383ffff */
.L_x_741:
[----:B------:R-:W-:Y:S02]  /*15b90*/  IMAD.MOV.U32 R13, RZ, RZ, R20 ;  /* 0x000000ffff0d7224 */ /* 0x000fe400078e0014 */
[----:B------:R-:W-:Y:S02]  /*15ba0*/  IMAD.MOV.U32 R12, RZ, RZ, RZ ;  /* 0x000000ffff0c7224 */ /* 0x000fe400078e00ff */
[----:B------:R-:W-:Y:S02]  /*15bb0*/  IMAD.MOV.U32 R11, RZ, RZ, 0x1f ;  /* 0x0000001fff0b7424 */ /* 0x000fe400078e00ff */
[----:B------:R-:W-:-:S07]  /*15bc0*/  IMAD.MOV.U32 R15, RZ, RZ, -0x1 ;  /* 0xffffffffff0f7424 */ /* 0x000fce00078e00ff */
[----:B------:R-:W-:Y:S05]  /*15bd0*/  WARPSYNC.COLLECTIVE R15, `(.L_x_804) ;  /* 0x000000000f087348 */ /* 0x000fea0003c00000 */
[----:B------:R0:W1:Y:S02]  /*15be0*/  SHFL.IDX P6, R14, R13, R12, R11 ;  /* 0x0000000c0d0e7389 */ /* 0x00006400000c000b */
[----:B01----:R-:W-:Y:S01]  /*15bf0*/  ENDCOLLECTIVE ;  /* 0x000000000000791b */ /* 0x003fe20003800000 */
.L_x_804:
[----:B------:R-:W-:Y:S05]  /*15c00*/  BRA `(.L_x_805) ;  /* 0xffffffd400607947 */ /* 0x000fea000383ffff */
.L_x_743:
[----:B------:R-:W-:Y:S01]  /*15c10*/  BSSY B0, `(.L_x_806) ;  /* 0x0000006000007945 */ /* 0x000fe20003800000 */
[----:B------:R-:W-:-:S07]  /*15c20*/  IMAD.MOV.U32 R15, RZ, RZ, -0x1 ;  /* 0xffffffffff0f7424 */ /* 0x000fce00078e00ff */
[----:B0-----:R-:W-:Y:S05]  /*15c30*/  WARPSYNC.COLLECTIVE R15, `(.L_x_807) ;  /* 0x000000000f0c7348 */ /* 0x001fea0003c00000 */
[----:B------:R-:W-:Y:S02]  /*15c40*/  ELECT P6, UR62, PT ;  /* 0x00000000003e782f */ /* 0x000fe400038c0000 */
[----:B------:R-:W-:Y:S01]  /*15c50*/  MOV R14, UR62 ;  /* 0x0000003e000e7c02 */ /* 0x000fe20008000f00 */
[----:B0-----:R-:W-:Y:S10]  /*15c60*/  ENDCOLLECTIVE ;  /* 0x000000000000791b */ /* 0x001ff40003800000 */
.L_x_807:
[----:B------:R-:W-:Y:S05]  /*15c70*/  BSYNC B0 ;  /* 0x0000000000007941 */ /* 0x000fea0003800000 */
.L_x_806:
[----:B------:R-:W-:Y:S05]  /*15c80*/  BRA `(.L_x_808) ;  /* 0xffffffd400687947 */ /* 0x000fea000383ffff */
.L_x_745:
[----:B-1----:R1:W2:Y:S02]  /*15c90*/  SYNCS.PHASECHK.TRANS64.TRYWAIT P1, [R5+URZ+0x13280], R2 ;  /* 0x01328002050075a7 */ /* 0x0022a4000802017f */
[----:B--2---:R-:W-:Y:S05]  /*15ca0*/  @!P1 NANOSLEEP.SYNCS 0x989680 ;  /* 0x009896800000995d */ /* 0x004fea0003900000 */
[----:B------:R-:W2:Y:S02]  /*15cb0*/  @!P1 SYNCS.PHASECHK.TRANS64 P1, [R5+URZ+0x13280], R2 ;  /* 0x01328002050095a7 */ /* 0x000ea4000802007f */
[----:B--2---:R-:W-:Y:S05]  /*15cc0*/  @!P1 BRA `(.L_x_745) ;  /* 0xfffffffc00f09947 */ /* 0x004fea000383ffff */
[----:B------:R-:W-:Y:S05]  /*15cd0*/  BRA `(.L_x_809) ;  /* 0xffffffd400c47947 */ /* 0x000fea000383ffff */
.L_x_747:
[----:B--2---:R2:W3:Y:S02]  /*15ce0*/  SYNCS.PHASECHK.TRANS64.TRYWAIT P1, [R5+URZ+0x13240], R2 ;  /* 0x01324002050075a7 */ /* 0x0044e4000802017f */
[----:B---3--:R-:W-:Y:S05]  /*15cf0*/  @!P1 NANOSLEEP.SYNCS 0x989680 ;  /* 0x009896800000995d */ /* 0x008fea0003900000 */
[----:B------:R-:W3:Y:S02]  /*15d00*/  @!P1 SYNCS.PHASECHK.TRANS64 P1, [R5+URZ+0x13240], R2 ;  /* 0x01324002050095a7 */ /* 0x000ee4000802007f */
[----:B---3--:R-:W-:Y:S05]  /*15d10*/  @!P1 BRA `(.L_x_747) ;  /* 0xfffffffc00f09947 */ /* 0x008fea000383ffff */
[----:B------:R-:W-:Y:S05]  /*15d20*/  BRA `(.L_x_810) ;  /* 0xffffffd800107947 */ /* 0x000fea000383ffff */
.L_x_751:
[----:B------:R-:W-:Y:S02]  /*15d30*/  IMAD.MOV.U32 R13, RZ, RZ, R4 ;  /* 0x000000ffff0d7224 */ /* 0x000fe400078e0004 */
[----:B------:R-:W-:Y:S02]  /*15d40*/  IMAD.MOV.U32 R12, RZ, RZ, RZ ;  /* 0x000000ffff0c7224 */ /* 0x000fe400078e00ff */
[----:B------:R-:W-:Y:S02]  /*15d50*/  IMAD.MOV.U32 R11, RZ, RZ, 0x1c1f ;  /* 0x00001c1fff0b7424 */ /* 0x000fe400078e00ff */
[----:B------:R-:W-:Y:S02]  /*15d60*/  IMAD.MOV.U32 R15, RZ, RZ, -0x1 ;  /* 0xffffffffff0f7424 */ /* 0x000fe400078e00ff */
[----:B------:R-:W-:-:S07]  /*15d70*/  VIADD R6, R21, UR42 ;  /* 0x0000002a15067c36 */ /* 0x000fce0008000000 */
[----:B------:R-:W-:Y:S05]  /*15d80*/  WARPSYNC.COLLECTIVE R15, `(.L_x_811) ;  /* 0x000000000f087348 */ /* 0x000fea0003c00000 */
[----:B------:R0:W1:Y:S02]  /*15d90*/  SHFL.IDX P6, R14, R13, R12, R11 ;  /* 0x0000000c0d0e7389 */ /* 0x00006400000c000b */
[----:B01----:R-:W-:Y:S01]  /*15da0*/  ENDCOLLECTIVE ;  /* 0x000000000000791b */ /* 0x003fe20003800000 */
.L_x_811:
[----:B------:R-:W-:Y:S02]  /*15db0*/  VIADD R10, R6, 0x20 ;  /* 0x00000020060a7836 */ /* 0x000fe40000000000 */
[----:B------:R-:W-:Y:S02]  /*15dc0*/  IMAD.MOV.U32 R13, RZ, RZ, R0 ;  /* 0x000000ffff0d7224 */ /* 0x000fe400078e0000 */
[----:B------:R-:W-:-:S07]  /*15dd0*/  IMAD.MOV.U32 R2, RZ, RZ, R14 ;  /* 0x000000ffff027224 */ /* 0x000fce00078e000e */
[----:B------:R-:W-:Y:S05]  /*15de0*/  WARPSYNC.COLLECTIVE R15, `(.L_x_812) ;  /* 0x000000000f087348 */ /* 0x000fea0003c00000 */
[----:B------:R0:W1:Y:S02]  /*15df0*/  SHFL.IDX P6, R14, R13, R12, R11 ;  /* 0x0000000c0d0e7389 */ /* 0x00006400000c000b */
[----:B01----:R-:W-:Y:S01]  /*15e00*/  ENDCOLLECTIVE ;  /* 0x000000000000791b */ /* 0x003fe20003800000 */
.L_x_812:
[----:B------:R-:W-:Y:S02]  /*15e10*/  ULDC UR4, c[0x0][0x288] ;  /* 0x0000a20000047ab9 */ /* 0x000fe40000000800 */
[----:B------:R-:W-:-:S05]  /*15e20*/  IMAD R7, R7, UR4, RZ ;  /* 0x0000000407077c24 */ /* 0x000fca000f8e02ff */
        /* <DEDUP_REMOVED lines=9> */
.L_x_813:
        /* <DEDUP_REMOVED lines=11> */
.L_x_814:
        /* <DEDUP_REMOVED lines=8> */
.L_x_815:
        /* <DEDUP_REMOVED lines=10> */
.L_x_816:
        /* <DEDUP_REMOVED lines=8> */
.L_x_817:
[----:B------:R-:W-:Y:S01]  /*16110*/  @!PT LDS RZ, [RZ] ;  /* 0x00000000fffff984 */ /* 0x000fe20000000800 */
[----:B------:R-:W-:Y:S01]  /*16120*/  @!PT LDS RZ, [RZ] ;  /* 0x00000000fffff984 */ /* 0x000fe20000000800 */
[----:B------:R-:W-:Y:S01]  /*16130*/  @!PT LDS RZ, [RZ] ;  /* 0x00000000fffff984 */ /* 0x000fe20000000800 */
[----:B------:R0:W-:Y:S01]  /*16140*/  @!P1 LDGSTS.E.BYPASS.LTC128B.128 [R28+0xc000], desc[UR48][R2.64], !P0 ;  /* 0x0c000000021c9fae */ /* 0x0001e2000c101d70 */
[----:B------:R-:W-:Y:S02]  /*16150*/  IMAD.MOV.U32 R13, RZ, RZ, R0 ;  /* 0x000000ffff0d7224 */ /* 0x000fe400078e0000 */
[----:B------:R-:W-:-:S05]  /*16160*/  VIADD R0, R6, 0x60 ;  /* 0x0000006006007836 */ /* 0x000fca0000000000 */
[----:B------:R-:W-:Y:S01]  /*16170*/  ISETP.GE.AND P1, PT, R0, R7, PT ;  /* 0x000000070000720c */ /* 0x000fe20003f26270 */
[----:B------:R-:W-:-:S12]  /*16180*/  IMAD.MOV.U32 R4, RZ, RZ, R14 ;  /* 0x000000ffff047224 */ /* 0x000fd800078e000e */
[----:B0-----:R-:W-:Y:S05]  /*16190*/  WARPSYNC.COLLECTIVE R15, `(.L_x_818) ;  /* 0x000000000f087348 */ /* 0x001fea0003c00000 */
[----:B------:R1:W2:Y:S02]  /*161a0*/  SHFL.IDX P6, R14, R13, R12, R11 ;  /* 0x0000000c0d0e7389 */ /* 0x0002a400000c000b */
[----:B012---:R-:W-:Y:S01]  /*161b0*/  ENDCOLLECTIVE ;  /* 0x000000000000791b */ /* 0x007fe20003800000 */
.L_x_818:
[----:B------:R-:W-:Y:S02]  /*161c0*/  IMAD.MOV.U32 R13, RZ, RZ, R8 ;  /* 0x000000ffff0d7224 */ /* 0x000fe400078e0008 */
[----:B------:R-:W-:Y:S02]  /*161d0*/  IMAD.MOV.U32 R12, RZ, RZ, RZ ;  /* 0x000000ffff0c7224 */ /* 0x000fe400078e00ff */
[----:B------:R-:W-:-:S07]  /*161e0*/  IMAD.MOV.U32 R9, RZ, RZ, R14 ;  /* 0x000000ffff097224 */ /* 0x000fce00078e000e */
[----:B------:R-:W-:Y:S05]  /*161f0*/  WARPSYNC.COLLECTIVE R15, `(.L_x_819) ;  /* 0x000000000f087348 */ /* 0x000fea0003c00000 */
[----:B------:R0:W1:Y:S02]  /*16200*/  SHFL.IDX P6, R14, R13, R12, R11 ;  /* 0x0000000c0d0e7389 */ /* 0x00006400000c000b */
[----:B01----:R-:W-:Y:S01]  /*16210*/  ENDCOLLECTIVE ;  /* 0x000000000000791b */ /* 0x003fe20003800000 */
.L_x_819:
        /* <DEDUP_REMOVED lines=11> */
.L_x_820:
        /* <DEDUP_REMOVED lines=8> */
.L_x_821:
        /* <DEDUP_REMOVED lines=10> */
.L_x_822:
[----:B------:R-:W-:Y:S05]  /*163f0*/  BRA `(.L_x_823) ;  /* 0xffffffd800f47947 */ /* 0x000fea000383ffff */
.L_x_754:
[----:B0-----:R0:W1:Y:S02]  /*16400*/  SYNCS.PHASECHK.TRANS64.TRYWAIT P0, [R18+URZ+0x13220], R3 ;  /* 0x01322003120075a7 */ /* 0x001064000800017f */
[----:B-1----:R-:W-:Y:S05]  /*16410*/  @!P0 NANOSLEEP.SYNCS 0x989680 ;  /* 0x009896800000895d */ /* 0x002fea0003900000 */
[----:B------:R-:W1:Y:S02]  /*16420*/  @!P0 SYNCS.PHASECHK.TRANS64 P0, [R18+URZ+0x13220], R3 ;  /* 0x01322003120085a7 */ /* 0x000e64000800007f */
[----:B-1----:R-:W-:Y:S05]  /*16430*/  @!P0 BRA `(.L_x_754) ;  /* 0xfffffffc00f08947 */ /* 0x002fea000383ffff */
[----:B------:R-:W-:Y:S05]  /*16440*/  BRA `(.L_x_824) ;  /* 0xffffffdc00487947 */ /* 0x000fea000383ffff */
.L_x_760:
[----:B0-----:R0:W1:Y:S02]  /*16450*/  SYNCS.PHASECHK.TRANS64.TRYWAIT P0, [R4+URZ+0x13280], R3 ;  /* 0x01328003040075a7 */ /* 0x001064000800017f */
[----:B-1----:R-:W-:Y:S05]  /*16460*/  @!P0 NANOSLEEP.SYNCS 0x989680 ;  /* 0x009896800000895d */ /* 0x002fea0003900000 */
[----:B------:R-:W1:Y:S02]  /*16470*/  @!P0 SYNCS.PHASECHK.TRANS64 P0, [R4+URZ+0x13280], R3 ;  /* 0x01328003040085a7 */ /* 0x000e64000800007f */
[----:B-1----:R-:W-:Y:S05]  /*16480*/  @!P0 BRA `(.L_x_760) ;  /* 0xfffffffc00f08947 */ /* 0x002fea000383ffff */
[----:B------:R-:W-:Y:S05]  /*16490*/  BRA `(.L_x_825) ;  /* 0xffffffdc00f07947 */ /* 0x000fea000383ffff */
.L_x_765:
[----:B-1----:R1:W2:Y:S02]  /*164a0*/  SYNCS.PHASECHK.TRANS64.TRYWAIT P0, [R4+URZ+0x13240], R3 ;  /* 0x01324003040075a7 */ /* 0x0022a4000800017f */
[----:B--2---:R-:W-:Y:S05]  /*164b0*/  @!P0 NANOSLEEP.SYNCS 0x989680 ;  /* 0x009896800000895d */ /* 0x004fea0003900000 */
[----:B------:R-:W2:Y:S02]  /*164c0*/  @!P0 SYNCS.PHASECHK.TRANS64 P0, [R4+URZ+0x13240], R3 ;  /* 0x01324003040085a7 */ /* 0x000ea4000800007f */
[----:B--2---:R-:W-:Y:S05]  /*164d0*/  @!P0 BRA `(.L_x_765) ;  /* 0xfffffffc00f08947 */ /* 0x004fea000383ffff */
[----:B------:R-:W-:Y:S05]  /*164e0*/  BRA `(.L_x_826) ;  /* 0xffffffe000687947 */ /* 0x000fea000383ffff */
.L_x_771:
[----:B0-----:R0:W1:Y:S02]  /*164f0*/  SYNCS.PHASECHK.TRANS64.TRYWAIT P1, [R3+URZ+0x13270], R2 ;  /* 0x01327002030075a7 */ /* 0x001064000802017f */
[----:B-1----:R-:W-:Y:S05]  /*16500*/  @!P1 NANOSLEEP.SYNCS 0x989680 ;  /* 0x009896800000995d */ /* 0x002fea0003900000 */
[----:B------:R-:W1:Y:S02]  /*16510*/  @!P1 SYNCS.PHASECHK.TRANS64 P1, [R3+URZ+0x13270], R2 ;  /* 0x01327002030095a7 */ /* 0x000e64000802007f */
[----:B-1----:R-:W-:Y:S05]  /*16520*/  @!P1 BRA `(.L_x_771) ;  /* 0xfffffffc00f09947 */ /* 0x002fea000383ffff */
[----:B------:R-:W-:Y:S05]  /*16530*/  BRA `(.L_x_827) ;  /* 0xffffffe400047947 */ /* 0x000fea000383ffff */
.L_x_773:
[----:B0-----:R0:W1:Y:S02]  /*16540*/  SYNCS.PHASECHK.TRANS64.TRYWAIT P1, [R3+URZ+0x13260], R2 ;  /* 0x01326002030075a7 */ /* 0x001064000802017f */
[----:B-1----:R-:W-:Y:S05]  /*16550*/  @!P1 NANOSLEEP.SYNCS 0x989680 ;  /* 0x009896800000995d */ /* 0x002fea0003900000 */
[----:B------:R-:W1:Y:S02]  /*16560*/  @!P1 SYNCS.PHASECHK.TRANS64 P1, [R3+URZ+0x13260], R2 ;  /* 0x01326002030095a7 */ /* 0x000e64000802007f */
[----:B-1----:R-:W-:Y:S05]  /*16570*/  @!P1 BRA `(.L_x_773) ;  /* 0xfffffffc00f09947 */ /* 0x002fea000383ffff */
[----:B------:R-:W-:Y:S05]  /*16580*/  BRA `(.L_x_828) ;  /* 0xffffffe4000c7947 */ /* 0x000fea000383ffff */
.L_x_780:
[----:B0-----:R0:W1:Y:S02]  /*16590*/  SYNCS.PHASECHK.TRANS64.TRYWAIT P1, [R2+URZ+0x13270], R3 ;  /* 0x01327003020075a7 */ /* 0x001064000802017f */
[----:B-1----:R-:W-:Y:S05]  /*165a0*/  @!P1 NANOSLEEP.SYNCS 0x989680 ;  /* 0x009896800000995d */ /* 0x002fea0003900000 */
[----:B------:R-:W1:Y:S02]  /*165b0*/  @!P1 SYNCS.PHASECHK.TRANS64 P1, [R2+URZ+0x13270], R3 ;  /* 0x01327003020095a7 */ /* 0x000e64000802007f */
[----:B-1----:R-:W-:Y:S05]  /*165c0*/  @!P1 BRA `(.L_x_780) ;  /* 0xfffffffc00f09947 */ /* 0x002fea000383ffff */
[----:B------:R-:W-:Y:S05]  /*165d0*/  BRA `(.L_x_829) ;  /* 0xffffffe800507947 */ /* 0x000fea000383ffff */
.L_x_782:
[----:B0-----:R0:W1:Y:S02]  /*165e0*/  SYNCS.PHASECHK.TRANS64.TRYWAIT P1, [R2+URZ+0x13260], R5 ;  /* 0x01326005020075a7 */ /* 0x001064000802017f */
[----:B-1----:R-:W-:Y:S05]  /*165f0*/  @!P1 NANOSLEEP.SYNCS 0x989680 ;  /* 0x009896800000995d */ /* 0x002fea0003900000 */
[----:B------:R-:W1:Y:S02]  /*16600*/  @!P1 SYNCS.PHASECHK.TRANS64 P1, [R2+URZ+0x13260], R5 ;  /* 0x01326005020095a7 */ /* 0x000e64000802007f */
[----:B-1----:R-:W-:Y:S05]  /*16610*/  @!P1 BRA `(.L_x_782) ;  /* 0xfffffffc00f09947 */ /* 0x002fea000383ffff */
[----:B------:R-:W-:Y:S05]  /*16620*/  BRA `(.L_x_830) ;  /* 0xffffffe800587947 */ /* 0x000fea000383ffff */
.L_x_788:
[----:B-1----:R1:W2:Y:S02]  /*16630*/  SYNCS.PHASECHK.TRANS64.TRYWAIT P0, [R6+URZ+0x13220], R0 ;  /* 0x01322000060075a7 */ /* 0x0022a4000800017f */
[----:B--2---:R-:W-:Y:S05]  /*16640*/  @!P0 NANOSLEEP.SYNCS 0x989680 ;  /* 0x009896800000895d */ /* 0x004fea0003900000 */
[----:B------:R-:W2:Y:S02]  /*16650*/  @!P0 SYNCS.PHASECHK.TRANS64 P0, [R6+URZ+0x13220], R0 ;  /* 0x01322000060085a7 */ /* 0x000ea4000800007f */
[----:B--2---:R-:W-:Y:S05]  /*16660*/  @!P0 BRA `(.L_x_788) ;  /* 0xfffffffc00f08947 */ /* 0x004fea000383ffff */
[----:B------:R-:W-:Y:S05]  /*16670*/  BRA `(.L_x_831) ;  /* 0xffffffec009c7947 */ /* 0x000fea000383ffff */
.L_x_789:
        /* <DEDUP_REMOVED lines=8> */
[----:B01----:R-:W-:Y:S05]  /*16700*/  WARPSYNC.COLLECTIVE R15, `(.L_x_833) ;  /* 0x000000000f087348 */ /* 0x003fea0003c00000 */
[----:B------:R2:W3:Y:S02]  /*16710*/  SHFL.IDX P6, R14, R13, R12, R11 ;  /* 0x0000000c0d0e7389 */ /* 0x0004e400000c000b */
[----:B0123--:R-:W-:Y:S01]  /*16720*/  ENDCOLLECTIVE ;  /* 0x000000000000791b */ /* 0x00ffe20003800000 */
.L_x_833:
[----:B------:R-:W-:Y:S05]  /*16730*/  BSYNC B0 ;  /* 0x0000000000007941 */ /* 0x000fea0003800000 */
.L_x_832:
[----:B------:R-:W-:Y:S05]  /*16740*/  BRA `(.L_x_834) ;  /* 0xffffffec00847947 */ /* 0x000fea000383ffff */
.L_x_792:
[----:B------:R-:W-:Y:S01]  /*16750*/  BSSY B1, `(.L_x_835) ;  /* 0x0000006000017945 */ /* 0x000fe20003800000 */
[----:B------:R-:W-:-:S07]  /*16760*/  IMAD.MOV.U32 R15, RZ, RZ, -0x1 ;  /* 0xffffffffff0f7424 */ /* 0x000fce00078e00ff */
[----:B01----:R-:W-:Y:S05]  /*16770*/  WARPSYNC.COLLECTIVE R15, `(.L_x_836) ;  /* 0x000000000f0c7348 */ /* 0x003fea0003c00000 */
[----:B------:R-:W-:Y:S02]  /*16780*/  ELECT P6, UR62, PT ;  /* 0x00000000003e782f */ /* 0x000fe400038c0000 */
[----:B------:R-:W-:Y:S01]  /*16790*/  MOV R14, UR62 ;  /* 0x0000003e000e7c02 */ /* 0x000fe20008000f00 */
[----:B01----:R-:W-:Y:S10]  /*167a0*/  ENDCOLLECTIVE ;  /* 0x000000000000791b */ /* 0x003ff40003800000 */
.L_x_836:
[----:B------:R-:W-:Y:S05]  /*167b0*/  BSYNC B1 ;  /* 0x0000000000017941 */ /* 0x000fea0003800000 */
.L_x_835:
[----:B------:R-:W-:Y:S05]  /*167c0*/  BRA `(.L_x_837) ;  /* 0xffffffec007c7947 */ /* 0x000fea000383ffff */
.L_x_794:
[----:B-1----:R1:W2:Y:S02]  /*167d0*/  SYNCS.PHASECHK.TRANS64.TRYWAIT P1, [R5+URZ], R4 ;  /* 0x00000004050075a7 */ /* 0x0022a4000802017f */
[----:B--2---:R-:W-:Y:S05]  /*167e0*/  @!P1 NANOSLEEP.SYNCS 0x989680 ;  /* 0x009896800000995d */ /* 0x004fea0003900000 */
[----:B------:R-:W2:Y:S02]  /*167f0*/  @!P1 SYNCS.PHASECHK.TRANS64 P1, [R5+URZ], R4 ;  /* 0x00000004050095a7 */ /* 0x000ea4000802007f */
[----:B--2---:R-:W-:Y:S05]  /*16800*/  @!P1 BRA `(.L_x_794) ;  /* 0xfffffffc00f09947 */ /* 0x004fea000383ffff */
[----:B------:R-:W-:Y:S05]  /*16810*/  BRA `(.L_x_838) ;  /* 0xffffffec00b07947 */ /* 0x000fea000383ffff */
.L_x_795:
[----:B--2---:R2:W3:Y:S02]  /*16820*/  SYNCS.PHASECHK.TRANS64.TRYWAIT P1, [R9+URZ], R0 ;  /* 0x00000000090075a7 */ /* 0x0044e4000802017f */
[----:B---3--:R-:W-:Y:S05]  /*16830*/  @!P1 NANOSLEEP.SYNCS 0x989680 ;  /* 0x009896800000995d */ /* 0x008fea0003900000 */
[----:B------:R-:W3:Y:S02]  /*16840*/  @!P1 SYNCS.PHASECHK.TRANS64 P1, [R9+URZ], R0 ;  /* 0x00000000090095a7 */ /* 0x000ee4000802007f */
[----:B---3--:R-:W-:Y:S05]  /*16850*/  @!P1 BRA `(.L_x_795) ;  /* 0xfffffffc00f09947 */ /* 0x008fea000383ffff */
[----:B------:R-:W-:Y:S05]  /*16860*/  BRA `(.L_x_839) ;  /* 0xffffffec00a47947 */ /* 0x000fea000383ffff */
.L_x_797:
[----:B---3--:R3:W4:Y:S02]  /*16870*/  SYNCS.PHASECHK.TRANS64.TRYWAIT P1, [R19+URZ+0x13260], R4 ;  /* 0x01326004130075a7 */ /* 0x008724000802017f */
[----:B----4-:R-:W-:Y:S05]  /*16880*/  @!P1 NANOSLEEP.SYNCS 0x989680 ;  /* 0x009896800000995d */ /* 0x010fea0003900000 */
[----:B------:R-:W4:Y:S02]  /*16890*/  @!P1 SYNCS.PHASECHK.TRANS64 P1, [R19+URZ+0x13260], R4 ;  /* 0x01326004130095a7 */ /* 0x000f24000802007f */
[----:B----4-:R-:W-:Y:S05]  /*168a0*/  @!P1 BRA `(.L_x_797) ;  /* 0xfffffffc00f09947 */ /* 0x010fea000383ffff */
[----:B------:R-:W-:Y:S05]  /*168b0*/  BRA `(.L_x_840) ;  /* 0xffffffec00a47947 */ /* 0x000fea000383ffff */
.L_x_799:
[----:B----4-:R4:W0:Y:S02]  /*168c0*/  SYNCS.PHASECHK.TRANS64.TRYWAIT P1, [R7+URZ+0x13260], R0 ;  /* 0x01326000070075a7 */ /* 0x010824000802017f */
[----:B0-----:R-:W-:Y:S05]  /*168d0*/  @!P1 NANOSLEEP.SYNCS 0x989680 ;  /* 0x009896800000995d */ /* 0x001fea0003900000 */
[----:B------:R-:W0:Y:S02]  /*168e0*/  @!P1 SYNCS.PHASECHK.TRANS64 P1, [R7+URZ+0x13260], R0 ;  /* 0x01326000070095a7 */ /* 0x000e24000802007f */
[----:B0-----:R-:W-:Y:S05]  /*168f0*/  @!P1 BRA `(.L_x_799) ;  /* 0xfffffffc00f09947 */ /* 0x001fea000383ffff */
[----:B------:R-:W-:Y:S05]  /*16900*/  BRA `(.L_x_841) ;  /* 0xffffffec00a47947 */ /* 0x000fea000383ffff */
.L_x_801:
[----:B------:R0:W0:Y:S02]  /*16910*/  SYNCS.PHASECHK.TRANS64.TRYWAIT P0, [R19+URZ+0x13280], R4 ;  /* 0x01328004130075a7 */ /* 0x000024000800017f */
[----:B0-----:R-:W-:Y:S05]  /*16920*/  @!P0 NANOSLEEP.SYNCS 0x989680 ;  /* 0x009896800000895d */ /* 0x001fea0003900000 */
[----:B------:R-:W0:Y:S02]  /*16930*/  @!P0 SYNCS.PHASECHK.TRANS64 P0, [R19+URZ+0x13280], R4 ;  /* 0x01328004130085a7 */ /* 0x000e24000800007f */
[----:B0-----:R-:W-:Y:S05]  /*16940*/  @!P0 BRA `(.L_x_801) ;  /* 0xfffffffc00f08947 */ /* 0x001fea000383ffff */
[----:B------:R-:W-:Y:S05]  /*16950*/  BRA `(.L_x_802) ;  /* 0xffffffec00a07947 */ /* 0x000fea000383ffff */
.L_x_842:
        /* <DEDUP_REMOVED lines=10> */
.L_x_2200:


//--------------------- .text._ZN7cutlass13device_kernelIN5flash11enable_sm90INS1_16FlashAttnFwdSm90INS1_25CollectiveMainloopFwdSm90ILi2EN4cute5tupleIJNS5_1CILi1EEES8_S8_EEENS6_IJNS7_ILi192EEENS7_ILi160EEENS7_ILi64EEEEEELi64ENS_12float_e4m3_tEfNS_4arch4Sm90ELb0ELb1ELb0ELb1ELb0ELb0ELb0ELb1ELb1ELb1ELb0ELb0EEENS1_21CollectiveEpilogueFwdINS6_IJSA_SC_SB_EEES9_NS_10bfloat16_tESG_Li384ELb1ELb1ELb0ELb1EEENS1_36VarlenDynamicPersistentTileSchedulerILi192ELi160ELi384ELi128ELb0ELb1ELb1ELb1ELb0ELb1EEEEEEEEEvNT_6ParamsE --------------------------
	.section	.text._ZN7cutlass13device_kernelIN5flash11enable_sm90INS1_16FlashAttnFwdSm90INS1_25CollectiveMainloopFwdSm90ILi2EN4cute5tupleIJNS5_1CILi1EEES8_S8_EEENS6_IJNS7_ILi192EEENS7_ILi160EEENS7_ILi64EEEEEELi64ENS_12float_e4m3_tEfNS_4arch4Sm90ELb0ELb1ELb0ELb1ELb0ELb0ELb0ELb1ELb1ELb1ELb0ELb0EEENS1_21CollectiveEpilogueFwdINS6_IJSA_SC_SB_EEES9_NS_10bfloat16_tESG_Li384ELb1ELb1ELb0ELb1EEENS1_36VarlenDynamicPersistentTileSchedulerILi192ELi160ELi384ELi128ELb0ELb1ELb1ELb1ELb0ELb1EEEEEEEEEvNT_6ParamsE,"ax",@progbits
	.align	128
.text._ZN7cutlass13device_kernelIN5flash11enable_sm90INS1_16FlashAttnFwdSm90INS1_25CollectiveMainloopFwdSm90ILi2EN4cute5tupleIJNS5_1CILi1EEES8_S8_EEENS6_IJNS7_ILi192EEENS7_ILi160EEENS7_ILi64EEEEEELi64ENS_12float_e4m3_tEfNS_4arch4Sm90ELb0ELb1ELb0ELb1ELb0ELb0ELb0ELb1ELb1ELb1ELb0ELb0EEENS1_21CollectiveEpilogueFwdINS6_IJSA_SC_SB_EEES9_NS_10bfloat16_tESG_Li384ELb1ELb1ELb0ELb1EEENS1_36VarlenDynamicPersistentTileSchedulerILi192ELi160ELi384ELi128ELb0ELb1ELb1ELb1ELb0ELb1EEEEEEEEEvNT_6ParamsE:
        .type           _ZN7cutlass13device_kernelIN5flash11enable_sm90INS1_16FlashAttnFwdSm90INS1_25CollectiveMainloopFwdSm90ILi2EN4cute5tupleIJNS5_1CILi1EEES8_S8_EEENS6_IJNS7_ILi192EEENS7_ILi160EEENS7_ILi64EEEEEELi64ENS_12float_e4m3_tEfNS_4arch4Sm90ELb0ELb1ELb0ELb1ELb0ELb0ELb0ELb1ELb1ELb1ELb0ELb0EEENS1_21CollectiveEpilogueFwdINS6_IJSA_SC_SB_EEES9_NS_10bfloat16_tESG_Li384ELb1ELb1ELb0ELb1EEENS1_36VarlenDynamicPersistentTileSchedulerILi192ELi160ELi384ELi128ELb0ELb1ELb1ELb1ELb0ELb1EEEEEEEEEvNT_6ParamsE,@function
        .size           _ZN7cutlass13device_kernelIN5flash11enable_sm90INS1_16FlashAttnFwdSm90INS1_25CollectiveMainloopFwdSm90ILi2EN4cute5tupleIJNS5_1CILi1EEES8_S8_EEENS6_IJNS7_ILi192EEENS7_ILi160EEENS7_ILi64EEEEEELi64ENS_12float_e4m3_tEfNS_4arch4Sm90ELb0ELb1ELb0ELb1ELb0ELb0ELb0ELb1ELb1ELb1ELb0ELb0EEENS1_21CollectiveEpilogueFwdINS6_IJSA_SC_SB_EEES9_NS_10bfloat16_tESG_Li384ELb1ELb1ELb0ELb1EEENS1_36VarlenDynamicPersistentTileSchedulerILi192ELi160ELi384ELi128ELb0ELb1ELb1ELb1ELb0ELb1EEEEEEEEEvNT_6ParamsE,(.L_x_2201 - _ZN7cutlass13device_kernelIN5flash11enable_sm90INS1_16FlashAttnFwdSm90INS1_25CollectiveMainloopFwdSm90ILi2EN4cute5tupleIJNS5_1CILi1EEES8_S8_EEENS6_IJNS7_ILi192EEENS7_ILi160EEENS7_ILi64EEEEEELi64ENS_12float_e4m3_tEfNS_4arch4Sm90ELb0ELb1ELb0ELb1ELb0ELb0ELb0ELb1ELb1ELb1ELb0ELb0EEENS1_21CollectiveEpilogueFwdINS6_IJSA_SC_SB_EEES9_NS_10bfloat16_tESG_Li384ELb1ELb1ELb0ELb1EEENS1_36VarlenDynamicPersistentTileSchedulerILi192ELi160ELi384ELi128ELb0ELb1ELb1ELb1ELb0ELb1EEEEEEEEEvNT_6ParamsE)
        .other          _ZN7cutlass13device_kernelIN5flash11enable_sm90INS1_16FlashAttnFwdSm90INS1_25CollectiveMainloopFwdSm90ILi2EN4cute5tupleIJNS5_1CILi1EEES8_S8_EEENS6_IJNS7_ILi192EEENS7_ILi160EEENS7_ILi64EEEEEELi64ENS_12float_e4m3_tEfNS_4arch4Sm90ELb0ELb1ELb0ELb1ELb0ELb0ELb0ELb1ELb1ELb1ELb0ELb0EEENS1_21CollectiveEpilogueFwdINS6_IJSA_SC_SB_EEES9_NS_10bfloat16_tESG_Li384ELb1ELb1ELb0ELb1EEENS1_36VarlenDynamicPersistentTileSchedulerILi192ELi160ELi384ELi128ELb0ELb1ELb1ELb1ELb0ELb1EEEEEEEEEvNT_6ParamsE,@"STO_CUDA_ENTRY STV_DEFAULT"
_ZN7cutlass13device_kernelIN5flash11enable_sm90INS1_16FlashAttnFwdSm90INS1_25CollectiveMainloopFwdSm90ILi2EN4cute5tupleIJNS5_1CILi1EEES8_S8_EEENS6_IJNS7_ILi192EEENS7_ILi160EEENS7_ILi64EEEEEELi64ENS_12float_e4m3_tEfNS_4arch4Sm90ELb0ELb1ELb0ELb1ELb0ELb0ELb0ELb1ELb1ELb1ELb0ELb0EEENS1_21CollectiveEpilogueFwdINS6_IJSA_SC_SB_EEES9_NS_10bfloat16_tESG_Li384ELb1ELb1ELb0ELb1EEENS1_36VarlenDynamicPersistentTileSchedulerILi192ELi160ELi384ELi128ELb0ELb1ELb1ELb1ELb0ELb1EEEEEEEEEvNT_6ParamsE:
        /* <DEDUP_REMOVED lines=18> */
.L_x_844:
[----:B------:R-:W-:Y:S05]  /*0120*/  BSYNC B0 ;  /* 0x0000000000007941 */ /* 0x000fea0003800000 */
.L_x_843:
        /* <DEDUP_REMOVED lines=41> */
.L_x_845:
        /* <DEDUP_REMOVED lines=22> */
.L_x_846:
        /* <DEDUP_REMOVED lines=18> */
.L_x_847:
        /* <DEDUP_REMOVED lines=22> */
.L_x_848:
        /* <DEDUP_REMOVED lines=22> */
.L_x_849:
[----:B------:R-:W-:Y:S01]  /*0900*/  PLOP3.LUT P0, PT, PT, PT, UP0, 0x80, 0x0 ;  /* 0x000000000000781c */ /* 0x000fe20003f0f008 */
[----:B------:R-:W-:Y:S01]  /*0910*/  UMOV UR38, 0x1 ;  /* 0x0000000100267882 */ /* 0x000fe20000000000 */
[----:B------:R-:W-:Y:S01]  /*0920*/  NOP ;  /* 0x0000000000007918 */ /* 0x000fe20000000000 */
[----:B------:R-:W-:Y:S01]  /*0930*/  USEL UR38, UR38, 0x2, !UP0 ;  /* 0x0000000226267887 */ /* 0x000fe2000c000000 */
[----:B------:R-:W-:Y:S01]  /*0940*/  ULDC.64 UR50, c[0x0][0x208] ;  /* 0x0000820000327ab9 */ /* 0x000fe20000000a00 */
[----:B012-4-:R-:W-:Y:S08]  /*0950*/  BAR.SYNC.DEFER_BLOCKING 0x0 ;  /* 0x0000000000007b1d */ /* 0x017ff00000010000 */
[----:B------:R-:W-:Y:S05]  /*0960*/  @!P0 BRA `(.L_x_850) ;  /* 0x0000011800948947 */ /* 0x000fea0003800000 */
.L_x_851:
        /* <DEDUP_REMOVED lines=14> */
[----:B------:R-:W-:Y:S01]  /*0a50*/  VIADD R0, R23, 0xffffff80 ;  /* 0xffffff8017007836 */ /* 0x000fe20000000000 */
[----:B------:R-:W-:Y:S01]  /*0a60*/  R2UR UR5, R9 ;  /* 0x00000000090572ca */ /* 0x000fe200000e0000 */
[----:B------:R-:W-:Y:S01]  /*0a70*/  ULOP3.LUT UR47, UR38, 0x1, URZ, 0xfc, !UPT ;  /* 0x00000001262f7892 */ /* 0x000fe2000f8efc3f */
[----:B------:R-:W-:Y:S01]  /*0a80*/  R2UR UR49, R10 ;  /* 0x000000000a3172ca */ /* 0x000fe200000e0000 */
[----:B------:R-:W-:Y:S01]  /*0a90*/  UMOV UR46, URZ ;  /* 0x0000003f002e7c82 */ /* 0x000fe20008000000 */
[----:B------:R-:W-:Y:S01]  /*0aa0*/  SHF.R.S32.HI R3, RZ, 0x1f, R0 ;  /* 0x0000001fff037819 */ /* 0x000fe20000011400 */
[----:B------:R-:W-:Y:S01]  /*0ab0*/  UMOV UR36, URZ ;  /* 0x0000003f00247c82 */ /* 0x000fe20008000000 */
[----:B------:R-:W-:Y:S01]  /*0ac0*/  R2UR UR48, R11 ;  /* 0x000000000b3072ca */ /* 0x000fe200000e0000 */
[----:B------:R-:W-:Y:S01]  /*0ad0*/  UMOV UR37, URZ ;  /* 0x0000003f00257c82 */ /* 0x000fe20008000000 */
[CC--:B------:R-:W-:Y:S02]  /*0ae0*/  LEA.HI R2, R3.reuse, R0.reuse, RZ, 0x7 ;  /* 0x0000000003027211 */ /* 0x0c0fe400078f38ff */
[----:B------:R-:W-:-:S02]  /*0af0*/  LEA.HI R4, R3, R0, RZ, 0x5 ;  /* 0x0000000003047211 */ /* 0x000fc400078f28ff */
[----:B------:R-:W-:Y:S02]  /*0b00*/  LOP3.LUT R5, R2, 0xffffff80, RZ, 0xc0, !PT ;  /* 0xffffff8002057812 */ /* 0x000fe400078ec0ff */
[----:B------:R-:W-:Y:S01]  /*0b10*/  SHF.R.S32.HI R2, RZ, 0x7, R2 ;  /* 0x00000007ff027819 */ /* 0x000fe20000011402 */
[----:B------:R-:W-:Y:S02]  /*0b20*/  IMAD.SHL.U32 R6, R4, 0x20, RZ ;  /* 0x0000002004067824 */ /* 0x000fe400078e00ff */
[----:B------:R-:W-:Y:S01]  /*0b30*/  IMAD.IADD R19, R0, 0x1, -R5 ;  /* 0x0000000100137824 */ /* 0x000fe200078e0a05 */
[CC--:B------:R-:W-:Y:S02]  /*0b40*/  LEA.HI R5, R3.reuse, R0.reuse, RZ, 0x2 ;  /* 0x0000000003057211 */ /* 0x0c0fe400078f10ff */
[----:B------:R-:W-:Y:S02]  /*0b50*/  LEA.HI R3, R3, R0, RZ, 0x4 ;  /* 0x0000000003037211 */ /* 0x000fe400078f20ff */
[----:B------:R-:W-:-:S02]  /*0b60*/  SHF.R.S32.HI R8, RZ, 0x1f, R19 ;  /* 0x0000001fff087819 */ /* 0x000fc40000011413 */
[----:B------:R-:W-:Y:S02]  /*0b70*/  LOP3.LUT R11, R5, 0xfffffffc, RZ, 0xc0, !PT ;  /* 0xfffffffc050b7812 */ /* 0x000fe400078ec0ff */
[----:B------:R-:W-:Y:S02]  /*0b80*/  LEA.HI R7, R8, R19, RZ, 0x2 ;  /* 0x0000001308077211 */ /* 0x000fe400078f10ff */
[----:B------:R-:W-:Y:S01]  /*0b90*/  LOP3.LUT R5, R3, 0x3fffff0, RZ, 0xc0, !PT ;  /* 0x03fffff003057812 */ /* 0x000fe200078ec0ff */
[C---:B------:R-:W-:Y:S01]  /*0ba0*/  IMAD.IADD R11, R0.reuse, 0x1, -R11 ;  /* 0x00000001000b7824 */ /* 0x040fe200078e0a0b */
[--C-:B------:R-:W-:Y:S02]  /*0bb0*/  SHF.R.S32.HI R9, RZ, 0x2, R7.reuse ;  /* 0x00000002ff097819 */ /* 0x100fe40000011407 */
[----:B------:R-:W-:Y:S01]  /*0bc0*/  SHF.R.S32.HI R10, RZ, 0x1f, R7 ;  /* 0x0000001fff0a7819 */ /* 0x000fe20000011407 */
[----:B------:R-:W-:Y:S01]  /*0bd0*/  IMAD.IADD R5, R0, 0x1, -R5 ;  /* 0x0000000100057824 */ /* 0x000fe200078e0a05 */
[----:B------:R-:W-:Y:S01]  /*0be0*/  LOP3.LUT R6, R6, 0xfffffc00, RZ, 0xc0, !PT ;  /* 0xfffffc0006067812 */ /* 0x000fe200078ec0ff */
[----:B------:R-:W-:Y:S01]  /*0bf0*/  IMAD.HI R0, R2, 0x55555556, RZ ;  /* 0x5555555602007827 */ /* 0x000fe200078e02ff */
[----:B------:R-:W-:-:S02]  /*0c00*/  LEA.HI R10, R10, R9, RZ, 0x3 ;  /* 0x000000090a0a7211 */ /* 0x000fc400078f18ff */
[----:B------:R-:W-:Y:S01]  /*0c10*/  SHF.R.S32.HI R4, RZ, 0x4, R3 ;  /* 0x00000004ff047819 */ /* 0x000fe20000011403 */
[----:B------:R-:W-:Y:S01]  /*0c20*/  IMAD R6, R5, 0x40, R6 ;  /* 0x0000004005067824 */ /* 0x000fe200078e0206 */
[----:B------:R-:W-:Y:S02]  /*0c30*/  LOP3.LUT R10, R10, 0xfffffff8, RZ, 0xc0, !PT ;  /* 0xfffffff80a0a7812 */ /* 0x000fe400078ec0ff */
[----:B------:R-:W-:Y:S02]  /*0c40*/  LEA.HI R8, R8, R19, RZ, 0x5 ;  /* 0x0000001308087211 */ /* 0x000fe400078f28ff */
[----:B------:R-:W-:Y:S01]  /*0c50*/  LEA.HI R3, R3, R4, RZ, 0x1 ;  /* 0x0000000403037211 */ /* 0x000fe200078f08ff */
[----:B------:R-:W-:Y:S01]  /*0c60*/  IMAD.IADD R9, R9, 0x1, -R10 ;  /* 0x0000000109097824 */ /* 0x000fe200078e0a0a */
[----:B------:R-:W-:Y:S02]  /*0c70*/  LEA.HI R12, R11, R11, RZ, 0x1 ;  /* 0x0000000b0b0c7211 */ /* 0x000fe400078f08ff */
[----:B------:R-:W-:-:S02]  /*0c80*/  LEA.HI R5, R0, R0, RZ, 0x1 ;  /* 0x0000000000057211 */ /* 0x000fc400078f08ff */
[----:B------:R-:W-:Y:S02]  /*0c90*/  SHF.R.S32.HI R8, RZ, 0x5, R8 ;  /* 0x00000005ff087819 */ /* 0x000fe40000011408 */
[----:B------:R-:W-:Y:S01]  /*0ca0*/  LOP3.LUT R3, R3, 0x1ffffffe, RZ, 0xc0, !PT ;  /* 0x1ffffffe03037812 */ /* 0x000fe200078ec0ff */
[----:B------:R-:W-:Y:S01]  /*0cb0*/  IMAD R5, R5, -0x3, R2 ;  /* 0xfffffffd05057824 */ /* 0x000fe200078e0202 */
[----:B------:R-:W-:Y:S01]  /*0cc0*/  LOP3.LUT R12, R12, 0x1ffffffe, RZ, 0xc0, !PT ;  /* 0x1ffffffe0c0c7812 */ /* 0x000fe200078ec0ff */
[----:B------:R-:W-:Y:S01]  /*0cd0*/  IMAD R8, R8, 0x10, R9 ;  /* 0x0000001008087824 */ /* 0x000fe200078e0209 */
[----:B------:R-:W-:Y:S01]  /*0ce0*/  LOP3.LUT R0, R7, 0x7ffffffc, RZ, 0xc0, !PT ;  /* 0x7ffffffc07007812 */ /* 0x000fe200078ec0ff */
[----:B------:R-:W-:Y:S02]  /*0cf0*/  IMAD.IADD R3, R4, 0x1, -R3 ;  /* 0x0000000104037824 */ /* 0x000fe400078e0a03 */
[----:B------:R-:W-:Y:S02]  /*0d00*/  IMAD.IADD R11, R11, 0x1, -R12 ;  /* 0x000000010b0b7824 */ /* 0x000fe400078e0a0c */
[----:B------:R-:W-:-:S02]  /*0d10*/  IMAD R156, R5, 0x40, R8 ;  /* 0x00000040059c7824 */ /* 0x000fc400078e0208 */
[----:B------:R-:W-:Y:S02]  /*0d20*/  IMAD R157, R3, 0x8, R6 ;  /* 0x00000008039d7824 */ /* 0x000fe400078e0206 */
[----:B------:R-:W-:Y:S02]  /*0d30*/  IMAD.IADD R19, R19, 0x1, -R0 ;  /* 0x0000000113137824 */ /* 0x000fe400078e0a00 */
[----:B------:R-:W-:-:S07]  /*0d40*/  IMAD R22, R11, 0x8, R156 ;  /* 0x000000080b167824 */ /* 0x000fce00078e029c */
.L_x_943:
[----:B------:R-:W-:Y:S01]  /*0d50*/  ULDC.64 UR6, c[0x0][0xa28] ;  /* 0x00028a0000067ab9 */ /* 0x000fe20000000a00 */
[----:B------:R-:W-:Y:S01]  /*0d60*/  IMAD.MOV.U32 R0, RZ, RZ, RZ ;  /* 0x000000ffff007224 */ /* 0x000fe200078e00ff */
[----:B------:R-:W-:-:S04]  /*0d70*/  UISETP.NE.U32.AND UP0, UPT, UR6, URZ, UPT ;  /* 0x0000003f0600728c */ /* 0x000fc8000bf05070 */
[----:B------:R-:W-:-:S03]  /*0d80*/  UISETP.NE.AND.EX UP0, UPT, UR7, URZ, UPT, UP0 ;  /* 0x0000003f0700728c */ /* 0x000fc6000bf05300 */
[----:B------:R-:W-:Y:S02]  /*0d90*/  ULDC.64 UR6, c[0x0][0xa18] ;  /* 0x0002860000067ab9 */ /* 0x000fe40000000a00 */
[----:B------:R-:W-:Y:S01]  /*0da0*/  UISETP.NE.U32.AND UP1, UPT, UR6, URZ, UPT ;  /* 0x0000003f0600728c */ /* 0x000fe2000bf25070 */
[----:B------:R-:W-:-:S03]  /*0db0*/  PLOP3.LUT P0, PT, PT, PT, UP0, 0x80, 0x0 ;  /* 0x000000000000781c */ /* 0x000fc60003f0f008 */
[----:B------:R-:W-:-:S03]  /*0dc0*/  UISETP.NE.AND.EX UP1, UPT, UR7, URZ, UPT, UP1 ;  /* 0x0000003f0700728c */ /* 0x000fc6000bf25310 */
[----:B------:R-:W-:Y:S02]  /*0dd0*/  @UP0 ULDC.64 UR6, c[0x0][0xa28] ;  /* 0x00028a0000060ab9 */ /* 0x000fe40000000a00 */
[----:B------:R-:W-:Y:S01]  /*0de0*/  @UP0 UIMAD.WIDE UR6, UR48, 0x4, UR6 ;  /* 0x00000004300608a5 */ /* 0x000fe2000f8e0206 */
[----:B------:R-:W-:-:S05]  /*0df0*/  PLOP3.LUT P2, PT, PT, PT, UP1, 0x80, 0x0 ;  /* 0x000000000000781c */ /* 0x000fca0003f4f018 */
[----:B------:R-:W-:Y:S01]  /*0e00*/  @UP1 ULDC.64 UR8, c[0x0][0xa18] ;  /* 0x0002860000081ab9 */ /* 0x000fe20000000a00 */
[----:B012---:R-:W-:Y:S02]  /*0e10*/  IMAD.U32 R4, RZ, RZ, UR6 ;  /* 0x00000006ff047e24 */ /* 0x007fe4000f8e00ff */
[----:B------:R-:W-:Y:S01]  /*0e20*/  IMAD.U32 R5, RZ, RZ, UR7 ;  /* 0x00000007ff057e24 */ /* 0x000fe2000f8e00ff */
[----:B------:R-:W-:Y:S01]  /*0e30*/  @UP1 UIMAD.WIDE UR6, UR48, 0x4, UR8 ;  /* 0x00000004300618a5 */ /* 0x000fe2000f8e0208 */
[----:B------:R-:W-:Y:S02]  /*0e40*/  ULDC UR4, c[0x0][0x288] ;  /* 0x0000a20000047ab9 */ /* 0x000fe40000000800 */
[----:B------:R-:W-:Y:S01]  /*0e50*/  IMAD.U32 R18, RZ, RZ, UR4 ;  /* 0x00000004ff127e24 */ /* 0x000fe2000f8e00ff */
[----:B-----5:R0:W5:Y:S02]  /*0e60*/  @P0 LDG.E R0, desc[UR50][R4.64] ;  /* 0x0000003204000981 */ /* 0x020164000c1e1900 */
[----:B------:R-:W-:Y:S01]  /*0e70*/  IMAD.U32 R6, RZ, RZ, UR6 ;  /* 0x00000006ff067e24 */ /* 0x000fe2000f8e00ff */
[----:B------:R-:W-:Y:S01]  /*0e80*/  ULDC UR4, c[0x0][0x424] ;  /* 0x0001090000047ab9 */ /* 0x000fe20000000800 */
[----:B------:R-:W-:Y:S01]  /*0e90*/  IMAD.U32 R7, RZ, RZ, UR7 ;  /* 0x00000007ff077e24 */ /* 0x000fe2000f8e00ff */
[----:B------:R-:W-:-:S04]  /*0ea0*/  ULDC.64 UR6, c[0x0][0x418] ;  /* 0x0001060000067ab9 */ /* 0x000fc80000000a00 */
[----:B------:R0:W5:Y:S01]  /*0eb0*/  @P2 LDG.E R18, desc[UR50][R6.64] ;  /* 0x0000003206122981 */ /* 0x000162000c1e1900 */
[----:B------:R-:W-:-:S04]  /*0ec0*/  UISETP.NE.U32.AND UP0, UPT, UR6, URZ, UPT ;  /* 0x0000003f0600728c */ /* 0x000fc8000bf05070 */
[----:B------:R-:W-:-:S03]  /*0ed0*/  UISETP.NE.AND.EX UP0, UPT, UR7, URZ, UPT, UP0 ;  /* 0x0000003f0700728c */ /* 0x000fc6000bf05300 */
[----:B------:R-:W-:Y:S01]  /*0ee0*/  ULDC.64 UR6, c[0x0][0xa20] ;  /* 0x0002880000067ab9 */ /* 0x000fe20000000a00 */
[----:B------:R-:W-:Y:S01]  /*0ef0*/  USEL UR4, UR4, 0x1, UP0 ;  /* 0x0000000104047887 */ /* 0x000fe20008000000 */
[----:B------:R-:W-:Y:S01]  /*0f00*/  ISETP.NE.U32.AND P1, PT, RZ, UR6, PT ;  /* 0x00000006ff007c0c */ /* 0x000fe2000bf25070 */
[----:B------:R-:W-:Y:S02]  /*0f10*/  ULDC UR6, c[0x0][0x2f0] ;  /* 0x0000bc0000067ab9 */ /* 0x000fe40000000800 */
[----:B------:R-:W-:Y:S01]  /*0f20*/  UIMAD UR4, UR4, UR6, URZ ;  /* 0x00000006040472a4 */ /* 0x000fe2000f8e023f */
[----:B------:R-:W-:Y:S01]  /*0f30*/  ISETP.NE.AND.EX P1, PT, RZ, UR7, PT, P1 ;  /* 0x00000007ff007c0c */ /* 0x000fe2000bf25310 */
[----:B0-----:R-:W-:-:S12]  /*0f40*/  @P2 BRA `(.L_x_852) ;  /* 0x00000000002c2947 */ /* 0x001fd80003800000 */
        /* <DEDUP_REMOVED lines=8> */
[----:B-----5:R-:W2:Y:S04]  /*0fd0*/  LDG.E R18, desc[UR50][R4.64] ;  /* 0x0000003204127981 */ /* 0x020ea8000c1e1900 */
[----:B------:R-:W2:Y:S02]  /*0fe0*/  LDG.E R3, desc[UR50][R4.64+0x4] ;  /* 0x0000043204037981 */ /* 0x000ea4000c1e1900 */
[----:B--2---:R-:W-:-:S07]  /*0ff0*/  IMAD.IADD R18, R3, 0x1, -R18 ;  /* 0x0000000103127824 */ /* 0x004fce00078e0a12 */
.L_x_852:
[----:B------:R-:W-:Y:S01]  /*1000*/  IMAD.U32 R17, RZ, RZ, UR4 ;  /* 0x00000004ff117e24 */ /* 0x000fe2000f8e00ff */
[----:B------:R-:W-:Y:S01]  /*1010*/  UMOV UR39, UR49 ;  /* 0x0000003100277c82 */ /* 0x000fe20008000000 */
[----:B------:R-:W-:Y:S01]  /*1020*/  UMOV UR40, UR48 ;  /* 0x0000003000287c82 */ /* 0x000fe20008000000 */
[----:B------:R-:W-:Y:S05]  /*1030*/  @!P1 BRA `(.L_x_853) ;  /* 0x0000000000189947 */ /* 0x000fea0003800000 */
[----:B------:R-:W-:Y:S02]  /*1040*/  ULDC.64 UR6, c[0x0][0xa20] ;  /* 0x0002880000067ab9 */ /* 0x000fe40000000a00 */
[----:B------:R-:W-:-:S06]  /*1050*/  UIMAD.WIDE UR6, UR48, 0x4, UR6 ;  /* 0x00000004300678a5 */ /* 0x000fcc000f8e0206 */
[----:B------:R-:W-:Y:S02]  /*1060*/  IMAD.U32 R4, RZ, RZ, UR6 ;  /* 0x00000006ff047e24 */ /* 0x000fe4000f8e00ff */
[----:B------:R-:W-:-:S05]  /*1070*/  IMAD.U32 R5, RZ, RZ, UR7 ;  /* 0x00000007ff057e24 */ /* 0x000fca000f8e00ff */
[----:B------:R0:W5:Y:S01]  /*1080*/  LDG.E R17, desc[UR50][R4.64] ;  /* 0x0000003204117981 */ /* 0x000162000c1e1900 */
[----:B------:R-:W-:Y:S05]  /*1090*/  BRA `(.L_x_854) ;  /* 0x00000000002c7947 */ /* 0x000fea0003800000 */
.L_x_853:
        /* <DEDUP_REMOVED lines=9> */
[----:B------:R-:W2:Y:S02]  /*1130*/  LDG.E R6, desc[UR50][R4.64+0x4] ;  /* 0x0000043204067981 */ /* 0x000ea4000c1e1900 */
[----:B--2---:R-:W-:-:S07]  /*1140*/  IMAD.IADD R17, R6, 0x1, -R17 ;  /* 0x0000000106117824 */ /* 0x004fce00078e0a11 */
.L_x_854:
[----:B------:R-:W-:Y:S01]  /*1150*/  ULDC.64 UR8, c[0x0][0x990] ;  /* 0x0002640000087ab9 */ /* 0x000fe20000000a00 */
[----:B------:R-:W-:Y:S01]  /*1160*/  ULDC.64 UR6, c[0x0][0x998] ;  /* 0x0002660000067ab9 */ /* 0x000fe20000000a00 */
[----:B------:R-:W-:Y:S01]  /*1170*/  UISETP.NE.U32.AND UP0, UPT, UR8, URZ, UPT ;  /* 0x0000003f0800728c */ /* 0x000fe2000bf05070 */
[----:B------:R-:W-:Y:S01]  /*1180*/  IMAD.MOV.U32 R8, RZ, RZ, 0x3f800000 ;  /* 0x3f800000ff087424 */ /* 0x000fe200078e00ff */
[----:B------:R-:W-:Y:S01]  /*1190*/  UISETP.NE.U32.AND UP1, UPT, UR6, URZ, UPT ;  /* 0x0000003f0600728c */ /* 0x000fe2000bf25070 */
[----:B------:R-:W-:Y:S01]  /*11a0*/  IMAD.MOV.U32 R3, RZ, RZ, 0x3f800000 ;  /* 0x3f800000ff037424 */ /* 0x000fe200078e00ff */
[----:B------:R-:W-:Y:S01]  /*11b0*/  UISETP.NE.AND.EX UP0, UPT, UR9, URZ, UPT, UP0 ;  /* 0x0000003f0900728c */ /* 0x000fe2000bf05300 */
[----:B------:R-:W1:Y:S01]  /*11c0*/  LDC R9, c[0x0][0x448] ;  /* 0x00011200ff097b82 */ /* 0x000e620000000800 */
[----:B------:R-:W-:-:S04]  /*11d0*/  UISETP.NE.AND.EX UP1, UPT, UR7, URZ, UPT, UP1 ;  /* 0x0000003f0700728c */ /* 0x000fc8000bf25310 */
[----:B------:R-:W-:Y:S02]  /*11e0*/  PLOP3.LUT P0, PT, PT, PT, UP0, 0x80, 0x0 ;  /* 0x000000000000781c */ /* 0x000fe40003f0f008 */
[----:B------:R-:W-:Y:S01]  /*11f0*/  PLOP3.LUT P1, PT, PT, PT, UP1, 0x80, 0x0 ;  /* 0x000000000000781c */ /* 0x000fe20003f2f018 */
[----:B------:R-:W2:Y:S02]  /*1200*/  LDC.64 R12, c[0x0][0x9e0] ;  /* 0x00027800ff0c7b82 */ /* 0x000ea40000000a00 */
[----:B------:R-:W-:Y:S02]  /*1210*/  @UP0 USHF.R.S32.HI UR4, URZ, 0x1f, UR48 ;  /* 0x0000001f3f040899 */ /* 0x000fe40008011430 */
[----:B------:R-:W-:Y:S01]  /*1220*/  @UP1 USHF.R.S32.HI UR15, URZ, 0x1f, UR48 ;  /* 0x0000001f3f0f1899 */ /* 0x000fe20008011430 */
[----:B------:R-:W-:Y:S01]  /*1230*/  @UP0 ULDC.64 UR12, c[0x0][0x9a8] ;  /* 0x00026a00000c0ab9 */ /* 0x000fe20000000a00 */
[----:B------:R-:W-:Y:S01]  /*1240*/  @UP1 ULDC.64 UR16, c[0x0][0x9b8] ;  /* 0x00026e0000101ab9 */ /* 0x000fe20000000a00 */
[----:B------:R-:W-:-:S02]  /*1250*/  @UP0 UIMAD UR4, UR4, UR12, URZ ;  /* 0x0000000c040402a4 */ /* 0x000fc4000f8e023f */
[----:B------:R-:W-:Y:S02]  /*1260*/  @UP1 UIMAD UR15, UR15, UR16, URZ ;  /* 0x000000100f0f12a4 */ /* 0x000fe4000f8e023f */
[----:B------:R-:W-:Y:S02]  /*1270*/  @UP0 UIMAD UR14, UR48, UR13, UR4 ;  /* 0x0000000d300e02a4 */ /* 0x000fe4000f8e0204 */
[----:B------:R-:W-:Y:S02]  /*1280*/  @UP0 UIMAD.WIDE.U32 UR10, UR48, UR12, URZ ;  /* 0x0000000c300a02a5 */ /* 0x000fe4000f8e003f */
[----:B------:R-:W-:Y:S02]  /*1290*/  @UP0 USHF.R.S32.HI UR4, URZ, 0x1f, UR49 ;  /* 0x0000001f3f040899 */ /* 0x000fe40008011431 */
[----:B------:R-:W-:Y:S02]  /*12a0*/  @UP1 UIMAD.WIDE.U32 UR12, UR48, UR16, URZ ;  /* 0x00000010300c12a5 */ /* 0x000fe4000f8e003f */
[----:B------:R-:W-:-:S02]  /*12b0*/  @UP1 UIMAD UR15, UR48, UR17, UR15 ;  /* 0x00000011300f12a4 */ /* 0x000fc4000f8e020f */
[----:B------:R-:W-:Y:S01]  /*12c0*/  @UP1 USHF.R.S32.HI UR20, URZ, 0x1f, UR49 ;  /* 0x0000001f3f141899 */ /* 0x000fe20008011431 */
[----:B------:R-:W-:Y:S01]  /*12d0*/  @UP0 ULDC.64 UR16, c[0x0][0x9b0] ;  /* 0x00026c0000100ab9 */ /* 0x000fe20000000a00 */
[----:B------:R-:W-:Y:S01]  /*12e0*/  @UP1 ULDC.64 UR18, c[0x0][0x9c0] ;  /* 0x0002700000121ab9 */ /* 0x000fe20000000a00 */
[----:B------:R-:W-:Y:S02]  /*12f0*/  @UP0 UIMAD UR4, UR4, UR16, URZ ;  /* 0x00000010040402a4 */ /* 0x000fe4000f8e023f */
[----:B------:R-:W-:Y:S02]  /*1300*/  @UP0 UIADD3 UR11, UR11, UR14, URZ ;  /* 0x0000000e0b0b0290 */ /* 0x000fe4000fffe03f */
[----:B------:R-:W-:Y:S02]  /*1310*/  @UP1 UIMAD UR14, UR20, UR18, URZ ;  /* 0x00000012140e12a4 */ /* 0x000fe4000f8e023f */
[----:B------:R-:W-:Y:S02]  /*1320*/  @UP1 UIADD3 UR13, UR13, UR15, URZ ;  /* 0x0000000f0d0d1290 */ /* 0x000fe4000fffe03f */
[----:B------:R-:W-:-:S02]  /*1330*/  @UP0 UIMAD UR4, UR49, UR17, UR4 ;  /* 0x00000011310402a4 */ /* 0x000fc4000f8e0204 */
[----:B------:R-:W-:Y:S02]  /*1340*/  @UP0 UIMAD.WIDE.U32 UR10, UR49, UR16, UR10 ;  /* 0x00000010310a02a5 */ /* 0x000fe4000f8e000a */
[----:B------:R-:W-:Y:S02]  /*1350*/  @UP1 UIMAD UR14, UR49, UR19, UR14 ;  /* 0x00000013310e12a4 */ /* 0x000fe4000f8e020e */
[----:B------:R-:W-:Y:S02]  /*1360*/  @UP1 UIMAD.WIDE.U32 UR12, UR49, UR18, UR12 ;  /* 0x00000012310c12a5 */ /* 0x000fe4000f8e000c */
[----:B------:R-:W-:Y:S02]  /*1370*/  @UP0 UIADD3 UR11, UR11, UR4, URZ ;  /* 0x000000040b0b0290 */ /* 0x000fe4000fffe03f */
[----:B------:R-:W-:Y:S02]  /*1380*/  @UP0 ULEA UR8, UP2, UR10, UR8, 0x2 ;  /* 0x000000080a080291 */ /* 0x000fe4000f84103f */
[----:B------:R-:W-:-:S02]  /*1390*/  @UP1 UIADD3 UR4, UR13, UR14, URZ ;  /* 0x0000000e0d041290 */ /* 0x000fc4000fffe03f */
[----:B------:R-:W-:Y:S02]  /*13a0*/  @UP1 ULEA UR6, UP3, UR12, UR6, 0x2 ;  /* 0x000000060c061291 */ /* 0x000fe4000f86103f */
[----:B------:R-:W-:Y:S01]  /*13b0*/  @UP0 ULEA.HI.X UR9, UR10, UR9, UR11, 0x2, UP2 ;  /* 0x000000090a090291 */ /* 0x000fe200090f140b */
[----:B0-----:R-:W-:Y:S01]  /*13c0*/  IMAD.U32 R4, RZ, RZ, UR8 ;  /* 0x00000008ff047e24 */ /* 0x001fe2000f8e00ff */
[----:B------:R-:W-:Y:S02]  /*13d0*/  @UP1 ULEA.HI.X UR7, UR12, UR7, UR4, 0x2, UP3 ;  /* 0x000000070c071291 */ /* 0x000fe400098f1404 */
[----:B------:R-:W-:Y:S02]  /*13e0*/  IMAD.U32 R6, RZ, RZ, UR6 ;  /* 0x00000006ff067e24 */ /* 0x000fe4000f8e00ff */
[----:B------:R-:W-:Y:S02]  /*13f0*/  IMAD.U32 R5, RZ, RZ, UR9 ;  /* 0x00000009ff057e24 */ /* 0x000fe4000f8e00ff */
[----:B------:R-:W-:-:S03]  /*1400*/  IMAD.U32 R7, RZ, RZ, UR7 ;  /* 0x00000007ff077e24 */ /* 0x000fc6000f8e00ff */
[----:B------:R0:W3:Y:S04]  /*1410*/  @P0 LDG.E R8, desc[UR50][R4.64] ;  /* 0x0000003204080981 */ /* 0x0000e8000c1e1900 */
[----:B------:R-:W3:Y:S01]  /*1420*/  @P1 LDG.E R3, desc[UR50][R6.64] ;  /* 0x0000003206031981 */ /* 0x000ee2000c1e1900 */
[----:B-1----:R-:W-:Y:S01]  /*1430*/  ISETP.NE.AND P1, PT, R9, 0x1, PT ;  /* 0x000000010900780c */ /* 0x002fe20003f25270 */
[----:B------:R-:W-:Y:S01]  /*1440*/  UIMAD UR41, UR5, 0xc0, URZ ;  /* 0x000000c0052978a4 */ /* 0x000fe2000f8e023f */
[----:B--2---:R-:W-:Y:S01]  /*1450*/  ISETP.GE.AND P2, PT, R13, 0x1, PT ;  /* 0x000000010d00780c */ /* 0x004fe20003f46270 */
[----:B-----5:R-:W-:Y:S01]  /*1460*/  IMAD.IADD R17, R17, 0x1, -R0 ;  /* 0x0000000111117824 */ /* 0x020fe200078e0a00 */
[----:B------:R-:W-:Y:S01]  /*1470*/  ULDC UR5, c[0x0][0x988] ;  /* 0x0002620000057ab9 */ /* 0x000fe20000000800 */
[----:B------:R-:W-:-:S03]  /*1480*/  UIADD3 UR4, UR41, 0xbf, URZ ;  /* 0x000000bf29047890 */ /* 0x000fc6000fffe03f */
[----:B------:R-:W-:-:S05]  /*1490*/  IADD3 R0, R17, 0x1, -R18 ;  /* 0x0000000111007810 */ /* 0x000fca0007ffe812 */
[----:B------:R-:W0:Y:S08]  /*14a0*/  @P1 LDC R9, c[0x0][0x44c] ;  /* 0x00011300ff091b82 */ /* 0x000e300000000800 */
[----:B------:R-:W1:Y:S01]  /*14b0*/  @P1 LDC R11, c[0x0][0x450] ;  /* 0x00011400ff0b1b82 */ /* 0x000e620000000800 */
[----:B0-----:R-:W-:-:S04]  /*14c0*/  @P1 IMAD.HI.U32 R4, R9, UR4, RZ ;  /* 0x0000000409041c27 */ /* 0x001fc8000f8e00ff */
[----:B---3--:R-:W-:-:S04]  /*14d0*/  FMUL.FTZ R3, R8, R3 ;  /* 0x0000000308037220 */ /* 0x008fc80000410000 */
[----:B------:R-:W-:Y:S01]  /*14e0*/  FMUL.FTZ R5, R3, UR5 ;  /* 0x0000000503057c20 */ /* 0x000fe20008410000 */
[----:B------:R-:W-:Y:S01]  /*14f0*/  IMAD.U32 R3, RZ, RZ, UR4 ;  /* 0x00000004ff037e24 */ /* 0x000fe2000f8e00ff */
[----:B-1----:R-:W-:-:S03]  /*1500*/  @P1 SHF.R.U32.HI R3, RZ, R11, R4 ;  /* 0x0000000bff031219 */ /* 0x002fc60000011604 */
[----:B------:R-:W-:Y:S02]  /*1510*/  R2UR UR42, R5 ;  /* 0x00000000052a72ca */ /* 0x000fe400000e0000 */
[----:B------:R-:W-:-:S04]  /*1520*/  IMAD.IADD R7, R0, 0x1, R3 ;  /* 0x0000000100077824 */ /* 0x000fc800078e0203 */
[----:B------:R-:W-:Y:S01]  /*1530*/  IMAD.IADD R0, R7, 0x1, R12 ;  /* 0x0000000107007824 */ /* 0x000fe200078e020c */
[----:B------:R-:W-:Y:S08]  /*1540*/  @!P2 BRA `(.L_x_855) ;  /* 0x000000000040a947 */ /* 0x000ff00003800000 */
        /* <DEDUP_REMOVED lines=10> */
.L_x_856:
[----:B------:R-:W-:-:S13]  /*15f0*/  ISETP.NE.AND P0, PT, R13, 0x1, PT ;  /* 0x000000010d00780c */ /* 0x000fda0003f05270 */
[----:B------:R-:W0:Y:S02]  /*1600*/  @P0 LDC.64 R4, c[0x0][0x9e8] ;  /* 0x00027a00ff040b82 */ /* 0x000e240000000a00 */
[----:B0-----:R-:W-:-:S05]  /*1610*/  @P0 IMAD.HI.U32 R4, R3, R4, RZ ;  /* 0x0000000403040227 */ /* 0x001fca00078e00ff */
[----:B------:R-:W-:-:S07]  /*1620*/  @P0 SHF.R.U32.HI R3, RZ, R5, R4 ;  /* 0x00000005ff030219 */ /* 0x000fce0000011604 */
.L_x_857:
[----:B------:R-:W-:-:S05]  /*1630*/  IMAD R3, R3, R13, R13 ;  /* 0x0000000d03037224 */ /* 0x000fca00078e020d */
[----:B------:R-:W-:-:S07]  /*1640*/  VIMNMX R0, R0, R3, PT ;  /* 0x0000000300007248 */ /* 0x000fce0003fe0100 */
.L_x_855:
[----:B------:R-:W0:Y:S01]  /*1650*/  @P1 LDC R5, c[0x0][0x44c] ;  /* 0x00011300ff051b82 */ /* 0x000e220000000800 */
[----:B------:R-:W-:Y:S01]  /*1660*/  IMAD.U32 R4, RZ, RZ, UR41 ;  /* 0x00000029ff047e24 */ /* 0x000fe2000f8e00ff */
[----:B------:R-:W-:Y:S01]  /*1670*/  ULDC UR4, c[0x0][0x9dc] ;  /* 0x0002770000047ab9 */ /* 0x000fe20000000800 */
[----:B------:R-:W-:Y:S02]  /*1680*/  VIADD R3, R0, 0x9f ;  /* 0x0000009f00037836 */ /* 0x000fe40000000000 */
[C---:B------:R-:W-:Y:S02]  /*1690*/  IMAD.IADD R105, R17.reuse, 0x1, -R18 ;  /* 0x0000000111697824 */ /* 0x040fe400078e0a12 */
[----:B------:R-:W-:Y:S01]  /*16a0*/  VIADD R0, R17, 0x9f ;  /* 0x0000009f11007836 */ /* 0x000fe20000000000 */
        /* <DEDUP_REMOVED lines=23> */
.L_x_859:
[----:B------:R-:W-:-:S13]  /*1820*/  ISETP.NE.AND P0, PT, R13, 0x1, PT ;  /* 0x000000010d00780c */ /* 0x000fda0003f05270 */
[----:B------:R-:W0:Y:S02]  /*1830*/  @P0 LDC.64 R4, c[0x0][0x9e8] ;  /* 0x00027a00ff040b82 */ /* 0x000e240000000a00 */
[----:B0-----:R-:W-:-:S05]  /*1840*/  @P0 IMAD.HI.U32 R0, R6, R4, RZ ;  /* 0x0000000406000227 */ /* 0x001fca00078e00ff */
[----:B------:R-:W-:-:S07]  /*1850*/  @P0 SHF.R.U32.HI R6, RZ, R5, R0 ;  /* 0x00000005ff060219 */ /* 0x000fce0000011600 */
.L_x_860:
[----:B------:R-:W-:-:S05]  /*1860*/  IMAD R6, R6, R13, RZ ;  /* 0x0000000d06067224 */ /* 0x000fca00078e02ff */
[----:B------:R-:W-:-:S13]  /*1870*/  R2UR UR5, R6 ;  /* 0x00000000060572ca */ /* 0x000fda00000e0000 */
[----:B------:R-:W-:-:S04]  /*1880*/  UISETP.LT.AND UP0, UPT, UR4, UR5, UPT ;  /* 0x000000050400728c */ /* 0x000fc8000bf01270 */
[----:B------:R-:W-:-:S12]  /*1890*/  USEL UR4, UR4, UR5, !UP0 ;  /* 0x0000000504047287 */ /* 0x000fd8000c000000 */
.L_x_858:
[----:B------:R-:W-:Y:S01]  /*18a0*/  UIMAD.WIDE UR4, UR4, 0x66666667, URZ ;  /* 0x66666667040478a5 */ /* 0x000fe2000f8e023f */
[----:B------:R-:W-:Y:S02]  /*18b0*/  PLOP3.LUT P0, PT, PT, PT, PT, 0x80, 0x0 ;  /* 0x000000000000781c */ /* 0x000fe40003f0f070 */
        /* <DEDUP_REMOVED lines=10> */
[----:B------:R-:W-:Y:S01]  /*1960*/  UISETP.LT.AND UP0, UPT, URZ, UR4, UPT ;  /* 0x000000043f00728c */ /* 0x000fe2000bf01270 */
[----:B------:R-:W-:Y:S02]  /*1970*/  CS2R R24, SRZ ;  /* 0x0000000000187805 */ /* 0x000fe4000001ff00 */
[----:B------:R-:W-:Y:S02]  /*1980*/  CS2R R38, SRZ ;  /* 0x0000000000267805 */ /* 0x000fe4000001ff00 */
[----:B------:R-:W-:Y:S01]  /*1990*/  CS2R R26, SRZ ;  /* 0x00000000001a7805 */ /* 0x000fe2000001ff00 */
[----:B------:R-:W-:Y:S01]  /*19a0*/  USEL UR43, URZ, UR4, !UP0 ;  /* 0x000000043f2b7287 */ /* 0x000fe2000c000000 */
[----:B------:R-:W-:-:S02]  /*19b0*/  CS2R R36, SRZ ;  /* 0x0000000000247805 */ /* 0x000fc4000001ff00 */
[----:B------:R-:W-:Y:S02]  /*19c0*/  CS2R R28, SRZ ;  /* 0x00000000001c7805 */ /* 0x000fe4000001ff00 */
[----:B------:R-:W-:Y:S02]  /*19d0*/  CS2R R30, SRZ ;  /* 0x00000000001e7805 */ /* 0x000fe4000001ff00 */
[----:B------:R-:W-:Y:S02]  /*19e0*/  CS2R R32, SRZ ;  /* 0x0000000000207805 */ /* 0x000fe4000001ff00 */
[----:B------:R-:W-:Y:S02]  /*19f0*/  CS2R R56, SRZ ;  /* 0x0000000000387805 */ /* 0x000fe4000001ff00 */
[----:B------:R-:W-:Y:S02]  /*1a00*/  ISETP.GT.AND P1, PT, R104, UR43, PT ;  /* 0x0000002b68007c0c */ /* 0x000fe4000bf24270 */
[----:B------:R-:W-:-:S11]  /*1a10*/  CS2R R58, SRZ ;  /* 0x00000000003a7805 */ /* 0x000fd6000001ff00 */
        /* <DEDUP_REMOVED lines=36> */
.L_x_862:
        /* <DEDUP_REMOVED lines=9> */
.L_x_1043:
[----:B------:R-:W-:Y:S05]  /*1cf0*/  @!P0 BRA `(.L_x_864) ;  /* 0x0000000000048947 */ /* 0x000fea0003800000 */
[----:B------:R-:W-:Y:S01]  /*1d00*/  BPT.TRAP 0x1 ;  /* 0x000000040000795c */ /* 0x000fe20000300000 */
.L_x_864:
[----:B------:R-:W-:Y:S02]  /*1d10*/  IMAD.U32 R5, RZ, RZ, UR37 ;  /* 0x00000025ff057e24 */ /* 0x000fe4000f8e00ff */
[----:B0-----:R-:W-:-:S03]  /*1d20*/  IMAD.U32 R0, RZ, RZ, UR36 ;  /* 0x00000024ff007e24 */ /* 0x001fc6000f8e00ff */
[----:B------:R-:W-:Y:S02]  /*1d30*/  LEA R5, R5, UR45, 0x3 ;  /* 0x0000002d05057c11 */ /* 0x000fe4000f8e18ff */
[----:B------:R-:W-:-:S04]  /*1d40*/  SHF.L.U32 R0, R0, 0x1f, RZ ;  /* 0x0000001f00007819 */ /* 0x000fc800000006ff */
[----:B------:R0:W1:Y:S01]  /*1d50*/  SYNCS.PHASECHK.TRANS64.TRYWAIT P1, [R5+URZ+0x13230], R0 ;  /* 0x01323000050075a7 */ /* 0x000062000802017f */
[----:B------:R-:W-:Y:S05]  /*1d60*/  @!P0 BRA `(.L_x_865) ;  /* 0x0000000000048947 */ /* 0x000fea0003800000 */
[----:B------:R-:W-:Y:S01]  /*1d70*/  BPT.TRAP 0x1 ;  /* 0x000000040000795c */ /* 0x000fe20000300000 */
.L_x_865:
[----:B-1----:R-:W-:Y:S05]  /*1d80*/  @P1 BRA `(.L_x_866) ;  /* 0x0000000000081947 */ /* 0x002fea0003800000 */
[----:B------:R-:W1:Y:S02]  /*1d90*/  SYNCS.PHASECHK.TRANS64.TRYWAIT P1, [R5+URZ+0x13230], R0 ;  /* 0x01323000050075a7 */ /* 0x000e64000802017f */
[----:B-1----:R-:W-:Y:S05]  /*1da0*/  @!P1 BRA `(.L_x_867) ;  /* 0x00000158004c9947 */ /* 0x002fea0003800000 */
.L_x_866:
        /* <DEDUP_REMOVED lines=18> */
[----:B------:R-:W-:-:S02]  /*1ed0*/  UISETP.NE.AND UP0, UPT, UR13, 0x1, UPT ;  /* 0x000000010d00788c */ /* 0x000fc4000bf05270 */
[----:B------:R-:W-:Y:S01]  /*1ee0*/  IMAD.MOV.U32 R3, RZ, RZ, R0 ;  /* 0x000000ffff037224 */ /* 0x000fe200078e0000 */
[----:B------:R-:W-:Y:S01]  /*1ef0*/  ULDC UR21, c[0x0][0x9dc] ;  /* 0x0002770000157ab9 */ /* 0x000fe20000000800 */
[----:B------:R-:W-:Y:S02]  /*1f00*/  UIMAD UR12, UR37, 0x280, UR12 ;  /* 0x00000280250c78a4 */ /* 0x000fe4000f8e020c */
        /* <DEDUP_REMOVED lines=67> */
[----:B------:R-:W0:Y:S01]  /*2340*/  SHFL.IDX PT, R11, R3, RZ, 0x1c1f ;  /* 0x001c1fff030b7589 */ /* 0x000e2200000e0000 */
[----:B------:R-:W-:Y:S01]  /*2350*/  IMAD R4, R104, R5, 0xa1 ;  /* 0x000000a168047424 */ /* 0x000fe200078e0205 */
[----:B------:R-:W-:-:S03]  /*2360*/  @!P3 PRMT R0, RZ, 0x654, R0 ;  /* 0x00000654ff00b816 */ /* 0x000fc60000000000 */
[----:B------:R-:W-:Y:S01]  /*2370*/  IMAD R5, R19, -0x2, R4 ;  /* 0xfffffffe13057824 */ /* 0x000fe200078e0204 */
[----:B------:R-:W-:Y:S01]  /*2380*/  PLOP3.LUT P1, PT, PT, PT, UP1, 0x40, 0x0 ;  /* 0x000000000000781c */ /* 0x000fe20003f2e818 */
[----:B------:R-:W-:Y:S02]  /*2390*/  VIADD R10, R4, 0xffffffff ;  /* 0xffffffff040a7836 */ /* 0x000fe40000000000 */
[----:B------:R-:W-:Y:S01]  /*23a0*/  VIADD R12, R5, 0xffffffff ;  /* 0xffffffff050c7836 */ /* 0x000fe20000000000 */
[----:B------:R-:W-:-:S05]  /*23b0*/  IADD3 R6, -R18, R5, R17 ;  /* 0x0000000512067210 */ /* 0x000fca0007ffe111 */
[C---:B------:R-:W-:Y:S02]  /*23c0*/  VIADD R9, R6.reuse, UR6 ;  /* 0x0000000606097c36 */ /* 0x040fe40008000000 */
[----:B------:R-:W-:-:S04]  /*23d0*/  VIADD R6, R6, UR10 ;  /* 0x0000000a06067c36 */ /* 0x000fc80008000000 */
[----:B0-----:R-:W-:Y:S01]  /*23e0*/  IMAD.IADD R4, R6, 0x1, R11 ;  /* 0x0000000106047824 */ /* 0x001fe200078e020b */
[----:B------:R-:W-:Y:S02]  /*23f0*/  WARPGROUP.DEPBAR.LE gsb0, 0x0 ;  /* 0x00008000000079c5 */ /* 0x000fe40000010000 */
[----:B------:R0:W-:Y:S02]  /*2400*/  @!P3 SYNCS.ARRIVE.TRANS64.RED.A1T0 RZ, [R0+URZ], RZ ;  /* 0x000000ff00ffb9a7 */ /* 0x0001e4000810043f */
[----:B0-----:R-:W-:-:S04]  /*2410*/  IMAD R0, R104, -0xa0, R17 ;  /* 0xffffff6068007824 */ /* 0x001fc800078e0211 */
[----:B------:R-:W-:-:S04]  /*2420*/  VIADD R0, R0, 0xa0 ;  /* 0x000000a000007836 */ /* 0x000fc80000000000 */
[----:B------:R-:W-:-:S05]  /*2430*/  IMAD R8, R19, -0x2, R0 ;  /* 0xfffffffe13087824 */ /* 0x000fca00078e0200 */
[----:B------:R-:W-:Y:S01]  /*2440*/  VIADDMNMX R0, R11, R9, R8, PT ;  /* 0x000000090b007246 */ /* 0x000fe20003800108 */
[----:B------:R-:W-:Y:S06]  /*2450*/  @P1 BRA `(.L_x_868) ;  /* 0x0000000000541947 */ /* 0x000fec0003800000 */
[----:B------:R-:W-:Y:S01]  /*2460*/  IADD3 R5, -R18, R17, R11 ;  /* 0x0000001112057210 */ /* 0x000fe20007ffe10b */
        /* <DEDUP_REMOVED lines=11> */
.L_x_870:
[----:B------:R-:W-:-:S06]  /*2520*/  UISETP.NE.AND UP2, UPT, UR7, 0x1, UPT ;  /* 0x000000010700788c */ /* 0x000fcc000bf45270 */
[----:B------:R-:W-:-:S05]  /*2530*/  PLOP3.LUT P1, PT, PT, PT, UP2, 0x80, 0x0 ;  /* 0x000000000000781c */ /* 0x000fca0003f2f028 */
[----:B------:R-:W-:-:S08]  /*2540*/  @UP2 ULDC.64 UR10, c[0x0][0x9e8] ;  /* 0x00027a00000a2ab9 */ /* 0x000fd00000000a00 */
[----:B------:R-:W-:-:S05]  /*2550*/  @P1 IMAD.HI.U32 R11, R5, UR10, RZ ;  /* 0x0000000a050b1c27 */ /* 0x000fca000f8e00ff */
[----:B------:R-:W-:-:S07]  /*2560*/  @P1 SHF.R.U32.HI R5, RZ, UR11, R11 ;  /* 0x0000000bff051c19 */ /* 0x000fce000801160b */
.L_x_871:
[----:B------:R-:W-:Y:S05]  /*2570*/  BSYNC B0 ;  /* 0x0000000000007941 */ /* 0x000fea0003800000 */
.L_x_869:
[----:B------:R-:W-:-:S05]  /*2580*/  IMAD R5, R5, UR7, R12 ;  /* 0x0000000705057c24 */ /* 0x000fca000f8e020c */
[----:B------:R-:W-:Y:S02]  /*2590*/  VIMNMX R4, R4, R5, !PT ;  /* 0x0000000504047248 */ /* 0x000fe40007fe0100 */
[----:B------:R-:W-:-:S07]  /*25a0*/  VIADDMNMX R0, R5, UR7, R0, PT ;  /* 0x0000000705007c46 */ /* 0x000fce000b800100 */
.L_x_868:
        /* <DEDUP_REMOVED lines=248> */
.L_x_874:
[----:B------:R-:W-:-:S06]  /*3530*/  UISETP.NE.AND UP2, UPT, UR7, 0x1, UPT ;  /* 0x000000010700788c */ /* 0x000fcc000bf45270 */
[----:B------:R-:W-:-:S05]  /*3540*/  PLOP3.LUT P6, PT, PT, PT, UP2, 0x80, 0x0 ;  /* 0x000000000000781c */ /* 0x000fca0003fcf028 */
[----:B------:R-:W-:-:S08]  /*3550*/  @UP2 ULDC.64 UR10, c[0x0][0x9e8] ;  /* 0x00027a00000a2ab9 */ /* 0x000fd00000000a00 */
[----:B------:R-:W-:Y:S01]  /*3560*/  @P6 IMAD.HI.U32 R4, R3, UR10, RZ ;  /* 0x0000000a03046c27 */ /* 0x000fe2000f8e00ff */
[----:B------:R-:W-:-:S13]  /*3570*/  PLOP3.LUT P6, PT, PT, PT, UP2, 0x80, 0x0 ;  /* 0x000000000000781c */ /* 0x000fda0003fcf028 */
[----:B------:R-:W-:-:S07]  /*3580*/  @P6 SHF.R.U32.HI R3, RZ, UR11, R4 ;  /* 0x0000000bff036c19 */ /* 0x000fce0008011604 */
.L_x_875:
[----:B------:R-:W-:Y:S05]  /*3590*/  BSYNC B0 ;  /* 0x0000000000007941 */ /* 0x000fea0003800000 */
.L_x_873:
[----:B------:R-:W-:-:S05]  /*35a0*/  IMAD R3, R3, UR7, R12 ;  /* 0x0000000703037c24 */ /* 0x000fca000f8e020c */
[----:B------:R-:W-:Y:S02]  /*35b0*/  VIMNMX R88, R88, R3, !PT ;  /* 0x0000000358587248 */ /* 0x000fe40007fe0100 */
[----:B------:R-:W-:-:S07]  /*35c0*/  VIADDMNMX R0, R3, UR7, R0, PT ;  /* 0x0000000703007c46 */ /* 0x000fce000b800100 */
.L_x_872:
        /* <DEDUP_REMOVED lines=195> */
[----:B------:R-:W-:Y:S02]  /*4200*/  FMNMX.FTZ R15, R95, R14, !PT ;  /* 0x0000000e5f0f7209 */ /* 0x000fe40007810000 */
[----:B------:R-:W-:Y:S02]  /*4210*/  ISETP.GT.AND P1, PT, R88, 0x81, !P6 ;  /* 0x000000815800780c */ /* 0x000fe40007724270 */
[----:B------:R-:W-:Y:S02]  /*4220*/  FMNMX.FTZ R14, R98, R15, !PT ;  /* 0x0000000f620e7209 */ /* 0x000fe40007810000 */
[----:B------:R-:W-:Y:S02]  /*4230*/  ISETP.LT.OR P1, PT, R0, 0x82, P1 ;  /* 0x000000820000780c */ /* 0x000fe40000f21670 */
[----:B------:R-:W-:Y:S02]  /*4240*/  FMNMX.FTZ R21, R99, R14, !PT ;  /* 0x0000000e63157209 */ /* 0x000fe40007810000 */
[----:B------:R-:W-:-:S02]  /*4250*/  FSEL R27, R27, -INF , !P1 ;  /* 0xff8000001b1b7808 */ /* 0x000fc40004800000 */
[----:B------:R-:W-:Y:S02]  /*4260*/  FMNMX.FTZ R20, R102, R21, !PT ;  /* 0x0000001566147209 */ /* 0x000fe40007810000 */
[----:B------:R-:W-:Y:S02]  /*4270*/  FSETP.NEU.FTZ.AND P1, PT, R3, -INF , PT ;  /* 0xff8000000300780b */ /* 0x000fe40003f3d000 */
[----:B------:R-:W-:Y:S02]  /*4280*/  FMNMX.FTZ R21, R103, R20, !PT ;  /* 0x0000001467157209 */ /* 0x000fe40007810000 */
[----:B------:R-:W-:Y:S02]  /*4290*/  FSEL R106, R106, RZ, P1 ;  /* 0x000000ff6a6a7208 */ /* 0x000fe40000800000 */
[----:B------:R-:W-:Y:S02]  /*42a0*/  FMNMX.FTZ R20, R74, R21, !PT ;  /* 0x000000154a147209 */ /* 0x000fe40007810000 */
[----:B------:R-:W-:Y:S01]  /*42b0*/  LOP3.LUT P6, RZ, R16, 0x4000000, RZ, 0xc0, !PT ;  /* 0x0400000010ff7812 */ /* 0x000fe200078cc0ff */
[--C-:B------:R-:W-:Y:S01]  /*42c0*/  FFMA.FTZ R12, R72, UR42, -R106.reuse ;  /* 0x0000002a480c7c23 */ /* 0x100fe2000801086a */
[----:B------:R-:W-:-:S01]  /*42d0*/  FFMA.FTZ R72, R73, UR42, -R106 ;  /* 0x0000002a49487c23 */ /* 0x000fc2000801086a */
[----:B------:R-:W-:Y:S01]  /*42e0*/  FMNMX.FTZ R21, R75, R20, !PT ;  /* 0x000000144b157209 */ /* 0x000fe20007810000 */
[----:B------:R-:W-:-:S01]  /*42f0*/  FFMA.FTZ R73, R77, UR42, -R106 ;  /* 0x0000002a4d497c23 */ /* 0x000fc2000801086a */
[--C-:B------:R-:W-:Y:S01]  /*4300*/  FFMA.FTZ R14, R76, UR42, -R106.reuse ;  /* 0x0000002a4c0e7c23 */ /* 0x100fe2000801086a */
[----:B------:R0:W-:Y:S01]  /*4310*/  MUFU.EX2 R15, R72 ;  /* 0x00000048000f7308 */ /* 0x0001e20000000800 */
[----:B------:R-:W-:-:S01]  /*4320*/  FFMA.FTZ R20, R80, UR42, -R106 ;  /* 0x0000002a50147c23 */ /* 0x000fc2000801086a */
[--C-:B------:R-:W-:Y:S01]  /*4330*/  FFMA.FTZ R80, R81, UR42, -R106.reuse ;  /* 0x0000002a51507c23 */ /* 0x100fe2000801086a */
[----:B------:R-:W-:-:S01]  /*4340*/  FFMA.FTZ R85, R85, UR42, -R106 ;  /* 0x0000002a55557c23 */ /* 0x000fc2000801086a */
[----:B------:R-:W-:Y:S01]  /*4350*/  ISETP.GT.AND P1, PT, R88, 0x88, !P6 ;  /* 0x000000885800780c */ /* 0x000fe20007724270 */
[----:B------:R-:W-:-:S01]  /*4360*/  FFMA.FTZ R4, R5, UR42, -R106 ;  /* 0x0000002a05047c23 */ /* 0x000fc2000801086a */
[----:B------:R-:W-:Y:S01]  /*4370*/  LOP3.LUT P2, RZ, R16, 0x800000, RZ, 0xc0, !PT ;  /* 0x0080000010ff7812 */ /* 0x000fe2000784c0ff */
[----:B------:R-:W-:-:S01]  /*4380*/  FFMA.FTZ R5, R89, UR42, -R106 ;  /* 0x0000002a59057c23 */ /* 0x000fc2000801086a */
[----:B------:R-:W-:Y:S01]  /*4390*/  ISETP.LT.OR P1, PT, R0, 0x89, P1 ;  /* 0x000000890000780c */ /* 0x000fe20000f21670 */
[----:B------:R-:W-:-:S01]  /*43a0*/  FFMA.FTZ R6, R92, UR42, -R106 ;  /* 0x0000002a5c067c23 */ /* 0x000fc2000801086a */
[----:B0-----:R-:W-:Y:S01]  /*43b0*/  FMNMX.FTZ R72, R78, R21, !PT ;  /* 0x000000154e487209 */ /* 0x001fe20007810000 */
[----:B------:R-:W-:Y:S01]  /*43c0*/  MUFU.EX2 R4, R4 ;  /* 0x0000000400047308 */ /* 0x000fe20000000800 */
[----:B------:R-:W-:Y:S01]  /*43d0*/  FSEL R30, R30, -INF , !P1 ;  /* 0xff8000001e1e7808 */ /* 0x000fe20004800000 */
[--C-:B------:R-:W-:Y:S01]  /*43e0*/  FFMA.FTZ R9, R93, UR42, -R106.reuse ;  /* 0x0000002a5d097c23 */ /* 0x100fe2000801086a */
[----:B------:R-:W-:Y:S01]  /*43f0*/  FMNMX.FTZ R21, R79, R72, !PT ;  /* 0x000000484f157209 */ /* 0x000fe20007810000 */
[--C-:B------:R-:W-:Y:S01]  /*4400*/  FFMA.FTZ R8, R96, UR42, -R106.reuse ;  /* 0x0000002a60087c23 */ /* 0x100fe2000801086a */
[----:B------:R-:W-:Y:S01]  /*4410*/  ISETP.GT.AND P1, PT, R88, 0x89, !P2 ;  /* 0x000000895800780c */ /* 0x000fe20005724270 */
[--C-:B------:R-:W-:Y:S01]  /*4420*/  FFMA.FTZ R11, R97, UR42, -R106.reuse ;  /* 0x0000002a610b7c23 */ /* 0x100fe2000801086a */
[----:B------:R-:W-:Y:S01]  /*4430*/  FMNMX.FTZ R72, R82, R21, !PT ;  /* 0x0000001552487209 */ /* 0x000fe20007810000 */
[----:B------:R-:W0:Y:S01]  /*4440*/  MUFU.EX2 R5, R5 ;  /* 0x0000000500057308 */ /* 0x000e220000000800 */
[----:B------:R-:W-:Y:S01]  /*4450*/  ISETP.LT.OR P1, PT, R0, 0x8a, P1 ;  /* 0x0000008a0000780c */ /* 0x000fe20000f21670 */
[--C-:B------:R-:W-:Y:S01]  /*4460*/  FFMA.FTZ R10, R100, UR42, -R106.reuse ;  /* 0x0000002a640a7c23 */ /* 0x100fe2000801086a */
[----:B------:R-:W-:Y:S01]  /*4470*/  FMNMX.FTZ R77, R83, R72, !PT ;  /* 0x00000048534d7209 */ /* 0x000fe20007810000 */
[--C-:B------:R-:W-:Y:S01]  /*4480*/  FFMA.FTZ R72, R84, UR42, -R106.reuse ;  /* 0x0000002a54487c23 */ /* 0x100fe2000801086a */
[----:B------:R-:W-:-:S01]  /*4490*/  FFMA.FTZ R84, R64, UR42, -R106 ;  /* 0x0000002a40547c23 */ /* 0x000fc2000801086a */
[----:B------:R-:W-:Y:S01]  /*44a0*/  FSEL R31, R31, -INF , !P1 ;  /* 0xff8000001f1f7808 */ /* 0x000fe20004800000 */
[----:B------:R-:W-:-:S01]  /*44b0*/  FFMA.FTZ R13, R101, UR42, -R106 ;  /* 0x0000002a650d7c23 */ /* 0x000fc2000801086a */
[----:B------:R-:W-:Y:S01]  /*44c0*/  FMNMX.FTZ R76, R86, R77, !PT ;  /* 0x0000004d564c7209 */ /* 0x000fe20007810000 */
[----:B------:R1:W-:Y:S01]  /*44d0*/  MUFU.EX2 R21, R80 ;  /* 0x0000005000157308 */ /* 0x0003e20000000800 */
[----:B------:R-:W-:Y:S01]  /*44e0*/  LOP3.LUT P6, RZ, R16, 0x8000000, RZ, 0xc0, !PT ;  /* 0x0800000010ff7812 */ /* 0x000fe200078cc0ff */
[--C-:B------:R-:W-:Y:S01]  /*44f0*/  FFMA.FTZ R56, R56, UR42, -R106.reuse ;  /* 0x0000002a38387c23 */ /* 0x100fe2000801086a */
[----:B------:R-:W-:Y:S01]  /*4500*/  FMNMX.FTZ R77, R87, R76, !PT ;  /* 0x0000004c574d7209 */ /* 0x000fe20007810000 */
[--C-:B------:R-:W-:Y:S01]  /*4510*/  FFMA.FTZ R57, R57, UR42, -R106.reuse ;  /* 0x0000002a39397c23 */ /* 0x100fe2000801086a */
[----:B------:R-:W-:Y:S01]  /*4520*/  ISETP.GT.AND P2, PT, R88, 0x99, !P6 ;  /* 0x000000995800780c */ /* 0x000fe20007744270 */
[--C-:B------:R-:W-:Y:S01]  /*4530*/  FFMA.FTZ R44, R44, UR42, -R106.reuse ;  /* 0x0000002a2c2c7c23 */ /* 0x100fe2000801086a */
[----:B------:R-:W-:Y:S01]  /*4540*/  FMNMX.FTZ R76, R58, R77, !PT ;  /* 0x0000004d3a4c7209 */ /* 0x000fe20007810000 */
[----:B------:R-:W-:Y:S01]  /*4550*/  MUFU.EX2 R6, R6 ;  /* 0x0000000600067308 */ /* 0x000fe20000000800 */
[----:B-1----:R-:W-:-:S01]  /*4560*/  FFMA.FTZ R80, R60, UR42, -R106 ;  /* 0x0000002a3c507c23 */ /* 0x002fc2000801086a */
[----:B------:R-:W-:Y:S01]  /*4570*/  ISETP.LT.OR P2, PT, R0, 0x9a, P2 ;  /* 0x0000009a0000780c */ /* 0x000fe20001741670 */
[----:B0-----:R-:W-:-:S01]  /*4580*/  FADD.FTZ R97, R4, R5 ;  /* 0x0000000504617221 */ /* 0x001fc20000010000 */
[----:B------:R-:W-:Y:S01]  /*4590*/  FMNMX.FTZ R81, R59, R76, !PT ;  /* 0x0000004c3b517209 */ /* 0x000fe20007810000 */
[----:B------:R-:W-:-:S01]  /*45a0*/  FFMA.FTZ R45, R45, UR42, -R106 ;  /* 0x0000002a2d2d7c23 */ /* 0x000fc2000801086a */
[----:B------:R-:W-:Y:S01]  /*45b0*/  FSEL R39, R39, -INF , !P2 ;  /* 0xff80000027277808 */ /* 0x000fe20005000000 */
[----:B------:R-:W-:-:S01]  /*45c0*/  FFMA.FTZ R40, R40, UR42, -R106 ;  /* 0x0000002a28287c23 */ /* 0x000fc2000801086a */
[----:B------:R-:W-:Y:S01]  /*45d0*/  FMNMX.FTZ R76, R62, R81, !PT ;  /* 0x000000513e4c7209 */ /* 0x000fe20007810000 */
[----:B------:R0:W-:Y:S01]  /*45e0*/  MUFU.EX2 R77, R85 ;  /* 0x00000055004d7308 */ /* 0x0001e20000000800 */
[----:B------:R-:W-:-:S01]  /*45f0*/  FFMA.FTZ R41, R41, UR42, -R106 ;  /* 0x0000002a29297c23 */ /* 0x000fc2000801086a */
[--C-:B------:R-:W-:Y:S01]  /*4600*/  FFMA.FTZ R52, R52, UR42, -R106.reuse ;  /* 0x0000002a34347c23 */ /* 0x100fe2000801086a */
[----:B------:R-:W-:Y:S01]  /*4610*/  FMNMX.FTZ R81, R63, R76, !PT ;  /* 0x0000004c3f517209 */ /* 0x000fe20007810000 */
[--C-:B------:R-:W-:Y:S01]  /*4620*/  FFMA.FTZ R53, R53, UR42, -R106.reuse ;  /* 0x0000002a35357c23 */ /* 0x100fe2000801086a */
[----:B------:R-:W-:-:S01]  /*4630*/  FFMA.FTZ R48, R48, UR42, -R106 ;  /* 0x0000002a30307c23 */ /* 0x000fc2000801086a */
[--C-:B------:R-:W-:Y:S01]  /*4640*/  FFMA.FTZ R49, R49, UR42, -R106.reuse ;  /* 0x0000002a31317c23 */ /* 0x100fe2000801086a */
[----:B------:R-:W-:Y:S01]  /*4650*/  FMNMX.FTZ R76, R66, R81, !PT ;  /* 0x00000051424c7209 */ /* 0x000fe20007810000 */
[----:B------:R-:W1:Y:S01]  /*4660*/  MUFU.EX2 R9, R9 ;  /* 0x0000000900097308 */ /* 0x000e620000000800 */
[----:B------:R-:W-:-:S01]  /*4670*/  FFMA.FTZ R28, R28, UR42, -R106 ;  /* 0x0000002a1c1c7c23 */ /* 0x000fc2000801086a */
[--C-:B------:R-:W-:Y:S01]  /*4680*/  FFMA.FTZ R29, R29, UR42, -R106.reuse ;  /* 0x0000002a1d1d7c23 */ /* 0x100fe2000801086a */
[----:B------:R-:W-:Y:S01]  /*4690*/  FMNMX.FTZ R81, R67, R76, !PT ;  /* 0x0000004c43517209 */ /* 0x000fe20007810000 */
[--C-:B------:R-:W-:Y:S01]  /*46a0*/  FFMA.FTZ R24, R24, UR42, -R106.reuse ;  /* 0x0000002a18187c23 */ /* 0x100fe2000801086a */
[----:B------:R-:W-:-:S01]  /*46b0*/  FFMA.FTZ R25, R25, UR42, -R106 ;  /* 0x0000002a19197c23 */ /* 0x000fc2000801086a */
[--C-:B------:R-:W-:Y:S01]  /*46c0*/  FFMA.FTZ R36, R36, UR42, -R106.reuse ;  /* 0x0000002a24247c23 */ /* 0x100fe2000801086a */
[----:B------:R-:W-:Y:S01]  /*46d0*/  FMNMX.FTZ R60, R70, R81, !PT ;  /* 0x00000051463c7209 */ /* 0x000fe20007810000 */
[----:B------:R-:W-:Y:S01]  /*46e0*/  MUFU.EX2 R8, R8 ;  /* 0x0000000800087308 */ /* 0x000fe20000000800 */
[----:B------:R-:W-:-:S01]  /*46f0*/  FFMA.FTZ R32, R32, UR42, -R106 ;  /* 0x0000002a20207c23 */ /* 0x000fc2000801086a */
[--C-:B------:R-:W-:Y:S01]  /*4700*/  FFMA.FTZ R33, R33, UR42, -R106.reuse ;  /* 0x0000002a21217c23 */ /* 0x100fe2000801086a */
[----:B0-----:R-:W-:Y:S01]  /*4710*/  FMNMX.FTZ R85, R71, R60, !PT ;  /* 0x0000003c47557209 */ /* 0x001fe20007810000 */
[----:B------:R-:W-:-:S03]  /*4720*/  FFMA.FTZ R60, R61, UR42, -R106 ;  /* 0x0000002a3d3c7c23 */ /* 0x000fc6000801086a */
[----:B------:R-:W-:Y:S01]  /*4730*/  FMNMX.FTZ R76, R42, R85, !PT ;  /* 0x000000552a4c7209 */ /* 0x000fe20007810000 */
[----:B------:R0:W-:Y:S01]  /*4740*/  MUFU.EX2 R81, R80 ;  /* 0x0000005000517308 */ /* 0x0001e20000000800 */
[----:B-1----:R-:W-:Y:S02]  /*4750*/  F2FP.SATFINITE.E4M3.F32.PACK_AB_MERGE_C R152, R9, R6, RZ ;  /* 0x000000060998723e */ /* 0x002fe400048070ff */
[----:B------:R-:W-:Y:S02]  /*4760*/  FMNMX.FTZ R61, R43, R76, !PT ;  /* 0x0000004c2b3d7209 */ /* 0x000fe40007810000 */
[----:B------:R-:W-:Y:S02]  /*4770*/  F2FP.SATFINITE.E4M3.F32.PACK_AB_MERGE_C R152, R5, R4, R152 ;  /* 0x000000040598723e */ /* 0x000fe40004807098 */
[----:B------:R-:W-:Y:S01]  /*4780*/  FMNMX.FTZ R64, R46, R61, !PT ;  /* 0x0000003d2e407209 */ /* 0x000fe20007810000 */
[----:B------:R-:W-:Y:S01]  /*4790*/  MUFU.EX2 R11, R11 ;  /* 0x0000000b000b7308 */ /* 0x000fe20000000800 */
[----:B0-----:R-:W-:-:S02]  /*47a0*/  FFMA.FTZ R80, R68, UR42, -R106 ;  /* 0x0000002a44507c23 */ /* 0x001fc4000801086a */
[----:B------:R-:W-:Y:S01]  /*47b0*/  FMNMX.FTZ R85, R47, R64, !PT ;  /* 0x000000402f557209 */ /* 0x000fe20007810000 */
[----:B------:R-:W-:-:S03]  /*47c0*/  FFMA.FTZ R64, R65, UR42, -R106 ;  /* 0x0000002a41407c23 */ /* 0x000fc6000801086a */
[----:B------:R-:W-:Y:S01]  /*47d0*/  FMNMX.FTZ R76, R50, R85, !PT ;  /* 0x00000055324c7209 */ /* 0x000fe20007810000 */
[----:B------:R-:W-:Y:S03]  /*47e0*/  MUFU.EX2 R10, R10 ;  /* 0x0000000a000a7308 */ /* 0x000fe60000000800 */
[----:B------:R-:W-:-:S04]  /*47f0*/  FMNMX.FTZ R65, R51, R76, !PT ;  /* 0x0000004c33417209 */ /* 0x000fc80007810000 */
[----:B------:R-:W-:Y:S01]  /*4800*/  FMNMX.FTZ R68, R54, R65, !PT ;  /* 0x0000004136447209 */ /* 0x000fe20007810000 */
[----:B------:R-:W0:Y:S03]  /*4810*/  MUFU.EX2 R13, R13 ;  /* 0x0000000d000d7308 */ /* 0x000e260000000800 */
[----:B------:R-:W-:Y:S01]  /*4820*/  FMNMX.FTZ R85, R55, R68, !PT ;  /* 0x0000004437557209 */ /* 0x000fe20007810000 */
[----:B------:R-:W-:-:S03]  /*4830*/  FFMA.FTZ R68, R69, UR42, -R106 ;  /* 0x0000002a45447c23 */ /* 0x000fc6000801086a */
[----:B------:R-:W-:Y:S01]  /*4840*/  FMNMX.FTZ R76, R26, R85, !PT ;  /* 0x000000551a4c7209 */ /* 0x000fe20007810000 */
[----:B------:R-:W-:Y:S03]  /*4850*/  MUFU.EX2 R65, R80 ;  /* 0x0000005000417308 */ /* 0x000fe60000000800 */
[----:B------:R-:W-:-:S04]  /*4860*/  FMNMX.FTZ R69, R27, R76, !PT ;  /* 0x0000004c1b457209 */ /* 0x000fc80007810000 */
[----:B------:R-:W-:Y:S01]  /*4870*/  FMNMX.FTZ R76, R30, R69, !PT ;  /* 0x000000451e4c7209 */ /* 0x000fe20007810000 */
[----:B------:R-:W-:Y:S01]  /*4880*/  MUFU.EX2 R61, R84 ;  /* 0x00000054003d7308 */ /* 0x000fe20000000800 */
[----:B0-----:R-:W-:Y:S02]  /*4890*/  F2FP.SATFINITE.E4M3.F32.PACK_AB_MERGE_C R154, R13, R10, RZ ;  /* 0x0000000a0d9a723e */ /* 0x001fe400048070ff */
[----:B------:R-:W-:Y:S02]  /*48a0*/  FMNMX.FTZ R69, R31, R76, !PT ;  /* 0x0000004c1f457209 */ /* 0x000fe40007810000 */
[----:B------:R-:W-:Y:S02]  /*48b0*/  F2FP.SATFINITE.E4M3.F32.PACK_AB_MERGE_C R154, R11, R8, R154 ;  /* 0x000000080b9a723e */ /* 0x000fe4000480709a */
[----:B------:R-:W-:Y:S01]  /*48c0*/  FMNMX.FTZ R76, R34, R69, !PT ;  /* 0x00000045224c7209 */ /* 0x000fe20007810000 */
[----:B------:R-:W-:Y:S03]  /*48d0*/  MUFU.EX2 R12, R12 ;  /* 0x0000000c000c7308 */ /* 0x000fe60000000800 */
[----:B------:R-:W-:-:S04]  /*48e0*/  FMNMX.FTZ R69, R35, R76, !PT ;  /* 0x0000004c23457209 */ /* 0x000fc80007810000 */
[----:B------:R-:W-:Y:S01]  /*48f0*/  FMNMX.FTZ R0, R38, R69, !PT ;  /* 0x0000004526007209 */ /* 0x000fe20007810000 */
[----:B------:R-:W-:Y:S03]  /*4900*/  MUFU.EX2 R14, R14 ;  /* 0x0000000e000e7308 */ /* 0x000fe60000000800 */
[----:B------:R-:W-:-:S05]  /*4910*/  FMNMX.FTZ R0, R39, R0, !PT ;  /* 0x0000000027007209 */ /* 0x000fca0007810000 */
[----:B------:R-:W0:Y:S01]  /*4920*/  SHFL.BFLY PT, R69, R0, 0x2, 0x1f ;  /* 0x0c401f0000457f89 */ /* 0x000e2200000e0000 */
[----:B------:R-:W1:Y:S08]  /*4930*/  MUFU.EX2 R73, R73 ;  /* 0x0000004900497308 */ /* 0x000e700000000800 */
[----:B------:R-:W-:Y:S08]  /*4940*/  MUFU.EX2 R20, R20 ;  /* 0x0000001400147308 */ /* 0x000ff00000000800 */
[----:B------:R-:W2:Y:S01]  /*4950*/  MUFU.EX2 R72, R72 ;  /* 0x0000004800487308 */ /* 0x000ea20000000800 */
[----:B-1----:R-:W-:-:S04]  /*4960*/  F2FP.SATFINITE.E4M3.F32.PACK_AB_MERGE_C R148, R73, R14, RZ ;  /* 0x0000000e4994723e */ /* 0x002fc800048070ff */
[----:B------:R-:W-:Y:S02]  /*4970*/  F2FP.SATFINITE.E4M3.F32.PACK_AB_MERGE_C R148, R15, R12, R148 ;  /* 0x0000000c0f94723e */ /* 0x000fe40004807094 */
[----:B0-----:R-:W-:Y:S01]  /*4980*/  FMNMX.FTZ R69, R0, R69, !PT ;  /* 0x0000004500457209 */ /* 0x001fe20007810000 */
[----:B------:R-:W-:Y:S04]  /*4990*/  MUFU.EX2 R56, R56 ;  /* 0x0000003800387308 */ /* 0x000fe80000000800 */
[----:B------:R-:W0:Y:S04]  /*49a0*/  SHFL.BFLY PT, R0, R69, 0x1, 0x1f ;  /* 0x0c201f0045007f89 */ /* 0x000e2800000e0000 */
[----:B------:R-:W-:Y:S01]  /*49b0*/  MUFU.EX2 R57, R57 ;  /* 0x0000003900397308 */ /* 0x000fe20000000800 */
[----:B--2---:R-:W-:-:S04]  /*49c0*/  F2FP.SATFINITE.E4M3.F32.PACK_AB_MERGE_C R150, R77, R72, RZ ;  /* 0x000000484d96723e */ /* 0x004fc800048070ff */
[----:B------:R-:W-:-:S03]  /*49d0*/  F2FP.SATFINITE.E4M3.F32.PACK_AB_MERGE_C R150, R21, R20, R150 ;  /* 0x000000141596723e */ /* 0x000fc60004807096 */
[----:B------:R-:W1:Y:S08]  /*49e0*/  MUFU.EX2 R60, R60 ;  /* 0x0000003c003c7308 */ /* 0x000e700000000800 */
[----:B------:R-:W2:Y:S01]  /*49f0*/  MUFU.EX2 R68, R68 ;  /* 0x0000004400447308 */ /* 0x000ea20000000800 */
[----:B0-----:R-:W-:Y:S01]  /*4a00*/  FMNMX.FTZ R0, R69, R0, !PT ;  /* 0x0000000045007209 */ /* 0x001fe20007810000 */
[----:B------:R-:W-:-:S03]  /*4a10*/  IMAD.U32 R69, RZ, RZ, UR42 ;  /* 0x0000002aff457e24 */ /* 0x000fc6000f8e00ff */
[C---:B------:R-:W-:Y:S01]  /*4a20*/  FSETP.NEU.FTZ.AND P1, PT, R0.reuse, -INF , PT ;  /* 0xff8000000000780b */ /* 0x040fe20003f3d000 */
[----:B------:R-:W-:-:S01]  /*4a30*/  FFMA.FTZ R76, R0, R69, -8 ;  /* 0xc1000000004c7423 */ /* 0x000fc20000010045 */
[----:B------:R-:W-:Y:S01]  /*4a40*/  FFMA.FTZ R69, R37, UR42, -R106 ;  /* 0x0000002a25457c23 */ /* 0x000fe2000801086a */
[----:B------:R-:W-:Y:S01]  /*4a50*/  MUFU.EX2 R64, R64 ;  /* 0x0000004000407308 */ /* 0x000fe20000000800 */
[----:B-1----:R-:W-:Y:S02]  /*4a60*/  F2FP.SATFINITE.E4M3.F32.PACK_AB_MERGE_C R144, R60, R81, RZ ;  /* 0x000000513c90723e */ /* 0x002fe400048070ff */
[----:B------:R-:W-:Y:S02]  /*4a70*/  FSEL R37, R76, RZ, P1 ;  /* 0x000000ff4c257208 */ /* 0x000fe40000800000 */
[----:B------:R-:W-:Y:S02]  /*4a80*/  PLOP3.LUT P1, PT, PT, PT, UP1, 0x40, 0x0 ;  /* 0x000000000000781c */ /* 0x000fe40003f2e818 */
[----:B--2---:R-:W-:Y:S01]  /*4a90*/  F2FP.SATFINITE.E4M3.F32.PACK_AB_MERGE_C R146, R68, R65, RZ ;  /* 0x000000414492723e */ /* 0x004fe200048070ff */
[----:B------:R-:W-:-:S01]  /*4aa0*/  FFMA.FTZ R76, R90, UR42, -R37 ;  /* 0x0000002a5a4c7c23 */ /* 0x000fc20008010825 */
[--C-:B------:R-:W-:Y:S01]  /*4ab0*/  FFMA.FTZ R85, R91, UR42, -R37.reuse ;  /* 0x0000002a5b557c23 */ /* 0x100fe20008010825 */
[----:B------:R-:W-:-:S01]  /*4ac0*/  FFMA.FTZ R80, R94, UR42, -R37 ;  /* 0x0000002a5e507c23 */ /* 0x000fc20008010825 */
[--C-:B------:R-:W-:Y:S01]  /*4ad0*/  FFMA.FTZ R89, R95, UR42, -R37.reuse ;  /* 0x0000002a5f597c23 */ /* 0x100fe20008010825 */
[----:B------:R-:W-:-:S01]  /*4ae0*/  FFMA.FTZ R95, R79, UR42, -R37 ;  /* 0x0000002a4f5f7c23 */ /* 0x000fc20008010825 */
[----:B------:R-:W-:Y:S01]  /*4af0*/  FFMA.FTZ R79, R82, UR42, -R37 ;  /* 0x0000002a524f7c23 */ /* 0x000fe20008010825 */
[----:B------:R-:W-:Y:S01]  /*4b00*/  MUFU.EX2 R76, R76 ;  /* 0x0000004c004c7308 */ /* 0x000fe20000000800 */
[----:B------:R-:W-:-:S01]  /*4b10*/  FADD.FTZ R90, R6, R97 ;  /* 0x00000061065a7221 */ /* 0x000fc20000010000 */
[--C-:B------:R-:W-:Y:S01]  /*4b20*/  FFMA.FTZ R82, R83, UR42, -R37.reuse ;  /* 0x0000002a53527c23 */ /* 0x100fe20008010825 */
[----:B------:R-:W-:-:S01]  /*4b30*/  FFMA.FTZ R83, R86, UR42, -R37 ;  /* 0x0000002a56537c23 */ /* 0x000fc20008010825 */
[--C-:B------:R-:W-:Y:S01]  /*4b40*/  FFMA.FTZ R86, R87, UR42, -R37.reuse ;  /* 0x0000002a57567c23 */ /* 0x100fe20008010825 */
[----:B------:R-:W-:-:S01]  /*4b50*/  FFMA.FTZ R87, R63, UR42, -R37 ;  /* 0x0000002a3f577c23 */ /* 0x000fc20008010825 */
[----:B------:R-:W-:Y:S01]  /*4b60*/  FADD.FTZ R97, R9, R90 ;  /* 0x0000005a09617221 */ /* 0x000fe20000010000 */
[----:B------:R-:W-:-:S01]  /*4b70*/  FFMA.FTZ R63, R66, UR42, -R37 ;  /* 0x0000002a423f7c23 */ /* 0x000fc20008010825 */
[----:B------:R-:W0:Y:S01]  /*4b80*/  MUFU.EX2 R85, R85 ;  /* 0x0000005500557308 */ /* 0x000e220000000800 */
[----:B------:R-:W-:-:S01]  /*4b90*/  FFMA.FTZ R84, R98, UR42, -R37 ;  /* 0x0000002a62547c23 */ /* 0x000fc20008010825 */
[--C-:B------:R-:W-:Y:S01]  /*4ba0*/  FFMA.FTZ R66, R67, UR42, -R37.reuse ;  /* 0x0000002a43427c23 */ /* 0x100fe20008010825 */
[----:B------:R-:W-:-:S01]  /*4bb0*/  FFMA.FTZ R67, R70, UR42, -R37 ;  /* 0x0000002a46437c23 */ /* 0x000fc20008010825 */
[----:B------:R-:W-:Y:S01]  /*4bc0*/  FADD.FTZ R70, R8, R97 ;  /* 0x0000006108467221 */ /* 0x000fe20000010000 */
[----:B------:R-:W-:-:S01]  /*4bd0*/  FFMA.FTZ R91, R99, UR42, -R37 ;  /* 0x0000002a635b7c23 */ /* 0x000fc20008010825 */
        /* <DEDUP_REMOVED lines=20> */
[----:B------:R-:W-:Y:S01]  /*4d20*/  FADD.FTZ R97, R15, R92 ;  /* 0x0000005c0f617221 */ /* 0x000fe20000010000 */
[----:B------:R-:W-:Y:S01]  /*4d30*/  F2FP.SATFINITE.E4M3.F32.PACK_AB_MERGE_C R146, R64, R61, R146 ;  /* 0x0000003d4092723e */ /* 0x000fe20004807092 */
        /* <DEDUP_REMOVED lines=10> */
[--C-:B------:R-:W-:Y:S01]  /*4de0*/  FFMA.FTZ R34, R34, UR42, -R37.reuse ;  /* 0x0000002a22227c23 */ /* 0x100fe20008010825 */
[----:B------:R-:W-:-:S01]  /*4df0*/  FFMA.FTZ R35, R35, UR42, -R37 ;  /* 0x0000002a23237c23 */ /* 0x000fc20008010825 */
[----:B------:R-:W2:Y:S01]  /*4e00*/  MUFU.EX2 R88, R88 ;  /* 0x0000005800587308 */ /* 0x000ea20000000800 */
[----:B0-----:R-:W-:-:S01]  /*4e10*/  FADD.FTZ R6, R84, R71 ;  /* 0x0000004754067221 */ /* 0x001fc20000010000 */
[----:B------:R-:W-:Y:S01]  /*4e20*/  FADD.FTZ R71, R73, R90 ;  /* 0x0000005a49477221 */ /* 0x000fe20000010000 */
[----:B------:R-:W-:-:S01]  /*4e30*/  FFMA.FTZ R38, R38, UR42, -R37 ;  /* 0x0000002a26267c23 */ /* 0x000fc20008010825 */
[----:B------:R-:W-:-:S02]  /*4e40*/  F2FP.SATFINITE.E4M3.F32.PACK_AB_MERGE_C R80, R89, R80, RZ ;  /* 0x000000505950723e */ /* 0x000fc400048070ff */
[----:B------:R-:W-:-:S01]  /*4e50*/  FADD.FTZ R14, R20, R71 ;  /* 0x00000047140e7221 */ /* 0x000fc20000010000 */
[----:B------:R-:W-:Y:S01]  /*4e60*/  F2FP.SATFINITE.E4M3.F32.PACK_AB_MERGE_C R144, R57, R56, R144 ;  /* 0x000000383990723e */ /* 0x000fe20004807090 */
[----:B------:R-:W0:Y:S01]  /*4e70*/  MUFU.EX2 R93, R93 ;  /* 0x0000005d005d7308 */ /* 0x000e220000000800 */
[----:B-1----:R-:W-:-:S01]  /*4e80*/  FADD.FTZ R13, R91, R6 ;  /* 0x000000065b0d7221 */ /* 0x002fc20000010000 */
[----:B------:R-:W-:Y:S01]  /*4e90*/  FFMA.FTZ R6, R46, UR42, -R37 ;  /* 0x0000002a2e067c23 */ /* 0x000fe20008010825 */
[----:B------:R-:W-:-:S05]  /*4ea0*/  F2FP.SATFINITE.E4M3.F32.PACK_AB_MERGE_C R153, R85, R76, R80 ;  /* 0x0000004c5599723e */ /* 0x000fca0004807050 */
[----:B------:R-:W1:Y:S01]  /*4eb0*/  MUFU.EX2 R74, R74 ;  /* 0x0000004a004a7308 */ /* 0x000e620000000800 */
[----:B--2---:R-:W-:-:S01]  /*4ec0*/  FADD.FTZ R10, R88, R13 ;  /* 0x0000000d580a7221 */ /* 0x004fc20000010000 */
[----:B------:R-:W-:-:S04]  /*4ed0*/  FADD.FTZ R13, R21, R14 ;  /* 0x0000000e150d7221 */ /* 0x000fc80000010000 */
[----:B------:R-:W-:Y:S02]  /*4ee0*/  FADD.FTZ R8, R72, R13 ;  /* 0x0000000d48087221 */ /* 0x000fe40000010000 */
        /* <DEDUP_REMOVED lines=24> */
[----:B------:R-:W-:-:S04]  /*5070*/  F2FP.SATFINITE.E4M3.F32.PACK_AB_MERGE_C R78, R95, R78, RZ ;  /* 0x0000004e5f4e723e */ /* 0x000fc800048070ff */
[----:B------:R-:W-:Y:S01]  /*5080*/  F2FP.SATFINITE.E4M3.F32.PACK_AB_MERGE_C R149, R75, R74, R78 ;  /* 0x0000004a4b95723e */ /* 0x000fe2000480704e */
        /* <DEDUP_REMOVED lines=30> */
[----:B0-----:R-:W-:-:S01]  /*5270*/  FADD.FTZ R13, R70, R13 ;  /* 0x0000000d460d7221 */ /* 0x001fc20000010000 */
[----:B------:R-:W-:-:S04]  /*5280*/  F2FP.SATFINITE.E4M3.F32.PACK_AB_MERGE_C R67, R70, R67, RZ ;  /* 0x000000434643723e */ /* 0x000fc800048070ff */
[----:B------:R-:W-:Y:S02]  /*5290*/  F2FP.SATFINITE.E4M3.F32.PACK_AB_MERGE_C R147, R66, R63, R67 ;  /* 0x0000003f4293723e */ /* 0x000fe40004807043 */
        /* <DEDUP_REMOVED lines=87> */
.L_x_877:
[----:B------:R-:W-:-:S11]  /*5810*/  UISETP.NE.AND UP2, UPT, UR7, 0x1, UPT ;  /* 0x000000010700788c */ /* 0x000fd6000bf45270 */
[----:B------:R-:W-:Y:S02]  /*5820*/  @UP2 ULDC.64 UR14, c[0x0][0x9e8] ;  /* 0x00027a00000e2ab9 */ /* 0x000fe40000000a00 */
[----:B------:R-:W-:-:S04]  /*5830*/  UIMAD.WIDE.U32 UR10, UR12, UR14, URZ ;  /* 0x0000000e0c0a72a5 */ /* 0x000fc8000f8e003f */
[----:B------:R-:W-:-:S12]  /*5840*/  @UP2 USHF.R.U32.HI UR12, URZ, UR15, UR11 ;  /* 0x0000000f3f0c2299 */ /* 0x000fd8000801160b */
.L_x_878:
[----:B------:R-:W-:-:S04]  /*5850*/  UIMAD UR7, UR12, UR7, UR7 ;  /* 0x000000070c0772a4 */ /* 0x000fc8000f8e0207 */
[----:B------:R-:W-:-:S04]  /*5860*/  UISETP.LT.AND UP2, UPT, UR6, UR7, UPT ;  /* 0x000000070600728c */ /* 0x000fc8000bf41270 */
[----:B------:R-:W-:-:S12]  /*5870*/  USEL UR6, UR6, UR7, UP2 ;  /* 0x0000000706067287 */ /* 0x000fd80009000000 */
.L_x_876:
        /* <DEDUP_REMOVED lines=27> */
.L_x_897:
[----:B------:R-:W-:-:S04]  /*5a30*/  UIADD3 UR25, UR37, 0x1, URZ ;  /* 0x0000000125197890 */ /* 0x000fc8000fffe03f */
[----:B------:R-:W-:-:S04]  /*5a40*/  UISETP.NE.AND UP2, UPT, UR25, 0x2, UPT ;  /* 0x000000021900788c */ /* 0x000fc8000bf45270 */
[----:B------:R-:W-:Y:S02]  /*5a50*/  USEL UR24, URZ, 0x1, UP2 ;  /* 0x000000013f187887 */ /* 0x000fe40009000000 */
[----:B------:R-:W-:Y:S02]  /*5a60*/  USEL UR25, UR25, URZ, UP2 ;  /* 0x0000003f19197287 */ /* 0x000fe40009000000 */
[----:B------:R-:W-:Y:S01]  /*5a70*/  ULOP3.LUT UR24, UR36, UR24, URZ, 0x3c, !UPT ;  /* 0x0000001824187292 */ /* 0x000fe2000f8e3c3f */
[----:B------:R-:W-:Y:S11]  /*5a80*/  @!P0 BRA `(.L_x_880) ;  /* 0x0000000000048947 */ /* 0x000ff60003800000 */
[----:B------:R-:W-:Y:S01]  /*5a90*/  BPT.TRAP 0x1 ;  /* 0x000000040000795c */ /* 0x000fe20000300000 */
.L_x_880:
[----:B------:R-:W-:Y:S01]  /*5aa0*/  ULEA UR23, UR25, UR45, 0x3 ;  /* 0x0000002d19177291 */ /* 0x000fe2000f8e183f */
[----:B------:R-:W-:-:S05]  /*5ab0*/  IMAD.U32 R8, RZ, RZ, UR24 ;  /* 0x00000018ff087e24 */ /* 0x000fca000f8e00ff */
[----:B------:R-:W-:-:S04]  /*5ac0*/  SHF.L.U32 R8, R8, 0x1f, RZ ;  /* 0x0000001f08087819 */ /* 0x000fc800000006ff */
[----:B------:R0:W1:Y:S01]  /*5ad0*/  SYNCS.PHASECHK.TRANS64.TRYWAIT P1, [UR23+0x13230], R8 ;  /* 0x01323008ff0075a7 */ /* 0x0000620008020157 */
[----:B------:R-:W-:Y:S05]  /*5ae0*/  @!P0 BRA `(.L_x_881) ;  /* 0x0000000000048947 */ /* 0x000fea0003800000 */
[----:B------:R-:W-:Y:S01]  /*5af0*/  BPT.TRAP 0x1 ;  /* 0x000000040000795c */ /* 0x000fe20000300000 */
.L_x_881:
[----:B-1----:R-:W-:Y:S05]  /*5b00*/  @P1 BRA `(.L_x_882) ;  /* 0x0000000000081947 */ /* 0x002fea0003800000 */
[----:B------:R-:W1:Y:S02]  /*5b10*/  SYNCS.PHASECHK.TRANS64.TRYWAIT P1, [UR23+0x13230], R8 ;  /* 0x01323008ff0075a7 */ /* 0x000e640008020157 */
[----:B-1----:R-:W-:Y:S05]  /*5b20*/  @!P1 BRA `(.L_x_883) ;  /* 0x0000011c00009947 */ /* 0x002fea0003800000 */
.L_x_882:
        /* <DEDUP_REMOVED lines=64> */
.L_x_884:
[----:B------:R-:W-:Y:S01]  /*5f30*/  ULEA UR11, UR37, UR45, 0x3 ;  /* 0x0000002d250b7291 */ /* 0x000fe2000f8e183f */
[----:B01----:R-:W-:-:S05]  /*5f40*/  IMAD.U32 R8, RZ, RZ, UR36 ;  /* 0x00000024ff087e24 */ /* 0x003fca000f8e00ff */
[----:B------:R-:W-:-:S04]  /*5f50*/  SHF.L.U32 R8, R8, 0x1f, RZ ;  /* 0x0000001f08087819 */ /* 0x000fc800000006ff */
[----:B------:R0:W1:Y:S01]  /*5f60*/  SYNCS.PHASECHK.TRANS64.TRYWAIT P1, [UR11+0x13250], R8 ;  /* 0x01325008ff0075a7 */ /* 0x000062000802014b */
[----:B------:R-:W-:Y:S05]  /*5f70*/  @!P0 BRA `(.L_x_885) ;  /* 0x0000000000048947 */ /* 0x000fea0003800000 */
[----:B------:R-:W-:Y:S01]  /*5f80*/  BPT.TRAP 0x1 ;  /* 0x000000040000795c */ /* 0x000fe20000300000 */
.L_x_885:
[----:B-1----:R-:W-:Y:S05]  /*5f90*/  @P1 BRA `(.L_x_886) ;  /* 0x0000000000081947 */ /* 0x002fea0003800000 */
[----:B------:R-:W1:Y:S02]  /*5fa0*/  SYNCS.PHASECHK.TRANS64.TRYWAIT P1, [UR11+0x13250], R8 ;  /* 0x01325008ff0075a7 */ /* 0x000e64000802014b */
[----:B-1----:R-:W-:Y:S05]  /*5fb0*/  @!P1 BRA `(.L_x_887) ;  /* 0x0000011400f49947 */ /* 0x002fea0003800000 */
.L_x_886:
[----:B------:R-:W-:Y:S01]  /*5fc0*/  UIADD3 UR6, UR45, 0x1000, URZ ;  /* 0x000010002d067890 */ /* 0x000fe2000fffe03f */
[----:B------:R-:W-:Y:S01]  /*5fd0*/  WARPGROUP.ARRIVE ;  /* 0x00000000000079c5 */ /* 0x000fe20000000000 */
[----:B------:R-:W-:Y:S01]  /*5fe0*/  UMOV UR7, 0xc0000010 ;  /* 0xc000001000077882 */ /* 0x000fe20000000000 */
[----:B------:R-:W-:Y:S01]  /*5ff0*/  PLOP3.LUT P1, PT, PT, PT, UP0, 0x80, 0x0 ;  /* 0x000000000000781c */ /* 0x000fe20003f2f008 */
[----:B------:R-:W-:Y:S01]  /*6000*/  USHF.R.U32.HI UR6, URZ, 0x4, UR6 ;  /* 0x000000043f067899 */ /* 0x000fe20008011606 */
[----:B------:R-:W-:Y:S01]  /*6010*/  PLOP3.LUT P2, PT, PT, PT, UP0, 0x80, 0x0 ;  /* 0x000000000000781c */ /* 0x000fe20003f4f008 */
[----:B------:R-:W-:Y:S01]  /*6020*/  VIADD R20, R22, UR41 ;  /* 0x0000002916147c36 */ /* 0x000fe20008000000 */
[----:B------:R-:W-:Y:S01]  /*6030*/  LOP3.LUT P3, RZ, R23, 0x7f, RZ, 0xc0, !PT ;  /* 0x0000007f17ff7812 */ /* 0x000fe2000786c0ff */
[----:B------:R-:W-:Y:S01]  /*6040*/  ULOP3.LUT UR6, UR6, 0x3fff, URZ, 0xc0, !UPT ;  /* 0x00003fff06067892 */ /* 0x000fe2000f8ec03f */
[----:B------:R-:W-:Y:S02]  /*6050*/  IMAD R15, R4, -0xa0, RZ ;  /* 0xffffff60040f7824 */ /* 0x000fe400078e02ff */
[----:B01----:R-:W-:Y:S01]  /*6060*/  IMAD.U32 R8, RZ, RZ, UR23 ;  /* 0x00000017ff087e24 */ /* 0x003fe2000f8e00ff */
[----:B------:R-:W-:Y:S01]  /*6070*/  ULOP3.LUT UR6, UR6, 0x10000, URZ, 0xfc, !UPT ;  /* 0x0001000006067892 */ /* 0x000fe2000f8efc3f */
[----:B------:R-:W-:-:S03]  /*6080*/  VIADD R10, R15, 0x1 ;  /* 0x000000010f0a7836 */ /* 0x000fc60000000000 */
[----:B------:R-:W-:Y:S01]  /*6090*/  UIMAD UR10, UR37, 0x280, UR6 ;  /* 0x00000280250a78a4 */ /* 0x000fe2000f8e0206 */
[----:B------:R-:W-:-:S03]  /*60a0*/  IMAD R10, R19, -0x2, R10 ;  /* 0xfffffffe130a7824 */ /* 0x000fc600078e020a */
[----:B------:R-:W-:Y:S02]  /*60b0*/  @!P3 VIADD R8, R8, 0x13240 ;  /* 0x000132400808b836 */ /* 0x000fe40000000000 */
[----:B------:R-:W-:Y:S01]  /*60c0*/  IADD3 R13, -R18, R10, R17 ;  /* 0x0000000a120d7210 */ /* 0x000fe20007ffe111 */
[----:B------:R-:W-:Y:S01]  /*60d0*/  UMOV UR6, UR10 ;  /* 0x0000000a00067c82 */ /* 0x000fe20008000000 */
[----:B------:R-:W-:Y:S01]  /*60e0*/  VIADD R10, R10, 0xffffffff ;  /* 0xffffffff0a0a7836 */ /* 0x000fe20000000000 */
[----:B------:R-:W-:Y:S01]  /*60f0*/  QGMMA.64x64x32.F32.E4M3.E4M3 R24, R152, gdesc[UR4], R24, gsb0 ;  /* 0x00e0000498187df3 */ /* 0x000fe20008000818 */
[----:B------:R-:W-:Y:S01]  /*6100*/  UIADD3 UR6, UR10, 0x80, URZ ;  /* 0x000000800a067890 */ /* 0x000fe2000fffe03f */
[----:B------:R-:W-:Y:S01]  /*6110*/  @!P3 PRMT R8, RZ, 0x654, R8 ;  /* 0x00000654ff08b816 */ /* 0x000fe20000000008 */
[----:B------:R-:W-:Y:S01]  /*6120*/  UMOV UR7, 0xc0000010 ;  /* 0xc000001000077882 */ /* 0x000fe20000000000 */
[----:B------:R-:W-:Y:S01]  /*6130*/  VIADD R14, R13, UR22 ;  /* 0x000000160d0e7c36 */ /* 0x000fe20008000000 */
[----:B------:R-:W-:-:S02]  /*6140*/  WARPGROUP.DEPBAR.LE gsb0, 0x0 ;  /* 0x00008000000079c5 */ /* 0x000fc40000010000 */
        /* <DEDUP_REMOVED lines=22> */
[----:B------:R-:W-:-:S04]  /*62b0*/  ULOP3.LUT UR6, URZ, UR21, URZ, 0x33, !UPT ;  /* 0x000000153f067292 */ /* 0x000fc8000f8e333f */
[----:B------:R-:W0:Y:S02]  /*62c0*/  SHFL.IDX PT, R21, R20, RZ, 0x1c1f ;  /* 0x001c1fff14157589 */ /* 0x000e2400000e0000 */
[----:B------:R-:W-:Y:S02]  /*62d0*/  VIADD R13, R13, UR6 ;  /* 0x000000060d0d7c36 */ /* 0x000fe40008000000 */
[--C-:B0-----:R-:W-:Y:S02]  /*62e0*/  IMAD.IADD R12, R14, 0x1, R21.reuse ;  /* 0x000000010e0c7824 */ /* 0x101fe400078e0215 */
[----:B------:R-:W-:Y:S01]  /*62f0*/  IMAD.IADD R11, R13, 0x1, R21 ;  /* 0x000000010d0b7824 */ /* 0x000fe200078e0215 */
[----:B------:R-:W-:Y:S02]  /*6300*/  WARPGROUP.DEPBAR.LE gsb0, 0x0 ;  /* 0x00008000000079c5 */ /* 0x000fe40000010000 */
[----:B------:R0:W-:Y:S01]  /*6310*/  @!P3 SYNCS.ARRIVE.TRANS64.RED.A1T0 RZ, [R8+URZ], RZ ;  /* 0x000000ff08ffb9a7 */ /* 0x0001e2000810043f */
[----:B------:R-:W-:Y:S05]  /*6320*/  @P1 BRA `(.L_x_888) ;  /* 0x0000000000541947 */ /* 0x000fea0003800000 */
[----:B------:R-:W-:Y:S01]  /*6330*/  IADD3 R21, -R18, R17, R21 ;  /* 0x0000001112157210 */ /* 0x000fe20007ffe115 */
[----:B------:R-:W-:Y:S03]  /*6340*/  BSSY B0, `(.L_x_889) ;  /* 0x0000010000007945 */ /* 0x000fe60003800000 */
[----:B------:R-:W-:-:S13]  /*6350*/  ISETP.GT.AND P1, PT, R21, -0x1, PT ;  /* 0xffffffff1500780c */ /* 0x000fda0003f24270 */
[----:B------:R-:W-:Y:S05]  /*6360*/  @P1 BRA `(.L_x_890) ;  /* 0x0000000000201947 */ /* 0x000fea0003800000 */
[----:B------:R-:W-:Y:S01]  /*6370*/  IMAD.U32 R136, RZ, RZ, UR20 ;  /* 0x00000014ff887e24 */ /* 0x000fe2000f8e00ff */
[----:B------:R-:W-:-:S04]  /*6380*/  LOP3.LUT R21, RZ, R21, RZ, 0x33, !PT ;  /* 0x00000015ff157212 */ /* 0x000fc800078e33ff */
[----:B------:R-:W-:-:S13]  /*6390*/  ISETP.NE.AND P1, PT, R136, 0x1, PT ;  /* 0x000000018800780c */ /* 0x000fda0003f25270 */
[----:B0-----:R-:W0:Y:S02]  /*63a0*/  @P1 LDC.64 R8, c[0x0][0x9e8] ;  /* 0x00027a00ff081b82 */ /* 0x001e240000000a00 */
[----:B0-----:R-:W-:-:S05]  /*63b0*/  @P1 IMAD.HI.U32 R8, R21, R8, RZ ;  /* 0x0000000815081227 */ /* 0x001fca00078e00ff */
[----:B------:R-:W-:-:S04]  /*63c0*/  @P1 SHF.R.U32.HI R21, RZ, R9, R8 ;  /* 0x00000009ff151219 */ /* 0x000fc80000011608 */
[----:B------:R-:W-:Y:S01]  /*63d0*/  LOP3.LUT R21, RZ, R21, RZ, 0x33, !PT ;  /* 0x00000015ff157212 */ /* 0x000fe200078e33ff */
[----:B------:R-:W-:Y:S06]  /*63e0*/  BRA `(.L_x_891) ;  /* 0x0000000000147947 */ /* 0x000fec0003800000 */
.L_x_890:
[----:B------:R-:W-:-:S05]  /*63f0*/  IMAD.U32 R136, RZ, RZ, UR20 ;  /* 0x00000014ff887e24 */ /* 0x000fca000f8e00ff */
[----:B------:R-:W-:-:S13]  /*6400*/  ISETP.NE.AND P1, PT, R136, 0x1, PT ;  /* 0x000000018800780c */ /* 0x000fda0003f25270 */
[----:B0-----:R-:W0:Y:S02]  /*6410*/  @P1 LDC.64 R8, c[0x0][0x9e8] ;  /* 0x00027a00ff081b82 */ /* 0x001e240000000a00 */
[----:B0-----:R-:W-:-:S05]  /*6420*/  @P1 IMAD.HI.U32 R8, R21, R8, RZ ;  /* 0x0000000815081227 */ /* 0x001fca00078e00ff */
[----:B------:R-:W-:-:S07]  /*6430*/  @P1 SHF.R.U32.HI R21, RZ, R9, R8 ;  /* 0x00000009ff151219 */ /* 0x000fce0000011608 */
.L_x_891:
[----:B------:R-:W-:Y:S05]  /*6440*/  BSYNC B0 ;  /* 0x0000000000007941 */ /* 0x000fea0003800000 */
.L_x_889:
[----:B------:R-:W-:-:S05]  /*6450*/  IMAD R21, R21, R136, R10 ;  /* 0x0000008815157224 */ /* 0x000fca00078e020a */
[----:B------:R-:W-:Y:S02]  /*6460*/  VIADDMNMX R12, R21, R136, R12, PT ;  /* 0x00000088150c7246 */ /* 0x000fe4000380010c */
[----:B------:R-:W-:-:S07]  /*6470*/  VIMNMX R11, R11, R21, !PT ;  /* 0x000000150b0b7248 */ /* 0x000fce0007fe0100 */
.L_x_888:
[C---:B------:R-:W-:Y:S02]  /*6480*/  ISETP.GE.AND P1, PT, R15.reuse, 0x2, PT ;  /* 0x000000020f00780c */ /* 0x040fe40003f26270 */
        /* <DEDUP_REMOVED lines=227> */
[----:B------:R-:W1:Y:S02]  /*72c0*/  SHFL.IDX PT, R11, R20, 0x1, 0x1c1f ;  /* 0x003c1f00140b7f89 */ /* 0x000e6400000e0000 */
[----:B------:R-:W-:-:S04]  /*72d0*/  ISETP.LT.OR P6, PT, R12, 0x9a, P6 ;  /* 0x0000009a0c00780c */ /* 0x000fc800037c1670 */
[----:B------:R-:W-:Y:S02]  /*72e0*/  FSEL R69, R69, -INF , !P6 ;  /* 0xff80000045457808 */ /* 0x000fe40007000000 */
[----:B------:R-:W-:Y:S01]  /*72f0*/  PLOP3.LUT P6, PT, PT, PT, UP1, 0x40, 0x0 ;  /* 0x000000000000781c */ /* 0x000fe20003fce818 */
[--C-:B-1----:R-:W-:Y:S02]  /*7300*/  IMAD.IADD R14, R14, 0x1, R11.reuse ;  /* 0x000000010e0e7824 */ /* 0x102fe400078e020b */
[----:B------:R-:W-:-:S10]  /*7310*/  IMAD.IADD R13, R13, 0x1, R11 ;  /* 0x000000010d0d7824 */ /* 0x000fd400078e020b */
        /* <DEDUP_REMOVED lines=13> */
.L_x_894:
[----:B------:R-:W-:-:S05]  /*73f0*/  IMAD.U32 R15, RZ, RZ, UR20 ;  /* 0x00000014ff0f7e24 */ /* 0x000fca000f8e00ff */
[----:B------:R-:W-:-:S13]  /*7400*/  ISETP.NE.AND P6, PT, R15, 0x1, PT ;  /* 0x000000010f00780c */ /* 0x000fda0003fc5270 */
[----:B0-----:R-:W0:Y:S02]  /*7410*/  @P6 LDC.64 R8, c[0x0][0x9e8] ;  /* 0x00027a00ff086b82 */ /* 0x001e240000000a00 */
[----:B0-----:R-:W-:-:S05]  /*7420*/  @P6 IMAD.HI.U32 R8, R11, R8, RZ ;  /* 0x000000080b086227 */ /* 0x001fca00078e00ff */
[----:B------:R-:W-:-:S07]  /*7430*/  @P6 SHF.R.U32.HI R11, RZ, R9, R8 ;  /* 0x00000009ff0b6219 */ /* 0x000fce0000011608 */
.L_x_895:
[----:B------:R-:W-:Y:S05]  /*7440*/  BSYNC B0 ;  /* 0x0000000000007941 */ /* 0x000fea0003800000 */
.L_x_893:
[----:B------:R-:W-:-:S05]  /*7450*/  IMAD R10, R11, R15, R10 ;  /* 0x0000000f0b0a7224 */ /* 0x000fca00078e020a */
[----:B------:R-:W-:Y:S02]  /*7460*/  VIADDMNMX R14, R10, R15, R14, PT ;  /* 0x0000000f0a0e7246 */ /* 0x000fe4000380010e */
[----:B------:R-:W-:-:S07]  /*7470*/  VIMNMX R13, R13, R10, !PT ;  /* 0x0000000a0d0d7248 */ /* 0x000fce0007fe0100 */
.L_x_892:
[----:B------:R-:W-:Y:S01]  /*7480*/  ISETP.GT.AND P1, PT, R13, 0x20, !P1 ;  /* 0x000000200d00780c */ /* 0x000fe20004f24270 */
[----:B------:R-:W-:Y:S01]  /*7490*/  IMAD.U32 R15, RZ, RZ, UR42 ;  /* 0x0000002aff0f7e24 */ /* 0x000fe2000f8e00ff */
[----:B------:R-:W-:Y:S02]  /*74a0*/  LOP3.LUT P6, RZ, R16, 0x20000, RZ, 0xc0, !PT ;  /* 0x0002000010ff7812 */ /* 0x000fe400078cc0ff */
[----:B------:R-:W-:Y:S02]  /*74b0*/  ISETP.LT.OR P1, PT, R14, 0x21, P1 ;  /* 0x000000210e00780c */ /* 0x000fe40000f21670 */
[----:B0-----:R-:W-:Y:S02]  /*74c0*/  FMNMX.FTZ R8, R120, R3, !PT ;  /* 0x0000000378087209 */ /* 0x001fe40007810000 */
        /* <DEDUP_REMOVED lines=248> */
[----:B------:R-:W-:Y:S01]  /*8450*/  FFMA.FTZ R69, R69, UR42, -R10 ;  /* 0x0000002a45457c23 */ /* 0x000fe2000801080a */
        /* <DEDUP_REMOVED lines=41> */
[----:B------:R-:W-:Y:S01]  /*86f0*/  FFMA.FTZ R81, R85, UR42, -R10 ;  /* 0x0000002a55517c23 */ /* 0x000fe2000801080a */
[----:B------:R-:W-:Y:S01]  /*8700*/  IMAD.U32 R85, RZ, RZ, UR42 ;  /* 0x0000002aff557e24 */ /* 0x000fe2000f8e00ff */
[----:B------:R-:W-:Y:S01]  /*8710*/  FMNMX.FTZ R124, R71, R76, !PT ;  /* 0x0000004c477c7209 */ /* 0x000fe20007810000 */
[----:B------:R-:W-:Y:S04]  /*8720*/  MUFU.EX2 R112, R112 ;  /* 0x0000007000707308 */ /* 0x000fe80000000800 */
[----:B------:R-:W0:Y:S04]  /*8730*/  SHFL.BFLY PT, R125, R124, 0x2, 0x1f ;  /* 0x0c401f007c7d7f89 */ /* 0x000e2800000e0000 */
[----:B------:R1:W-:Y:S08]  /*8740*/  MUFU.EX2 R76, R128 ;  /* 0x00000080004c7308 */ /* 0x0003f00000000800 */
[----:B------:R-:W-:Y:S08]  /*8750*/  MUFU.EX2 R113, R113 ;  /* 0x0000007100717308 */ /* 0x000ff00000000800 */
[----:B------:R-:W-:Y:S01]  /*8760*/  MUFU.EX2 R116, R116 ;  /* 0x0000007400747308 */ /* 0x000fe20000000800 */
[----:B0-----:R-:W-:-:S02]  /*8770*/  FMNMX.FTZ R125, R124, R125, !PT ;  /* 0x0000007d7c7d7209 */ /* 0x001fc40007810000 */
[----:B------:R-:W-:-:S05]  /*8780*/  FSEL R124, R8, RZ, P1 ;  /* 0x000000ff087c7208 */ /* 0x000fca0000800000 */
[----:B------:R-:W-:Y:S01]  /*8790*/  MUFU.EX2 R117, R117 ;  /* 0x0000007500757308 */ /* 0x000fe20000000800 */
[----:B------:R-:W0:Y:S01]  /*87a0*/  SHFL.BFLY PT, R84, R125, 0x1, 0x1f ;  /* 0x0c201f007d547f89 */ /* 0x000e2200000e0000 */
[----:B------:R-:W-:-:S06]  /*87b0*/  FADD.FTZ R124, -R124, R3 ;  /* 0x000000037c7c7221 */ /* 0x000fcc0000010100 */
[----:B------:R-:W-:Y:S08]  /*87c0*/  MUFU.EX2 R3, R69 ;  /* 0x0000004500037308 */ /* 0x000ff00000000800 */
[----:B------:R-:W-:Y:S08]  /*87d0*/  MUFU.EX2 R88, R88 ;  /* 0x0000005800587308 */ /* 0x000ff00000000800 */
[----:B------:R-:W-:Y:S01]  /*87e0*/  MUFU.EX2 R89, R89 ;  /* 0x0000005900597308 */ /* 0x000fe20000000800 */
[----:B0-----:R-:W-:Y:S01]  /*87f0*/  FMNMX.FTZ R10, R125, R84, !PT ;  /* 0x000000547d0a7209 */ /* 0x001fe20007810000 */
[----:B------:R-:W-:-:S03]  /*8800*/  FMUL.FTZ R84, R124, UR42 ;  /* 0x0000002a7c547c20 */ /* 0x000fc60008410000 */
[C---:B------:R-:W-:Y:S01]  /*8810*/  FSETP.NEU.FTZ.AND P1, PT, R10.reuse, -INF , PT ;  /* 0xff8000000a00780b */ /* 0x040fe20003f3d000 */
[----:B------:R-:W-:-:S02]  /*8820*/  FFMA.FTZ R85, R10, R85, -8 ;  /* 0xc10000000a557423 */ /* 0x000fc40000010055 */
[----:B------:R-:W0:Y:S03]  /*8830*/  MUFU.EX2 R84, R84 ;  /* 0x0000005400547308 */ /* 0x000e260000000800 */
[----:B------:R-:W-:-:S05]  /*8840*/  FSEL R124, R85, RZ, P1 ;  /* 0x000000ff557c7208 */ /* 0x000fca0000800000 */
[--C-:B------:R-:W-:Y:S01]  /*8850*/  FFMA.FTZ R125, R126, UR42, -R124.reuse ;  /* 0x0000002a7e7d7c23 */ /* 0x100fe2000801087c */
[----:B-1----:R-:W-:-:S01]  /*8860*/  FFMA.FTZ R128, R9, UR42, -R124 ;  /* 0x0000002a09807c23 */ /* 0x002fc2000801087c */
[--C-:B------:R-:W-:Y:S01]  /*8870*/  FFMA.FTZ R9, R123, UR42, -R124.reuse ;  /* 0x0000002a7b097c23 */ /* 0x100fe2000801087c */
[----:B------:R-:W-:-:S01]  /*8880*/  FFMA.FTZ R126, R127, UR42, -R124 ;  /* 0x0000002a7f7e7c23 */ /* 0x000fc2000801087c */
[----:B------:R1:W-:Y:S01]  /*8890*/  MUFU.EX2 R69, R125 ;  /* 0x0000007d00457308 */ /* 0x0003e20000000800 */
[----:B------:R-:W-:-:S01]  /*88a0*/  FFMA.FTZ R85, R130, UR42, -R124 ;  /* 0x0000002a82557c23 */ /* 0x000fc2000801087c */
[--C-:B------:R-:W-:Y:S01]  /*88b0*/  FFMA.FTZ R130, R131, UR42, -R124.reuse ;  /* 0x0000002a83827c23 */ /* 0x100fe2000801087c */
[----:B------:R-:W-:-:S01]  /*88c0*/  FFMA.FTZ R127, R94, UR42, -R124 ;  /* 0x0000002a5e7f7c23 */ /* 0x000fc2000801087c */
[----:B------:R-:W-:Y:S01]  /*88d0*/  FFMA.FTZ R123, R134, UR42, -R124 ;  /* 0x0000002a867b7c23 */ /* 0x000fe2000801087c */
[----:B0-----:R-:W-:-:S01]  /*88e0*/  FFMA.FTZ R129, R84, R6, R11 ;  /* 0x0000000654817223 */ /* 0x001fc2000001000b */
[--C-:B------:R-:W-:Y:S01]  /*88f0*/  FFMA.FTZ R94, R98, UR42, -R124.reuse ;  /* 0x0000002a625e7c23 */ /* 0x100fe2000801087c */
[----:B------:R-:W-:-:S01]  /*8900*/  FFMA.FTZ R98, R102, UR42, -R124 ;  /* 0x0000002a66627c23 */ /* 0x000fc2000801087c */
[----:B------:R-:W-:Y:S01]  /*8910*/  MUFU.EX2 R128, R128 ;  /* 0x0000008000807308 */ /* 0x000fe20000000800 */
[----:B-1----:R-:W-:Y:S01]  /*8920*/  FSEL R125, R10, RZ, P1 ;  /* 0x000000ff0a7d7208 */ /* 0x002fe20000800000 */
[----:B------:R-:W-:Y:S01]  /*8930*/  FADD.FTZ R102, R12, R129 ;  /* 0x000000810c667221 */ /* 0x000fe20000010000 */
        /* <DEDUP_REMOVED lines=31> */
[----:B------:R-:W-:Y:S01]  /*8b30*/  FADD.FTZ R5, R15, R102 ;  /* 0x000000660f057221 */ /* 0x000fe20000010000 */
[----:B------:R-:W-:-:S01]  /*8b40*/  FFMA.FTZ R62, R62, UR42, -R124 ;  /* 0x0000002a3e3e7c23 */ /* 0x000fc2000801087c */
[----:B------:R-:W-:Y:S01]  /*8b50*/  FFMA.FTZ R63, R63, UR42, -R124 ;  /* 0x0000002a3f3f7c23 */ /* 0x000fe2000801087c */
[----:B------:R-:W-:-:S01]  /*8b60*/  FADD.FTZ R6, R9, R6 ;  /* 0x0000000609067221 */ /* 0x000fc20000010000 */
[--C-:B------:R-:W-:Y:S01]  /*8b70*/  FFMA.FTZ R66, R66, UR42, -R124.reuse ;  /* 0x0000002a42427c23 */ /* 0x100fe2000801087c */
[----:B------:R-:W-:-:S01]  /*8b80*/  FFMA.FTZ R73, R73, UR42, -R124 ;  /* 0x0000002a49497c23 */ /* 0x000fc2000801087c */
[----:B------:R-:W0:Y:S01]  /*8b90*/  MUFU.EX2 R130, R130 ;  /* 0x0000008200827308 */ /* 0x000e220000000800 */
[----:B------:R-:W-:-:S01]  /*8ba0*/  FFMA.FTZ R70, R70, UR42, -R124 ;  /* 0x0000002a46467c23 */ /* 0x000fc2000801087c */
[----:B------:R-:W-:-:S06]  /*8bb0*/  FFMA.FTZ R71, R71, UR42, -R124 ;  /* 0x0000002a47477c23 */ /* 0x000fcc000801087c */
[----:B------:R-:W3:Y:S08]  /*8bc0*/  MUFU.EX2 R123, R123 ;  /* 0x0000007b007b7308 */ /* 0x000ef00000000800 */
[----:B------:R4:W-:Y:S08]  /*8bd0*/  MUFU.EX2 R0, R127 ;  /* 0x0000007f00007308 */ /* 0x0009f00000000800 */
[----:B------:R-:W5:Y:S01]  /*8be0*/  MUFU.EX2 R132, R132 ;  /* 0x0000008400847308 */ /* 0x000f620000000800 */
[----:B----4-:R-:W-:-:S01]  /*8bf0*/  FADD.FTZ R127, R69, R6 ;  /* 0x00000006457f7221 */ /* 0x010fc20000010000 */
[----:B------:R-:W-:-:S03]  /*8c00*/  FADD.FTZ R6, R20, R5 ;  /* 0x0000000514067221 */ /* 0x000fc60000010000 */
[----:B-1----:R-:W-:Y:S01]  /*8c10*/  FADD.FTZ R102, R126, R127 ;  /* 0x0000007f7e667221 */ /* 0x002fe20000010000 */
[----:B------:R-:W-:-:S02]  /*8c20*/  FADD.FTZ R5, R21, R6 ;  /* 0x0000000615057221 */ /* 0x000fc40000010000 */
[----:B------:R-:W1:Y:S01]  /*8c30*/  MUFU.EX2 R106, R106 ;  /* 0x0000006a006a7308 */ /* 0x000e620000000800 */
[----:B--2---:R-:W-:-:S01]  /*8c40*/  FADD.FTZ R127, R85, R102 ;  /* 0x00000066557f7221 */ /* 0x004fc20000010000 */
[----:B------:R-:W-:-:S03]  /*8c50*/  FADD.FTZ R6, R120, R5 ;  /* 0x0000000578067221 */ /* 0x000fc60000010000 */
[----:B0-----:R-:W-:Y:S01]  /*8c60*/  FADD.FTZ R102, R130, R127 ;  /* 0x0000007f82667221 */ /* 0x001fe20000010000 */
[----:B------:R-:W-:-:S02]  /*8c70*/  FADD.FTZ R5, R121, R6 ;  /* 0x0000000679057221 */ /* 0x000fc40000010000 */
[----:B------:R-:W0:Y:S01]  /*8c80*/  MUFU.EX2 R107, R107 ;  /* 0x0000006b006b7308 */ /* 0x000e220000000800 */
[----:B---3--:R-:W-:-:S01]  /*8c90*/  FADD.FTZ R127, R123, R102 ;  /* 0x000000667b7f7221 */ /* 0x008fc20000010000 */
[----:B------:R-:W-:-:S03]  /*8ca0*/  FADD.FTZ R5, R122, R5 ;  /* 0x000000057a057221 */ /* 0x000fc60000010000 */
[----:B-----5:R-:W-:Y:S01]  /*8cb0*/  FADD.FTZ R127, R132, R127 ;  /* 0x0000007f847f7221 */ /* 0x020fe20000010000 */
[----:B------:R-:W-:-:S02]  /*8cc0*/  FADD.FTZ R6, R104, R5 ;  /* 0x0000000568067221 */ /* 0x000fc40000010000 */
[----:B------:R-:W2:Y:S01]  /*8cd0*/  MUFU.EX2 R110, R110 ;  /* 0x0000006e006e7308 */ /* 0x000ea20000000800 */
[----:B-1----:R-:W-:-:S01]  /*8ce0*/  FADD.FTZ R102, R106, R127 ;  /* 0x0000007f6a667221 */ /* 0x002fc20000010000 */
[----:B------:R-:W-:-:S04]  /*8cf0*/  FADD.FTZ R5, R105, R6 ;  /* 0x0000000669057221 */ /* 0x000fc80000010000 */
[----:B------:R-:W-:Y:S02]  /*8d00*/  FADD.FTZ R6, R108, R5 ;  /* 0x000000056c067221 */ /* 0x000fe40000010000 */
[----:B------:R-:W1:Y:S01]  /*8d10*/  MUFU.EX2 R111, R111 ;  /* 0x0000006f006f7308 */ /* 0x000e620000000800 */
[----:B0-----:R-:W-:-:S01]  /*8d20*/  FADD.FTZ R127, R107, R102 ;  /* 0x000000666b7f7221 */ /* 0x001fc20000010000 */
[----:B------:R-:W-:-:S04]  /*8d30*/  FADD.FTZ R5, R109, R6 ;  /* 0x000000066d057221 */ /* 0x000fc80000010000 */
[----:B------:R-:W-:Y:S02]  /*8d40*/  FADD.FTZ R6, R112, R5 ;  /* 0x0000000570067221 */ /* 0x000fe40000010000 */
[----:B------:R-:W0:Y:S01]  /*8d50*/  MUFU.EX2 R114, R114 ;  /* 0x0000007200727308 */ /* 0x000e220000000800 */
[----:B--2---:R-:W-:-:S01]  /*8d60*/  FADD.FTZ R102, R110, R127 ;  /* 0x0000007f6e667221 */ /* 0x004fc20000010000 */
[----:B------:R-:W-:-:S04]  /*8d70*/  FADD.FTZ R5, R113, R6 ;  /* 0x0000000671057221 */ /* 0x000fc80000010000 */
[----:B------:R-:W-:Y:S02]  /*8d80*/  FADD.FTZ R6, R116, R5 ;  /* 0x0000000574067221 */ /* 0x000fe40000010000 */
[----:B------:R-:W2:Y:S01]  /*8d90*/  MUFU.EX2 R115, R115 ;  /* 0x0000007300737308 */ /* 0x000ea20000000800 */
[----:B-1----:R-:W-:-:S01]  /*8da0*/  FADD.FTZ R127, R111, R102 ;  /* 0x000000666f7f7221 */ /* 0x002fc20000010000 */
[----:B------:R-:W-:-:S04]  /*8db0*/  FADD.FTZ R5, R117, R6 ;  /* 0x0000000675057221 */ /* 0x000fc80000010000 */
[----:B------:R-:W-:Y:S02]  /*8dc0*/  FADD.FTZ R6, R88, R5 ;  /* 0x0000000558067221 */ /* 0x000fe40000010000 */
[----:B------:R-:W1:Y:S01]  /*8dd0*/  MUFU.EX2 R118, R118 ;  /* 0x0000007600767308 */ /* 0x000e620000000800 */
[----:B0-----:R-:W-:-:S01]  /*8de0*/  FADD.FTZ R102, R114, R127 ;  /* 0x0000007f72667221 */ /* 0x001fc20000010000 */
[----:B------:R-:W-:-:S06]  /*8df0*/  FADD.FTZ R5, R89, R6 ;  /* 0x0000000659057221 */ /* 0x000fcc0000010000 */
        /* <DEDUP_REMOVED lines=9> */
[----:B-1----:R-:W-:-:S04]  /*8e90*/  FADD.FTZ R127, R91, R102 ;  /* 0x000000665b7f7221 */ /* 0x002fc80000010000 */
[----:B------:R-:W-:-:S03]  /*8ea0*/  FADD.FTZ R102, R0, R127 ;  /* 0x0000007f00667221 */ /* 0x000fc60000010000 */
        /* <DEDUP_REMOVED lines=36> */
[----:B------:R-:W-:-:S06]  /*90f0*/  FADD.FTZ R6, R76, R127 ;  /* 0x0000007f4c067221 */ /* 0x000fcc0000010000 */
        /* <DEDUP_REMOVED lines=39> */
[----:B0-----:R-:W-:-:S04]  /*9370*/  FADD.FTZ R6, R68, R5 ;  /* 0x0000000544067221 */ /* 0x001fc80000010000 */
[----:B------:R-:W-:Y:S01]  /*9380*/  FADD.FTZ R6, R3, R6 ;  /* 0x0000000603067221 */ /* 0x000fe20000010000 */
[----:B--2---:R-:W-:-:S04]  /*9390*/  FADD.FTZ R102, R70, R127 ;  /* 0x0000007f46667221 */ /* 0x004fc80000010000 */
[----:B-1----:R-:W-:Y:S01]  /*93a0*/  FADD.FTZ R5, R71, R102 ;  /* 0x0000006647057221 */ /* 0x002fe20000010000 */
[----:B------:R-:W-:Y:S06]  /*93b0*/  @!P0 BRA `(.L_x_896) ;  /* 0x0000000000048947 */ /* 0x000fec0003800000 */
[----:B------:R-:W-:Y:S01]  /*93c0*/  BPT.TRAP 0x1 ;  /* 0x000000040000795c */ /* 0x000fe20000300000 */
.L_x_896:
        /* <DEDUP_REMOVED lines=50> */
[----:B------:R-:W-:Y:S01]  /*96f0*/  FMUL.FTZ R31, R31, R125 ;  /* 0x0000007d1f1f7220 */ /* 0x000fe20000410000 */
        /* <DEDUP_REMOVED lines=35> */
.L_x_879:
        /* <DEDUP_REMOVED lines=25> */
.L_x_899:
[----:B------:R-:W-:-:S11]  /*9ac0*/  UISETP.NE.AND UP2, UPT, UR11, 0x1, UPT ;  /* 0x000000010b00788c */ /* 0x000fd6000bf45270 */
[----:B------:R-:W-:Y:S02]  /*9ad0*/  @UP2 ULDC.64 UR12, c[0x0][0x9e8] ;  /* 0x00027a00000c2ab9 */ /* 0x000fe40000000a00 */
[----:B------:R-:W-:-:S04]  /*9ae0*/  UIMAD.WIDE.U32 UR6, UR10, UR12, URZ ;  /* 0x0000000c0a0672a5 */ /* 0x000fc8000f8e003f */
[----:B------:R-:W-:-:S12]  /*9af0*/  @UP2 USHF.R.U32.HI UR10, URZ, UR13, UR7 ;  /* 0x0000000d3f0a2299 */ /* 0x000fd80008011607 */
.L_x_900:
[----:B------:R-:W-:-:S04]  /*9b00*/  UIMAD UR10, UR10, UR11, URZ ;  /* 0x0000000b0a0a72a4 */ /* 0x000fc8000f8e023f */
[----:B------:R-:W-:-:S04]  /*9b10*/  UISETP.LT.AND UP2, UPT, UR21, UR10, UPT ;  /* 0x0000000a1500728c */ /* 0x000fc8000bf41270 */
[----:B------:R-:W-:-:S12]  /*9b20*/  USEL UR21, UR21, UR10, !UP2 ;  /* 0x0000000a15157287 */ /* 0x000fd8000d000000 */
.L_x_898:
        /* <DEDUP_REMOVED lines=12> */
.L_x_911:
[----:B------:R-:W-:-:S04]  /*9bf0*/  UIADD3 UR37, UR21, 0x1, URZ ;  /* 0x0000000115257890 */ /* 0x000fc8000fffe03f */
[----:B------:R-:W-:-:S04]  /*9c00*/  UISETP.NE.AND UP2, UPT, UR37, 0x2, UPT ;  /* 0x000000022500788c */ /* 0x000fc8000bf45270 */
[----:B------:R-:W-:Y:S02]  /*9c10*/  USEL UR36, URZ, 0x1, UP2 ;  /* 0x000000013f247887 */ /* 0x000fe40009000000 */
[----:B------:R-:W-:Y:S02]  /*9c20*/  USEL UR37, UR37, URZ, UP2 ;  /* 0x0000003f25257287 */ /* 0x000fe40009000000 */
[----:B------:R-:W-:Y:S01]  /*9c30*/  ULOP3.LUT UR36, UR22, UR36, URZ, 0x3c, !UPT ;  /* 0x0000002416247292 */ /* 0x000fe2000f8e3c3f */
[----:B------:R-:W-:Y:S11]  /*9c40*/  @!P0 BRA `(.L_x_902) ;  /* 0x0000000000048947 */ /* 0x000ff60003800000 */
[----:B------:R-:W-:Y:S01]  /*9c50*/  BPT.TRAP 0x1 ;  /* 0x000000040000795c */ /* 0x000fe20000300000 */
.L_x_902:
[----:B------:R-:W-:Y:S01]  /*9c60*/  ULEA UR6, UR37, UR45, 0x3 ;  /* 0x0000002d25067291 */ /* 0x000fe2000f8e183f */
[----:B------:R-:W-:-:S05]  /*9c70*/  IMAD.U32 R0, RZ, RZ, UR36 ;  /* 0x00000024ff007e24 */ /* 0x000fca000f8e00ff */
[----:B------:R-:W-:-:S04]  /*9c80*/  SHF.L.U32 R0, R0, 0x1f, RZ ;  /* 0x0000001f00007819 */ /* 0x000fc800000006ff */
[----:B------:R0:W1:Y:S01]  /*9c90*/  SYNCS.PHASECHK.TRANS64.TRYWAIT P1, [UR6+0x13230], R0 ;  /* 0x01323000ff0075a7 */ /* 0x0000620008020146 */
[----:B------:R-:W-:Y:S05]  /*9ca0*/  @!P0 BRA `(.L_x_903) ;  /* 0x0000000000048947 */ /* 0x000fea0003800000 */
[----:B------:R-:W-:Y:S01]  /*9cb0*/  BPT.TRAP 0x1 ;  /* 0x000000040000795c */ /* 0x000fe20000300000 */
.L_x_903:
[----:B-1----:R-:W-:Y:S05]  /*9cc0*/  @P1 BRA `(.L_x_904) ;  /* 0x0000000000081947 */ /* 0x002fea0003800000 */
[----:B------:R-:W1:Y:S02]  /*9cd0*/  SYNCS.PHASECHK.TRANS64.TRYWAIT P1, [UR6+0x13230], R0 ;  /* 0x01323000ff0075a7 */ /* 0x000e640008020146 */
[----:B-1----:R-:W-:Y:S05]  /*9ce0*/  @!P1 BRA `(.L_x_905) ;  /* 0x000000d800c09947 */ /* 0x002fea0003800000 */
.L_x_904:
        /* <DEDUP_REMOVED lines=64> */
.L_x_906:
[----:B------:R-:W-:Y:S01]  /*a0f0*/  ULEA UR11, UR21, UR45, 0x3 ;  /* 0x0000002d150b7291 */ /* 0x000fe2000f8e183f */
[----:B01----:R-:W-:-:S05]  /*a100*/  IMAD.U32 R0, RZ, RZ, UR22 ;  /* 0x00000016ff007e24 */ /* 0x003fca000f8e00ff */
[----:B------:R-:W-:-:S04]  /*a110*/  SHF.L.U32 R0, R0, 0x1f, RZ ;  /* 0x0000001f00007819 */ /* 0x000fc800000006ff */
[----:B------:R0:W1:Y:S01]  /*a120*/  SYNCS.PHASECHK.TRANS64.TRYWAIT P1, [UR11+0x13250], R0 ;  /* 0x01325000ff0075a7 */ /* 0x000062000802014b */
[----:B------:R-:W-:Y:S05]  /*a130*/  @!P0 BRA `(.L_x_907) ;  /* 0x0000000000048947 */ /* 0x000fea0003800000 */
[----:B------:R-:W-:Y:S01]  /*a140*/  BPT.TRAP 0x1 ;  /* 0x000000040000795c */ /* 0x000fe20000300000 */
.L_x_907:
[----:B-1----:R-:W-:Y:S05]  /*a150*/  @P1 BRA `(.L_x_908) ;  /* 0x0000000000081947 */ /* 0x002fea0003800000 */
[----:B------:R-:W1:Y:S02]  /*a160*/  SYNCS.PHASECHK.TRANS64.TRYWAIT P1, [UR11+0x13250], R0 ;  /* 0x01325000ff0075a7 */ /* 0x000e64000802014b */
[----:B-1----:R-:W-:Y:S05]  /*a170*/  @!P1 BRA `(.L_x_909) ;  /* 0x000000d400b49947 */ /* 0x002fea0003800000 */
.L_x_908:
        /* <DEDUP_REMOVED lines=164> */
[----:B------:R-:W0:Y:S01]  /*abc0*/  MUFU.EX2 R12, R12 ;  /* 0x0000000c000c7308 */ /* 0x000e220000000800 */
[----:B------:R-:W-:Y:S01]  /*abd0*/  WARPGROUP.ARRIVE ;  /* 0x00000000000079c5 */ /* 0x000fe20000000000 */
[--C-:B------:R-:W-:Y:S01]  /*abe0*/  FFMA.FTZ R126, R131, UR42, -R10.reuse ;  /* 0x0000002a837e7c23 */ /* 0x100fe2000801080a */
[----:B------:R-:W-:-:S01]  /*abf0*/  FFMA.FTZ R127, R134, UR42, -R10 ;  /* 0x0000002a867f7c23 */ /* 0x000fc2000801080a */
[--C-:B------:R-:W-:Y:S01]  /*ac00*/  FFMA.FTZ R128, R135, UR42, -R10.reuse ;  /* 0x0000002a87807c23 */ /* 0x100fe2000801080a */
[----:B------:R-:W-:-:S01]  /*ac10*/  FFMA.FTZ R106, R106, UR42, -R10 ;  /* 0x0000002a6a6a7c23 */ /* 0x000fc2000801080a */
[--C-:B------:R-:W-:Y:S01]  /*ac20*/  FFMA.FTZ R107, R107, UR42, -R10.reuse ;  /* 0x0000002a6b6b7c23 */ /* 0x100fe2000801080a */
[----:B------:R-:W-:Y:S01]  /*ac30*/  QGMMA.64x64x32.F32.E4M3.E4M3 R24, R140, gdesc[UR4], R24, gsb0 ;  /* 0x00e000048c187df3 */ /* 0x000fe20008000818 */
        /* <DEDUP_REMOVED lines=9> */
[----:B0-----:R-:W-:-:S01]  /*acd0*/  FFMA.FTZ R6, R9, R6, R12 ;  /* 0x0000000609067223 */ /* 0x001fc2000001000c */
[--C-:B------:R-:W-:Y:S01]  /*ace0*/  FFMA.FTZ R91, R91, UR42, -R10.reuse ;  /* 0x0000002a5b5b7c23 */ /* 0x100fe2000801080a */
[----:B------:R-:W-:-:S01]  /*acf0*/  FFMA.FTZ R94, R94, UR42, -R10 ;  /* 0x0000002a5e5e7c23 */ /* 0x000fc2000801080a */
[--C-:B------:R-:W-:Y:S01]  /*ad00*/  FFMA.FTZ R95, R95, UR42, -R10.reuse ;  /* 0x0000002a5f5f7c23 */ /* 0x100fe2000801080a */
[----:B------:R-:W-:-:S01]  /*ad10*/  FFMA.FTZ R98, R98, UR42, -R10 ;  /* 0x0000002a62627c23 */ /* 0x000fc2000801080a */
[--C-:B------:R-:W-:Y:S01]  /*ad20*/  FFMA.FTZ R99, R99, UR42, -R10.reuse ;  /* 0x0000002a63637c23 */ /* 0x100fe2000801080a */
[----:B------:R-:W-:Y:S01]  /*ad30*/  UIADD3 UR6, UR10, 0x200, URZ ;  /* 0x000002000a067890 */ /* 0x000fe2000fffe03f */
[----:B------:R-:W0:Y:S01]  /*ad40*/  MUFU.EX2 R11, R11 ;  /* 0x0000000b000b7308 */ /* 0x000e220000000800 */
[----:B------:R-:W-:-:S01]  /*ad50*/  FFMA.FTZ R102, R102, UR42, -R10 ;  /* 0x0000002a66667c23 */ /* 0x000fc2000801080a */
[--C-:B------:R-:W-:Y:S01]  /*ad60*/  FFMA.FTZ R103, R103, UR42, -R10.reuse ;  /* 0x0000002a67677c23 */ /* 0x100fe2000801080a */
[----:B------:R-:W-:Y:S01]  /*ad70*/  UMOV UR7, 0xc0000010 ;  /* 0xc000001000077882 */ /* 0x000fe20000000000 */
        /* <DEDUP_REMOVED lines=20> */
[----:B------:R-:W0:Y:S08]  /*aec0*/  MUFU.EX2 R123, R123 ;  /* 0x0000007b007b7308 */ /* 0x000e300000000800 */
[----:B------:R3:W4:Y:S08]  /*aed0*/  MUFU.EX2 R14, R125 ;  /* 0x0000007d000e7308 */ /* 0x0007300000000800 */
[----:B------:R-:W5:Y:S01]  /*aee0*/  MUFU.EX2 R124, R124 ;  /* 0x0000007c007c7308 */ /* 0x000f620000000800 */
[----:B---3--:R-:W-:-:S01]  /*aef0*/  FFMA.FTZ R125, R130, UR42, -R10 ;  /* 0x0000002a827d7c23 */ /* 0x008fc2000801080a */
[----:B--2---:R-:W-:Y:S01]  /*af00*/  FADD.FTZ R130, R122, R5 ;  /* 0x000000057a827221 */ /* 0x004fe20000010000 */
[----:B-1----:R-:W-:-:S03]  /*af10*/  FADD.FTZ R5, R13, R6 ;  /* 0x000000060d057221 */ /* 0x002fc60000010000 */
[----:B0-----:R-:W-:Y:S02]  /*af20*/  FADD.FTZ R129, R123, R130 ;  /* 0x000000827b817221 */ /* 0x001fe40000010000 */
        /* <DEDUP_REMOVED lines=114> */
[----:B------:R-:W-:-:S05]  /*b650*/  IMAD.U32 R5, RZ, RZ, UR37 ;  /* 0x00000025ff057e24 */ /* 0x000fca000f8e00ff */
[----:B------:R-:W-:Y:S01]  /*b660*/  @!P1 LEA R5, R5, UR45, 0x3 ;  /* 0x0000002d05059c11 */ /* 0x000fe2000f8e18ff */
[----:B------:R-:W1:Y:S01]  /*b670*/  MUFU.EX2 R87, R87 ;  /* 0x0000005700577308 */ /* 0x000e620000000800 */
[----:B--2---:R-:W-:-:S03]  /*b680*/  FADD.FTZ R130, R86, R129 ;  /* 0x0000008156827221 */ /* 0x004fc60000010000 */
[----:B------:R-:W-:-:S04]  /*b690*/  @!P1 VIADD R5, R5, 0x13240 ;  /* 0x0001324005059836 */ /* 0x000fc80000000000 */
[----:B------:R-:W2:Y:S01]  /*b6a0*/  MUFU.EX2 R56, R56 ;  /* 0x0000003800387308 */ /* 0x000ea20000000800 */
[----:B0-----:R-:W-:-:S01]  /*b6b0*/  FADD.FTZ R129, R85, R6 ;  /* 0x0000000655817221 */ /* 0x001fc20000010000 */
[----:B------:R-:W-:-:S04]  /*b6c0*/  @!P1 PRMT R5, RZ, 0x654, R5 ;  /* 0x00000654ff059816 */ /* 0x000fc80000000005 */
[----:B------:R0:W-:Y:S02]  /*b6d0*/  @!P1 SYNCS.ARRIVE.TRANS64.RED.A1T0 RZ, [R5+URZ], RZ ;  /* 0x000000ff05ff99a7 */ /* 0x0001e4000810043f */
[----:B------:R-:W3:Y:S01]  /*b6e0*/  MUFU.EX2 R58, R58 ;  /* 0x0000003a003a7308 */ /* 0x000ee20000000800 */
[----:B-1----:R-:W-:-:S07]  /*b6f0*/  FADD.FTZ R131, R87, R130 ;  /* 0x0000008257837221 */ /* 0x002fce0000010000 */
[----:B------:R-:W1:Y:S01]  /*b700*/  MUFU.EX2 R57, R57 ;  /* 0x0000003900397308 */ /* 0x000e620000000800 */
[----:B--2---:R-:W-:-:S07]  /*b710*/  FADD.FTZ R6, R56, R129 ;  /* 0x0000008138067221 */ /* 0x004fce0000010000 */
[----:B------:R-:W2:Y:S01]  /*b720*/  MUFU.EX2 R59, R59 ;  /* 0x0000003b003b7308 */ /* 0x000ea20000000800 */
[----:B---3--:R-:W-:-:S07]  /*b730*/  FADD.FTZ R130, R58, R131 ;  /* 0x000000833a827221 */ /* 0x008fce0000010000 */
        /* <DEDUP_REMOVED lines=28> */
.L_x_910:
        /* <DEDUP_REMOVED lines=82> */
.L_x_901:
        /* <DEDUP_REMOVED lines=8> */
[----:B------:R-:W-:-:S05]  /*bea0*/  ULDC UR21, c[0x0][0x9e0] ;  /* 0x0002780000157ab9 */ /* 0x000fca0000000800 */
.L_x_930:
[----:B------:R-:W-:-:S04]  /*beb0*/  UIADD3 UR37, UR23, 0x1, URZ ;  /* 0x0000000117257890 */ /* 0x000fc8000fffe03f */
[----:B------:R-:W-:-:S04]  /*bec0*/  UISETP.NE.AND UP2, UPT, UR37, 0x2, UPT ;  /* 0x000000022500788c */ /* 0x000fc8000bf45270 */
[----:B------:R-:W-:Y:S02]  /*bed0*/  USEL UR36, URZ, 0x1, UP2 ;  /* 0x000000013f247887 */ /* 0x000fe40009000000 */
[----:B------:R-:W-:Y:S02]  /*bee0*/  USEL UR37, UR37, URZ, UP2 ;  /* 0x0000003f25257287 */ /* 0x000fe40009000000 */
[----:B------:R-:W-:Y:S01]  /*bef0*/  ULOP3.LUT UR36, UR24, UR36, URZ, 0x3c, !UPT ;  /* 0x0000002418247292 */ /* 0x000fe2000f8e3c3f */
[----:B------:R-:W-:Y:S11]  /*bf00*/  @!P0 BRA `(.L_x_913) ;  /* 0x0000000000048947 */ /* 0x000ff60003800000 */
[----:B------:R-:W-:Y:S01]  /*bf10*/  BPT.TRAP 0x1 ;  /* 0x000000040000795c */ /* 0x000fe20000300000 */
.L_x_913:
[----:B------:R-:W-:Y:S01]  /*bf20*/  ULEA UR6, UR37, UR45, 0x3 ;  /* 0x0000002d25067291 */ /* 0x000fe2000f8e183f */
[----:B------:R-:W-:-:S05]  /*bf30*/  IMAD.U32 R0, RZ, RZ, UR36 ;  /* 0x00000024ff007e24 */ /* 0x000fca000f8e00ff */
[----:B------:R-:W-:-:S04]  /*bf40*/  SHF.L.U32 R0, R0, 0x1f, RZ ;  /* 0x0000001f00007819 */ /* 0x000fc800000006ff */
[----:B------:R0:W1:Y:S01]  /*bf50*/  SYNCS.PHASECHK.TRANS64.TRYWAIT P1, [UR6+0x13230], R0 ;  /* 0x01323000ff0075a7 */ /* 0x0000620008020146 */
[----:B------:R-:W-:Y:S05]  /*bf60*/  @!P0 BRA `(.L_x_914) ;  /* 0x0000000000048947 */ /* 0x000fea0003800000 */
[----:B------:R-:W-:Y:S01]  /*bf70*/  BPT.TRAP 0x1 ;  /* 0x000000040000795c */ /* 0x000fe20000300000 */
.L_x_914:
[----:B-1----:R-:W-:Y:S05]  /*bf80*/  @P1 BRA `(.L_x_915) ;  /* 0x0000000000081947 */ /* 0x002fea0003800000 */
[----:B------:R-:W1:Y:S02]  /*bf90*/  SYNCS.PHASECHK.TRANS64.TRYWAIT P1, [UR6+0x13230], R0 ;  /* 0x01323000ff0075a7 */ /* 0x000e640008020146 */
[----:B-1----:R-:W-:Y:S05]  /*bfa0*/  @!P1 BRA `(.L_x_916) ;  /* 0x000000b800409947 */ /* 0x002fea0003800000 */
.L_x_915:
        /* <DEDUP_REMOVED lines=64> */
.L_x_917:
[----:B------:R-:W-:Y:S01]  /*c3b0*/  ULEA UR11, UR23, UR45, 0x3 ;  /* 0x0000002d170b7291 */ /* 0x000fe2000f8e183f */
[----:B01----:R-:W-:-:S05]  /*c3c0*/  IMAD.U32 R0, RZ, RZ, UR24 ;  /* 0x00000018ff007e24 */ /* 0x003fca000f8e00ff */
[----:B------:R-:W-:-:S04]  /*c3d0*/  SHF.L.U32 R0, R0, 0x1f, RZ ;  /* 0x0000001f00007819 */ /* 0x000fc800000006ff */
[----:B------:R0:W1:Y:S01]  /*c3e0*/  SYNCS.PHASECHK.TRANS64.TRYWAIT P1, [UR11+0x13250], R0 ;  /* 0x01325000ff0075a7 */ /* 0x000062000802014b */
[----:B------:R-:W-:Y:S05]  /*c3f0*/  @!P0 BRA `(.L_x_918) ;  /* 0x0000000000048947 */ /* 0x000fea0003800000 */
[----:B------:R-:W-:Y:S01]  /*c400*/  BPT.TRAP 0x1 ;  /* 0x000000040000795c */ /* 0x000fe20000300000 */
.L_x_918:
[----:B-1----:R-:W-:Y:S05]  /*c410*/  @P1 BRA `(.L_x_919) ;  /* 0x0000000000081947 */ /* 0x002fea0003800000 */
[----:B------:R-:W1:Y:S02]  /*c420*/  SYNCS.PHASECHK.TRANS64.TRYWAIT P1, [UR11+0x13250], R0 ;  /* 0x01325000ff0075a7 */ /* 0x000e64000802014b */
[----:B-1----:R-:W-:Y:S05]  /*c430*/  @!P1 BRA `(.L_x_920) ;  /* 0x000000b400349947 */ /* 0x002fea0003800000 */
.L_x_919:
        /* <DEDUP_REMOVED lines=15> */
[----:B------:R-:W-:Y:S02]  /*c530*/  @!P3 LEA R0, R0, UR45, 0x3 ;  /* 0x0000002d0000bc11 */ /* 0x000fe4000f8e18ff */
[----:B------:R-:W-:Y:S01]  /*c540*/  IADD3 R13, -R18, R10, R17 ;  /* 0x0000000a120d7210 */ /* 0x000fe20007ffe111 */
[----:B------:R-:W-:Y:S02]  /*c550*/  UMOV UR6, UR10 ;  /* 0x0000000a00067c82 */ /* 0x000fe40008000000 */
[----:B------:R-:W-:Y:S01]  /*c560*/  QGMMA.64x64x32.F32.E4M3.E4M3 R24, R152, gdesc[UR4], R24, gsb0 ;  /* 0x00e0000498187df3 */ /* 0x000fe20008000818 */
[----:B------:R-:W-:Y:S01]  /*c570*/  UIADD3 UR6, UR10, 0x80, URZ ;  /* 0x000000800a067890 */ /* 0x000fe2000fffe03f */
[----:B------:R-:W-:Y:S01]  /*c580*/  @!P3 VIADD R0, R0, 0x13240 ;  /* 0x000132400000b836 */ /* 0x000fe20000000000 */
[----:B------:R-:W-:Y:S01]  /*c590*/  UMOV UR7, 0xc0000010 ;  /* 0xc000001000077882 */ /* 0x000fe20000000000 */
[----:B------:R-:W-:-:S03]  /*c5a0*/  VIADD R14, R13, UR21 ;  /* 0x000000150d0e7c36 */ /* 0x000fc60008000000 */
        /* <DEDUP_REMOVED lines=30> */
[----:B------:R0:W-:Y:S02]  /*c790*/  @!P3 SYNCS.ARRIVE.TRANS64.RED.A1T0 RZ, [R0+URZ], RZ ;  /* 0x000000ff00ffb9a7 */ /* 0x0001e4000810043f */
[----:B0-----:R-:W-:Y:S01]  /*c7a0*/  VIADD R0, R10, 0xffffffff ;  /* 0xffffffff0a007836 */ /* 0x001fe20000000000 */
[----:B------:R-:W-:Y:S06]  /*c7b0*/  @P1 BRA `(.L_x_921) ;  /* 0x0000000000541947 */ /* 0x000fec0003800000 */
[----:B------:R-:W-:Y:S01]  /*c7c0*/  IADD3 R21, -R18, R17, R21 ;  /* 0x0000001112157210 */ /* 0x000fe20007ffe115 */
        /* <DEDUP_REMOVED lines=11> */
.L_x_923:
[----:B------:R-:W-:-:S05]  /*c880*/  IMAD.U32 R136, RZ, RZ, UR20 ;  /* 0x00000014ff887e24 */ /* 0x000fca000f8e00ff */
[----:B------:R-:W-:-:S13]  /*c890*/  ISETP.NE.AND P1, PT, R136, 0x1, PT ;  /* 0x000000018800780c */ /* 0x000fda0003f25270 */
[----:B------:R-:W0:Y:S02]  /*c8a0*/  @P1 LDC.64 R10, c[0x0][0x9e8] ;  /* 0x00027a00ff0a1b82 */ /* 0x000e240000000a00 */
[----:B0-----:R-:W-:-:S05]  /*c8b0*/  @P1 IMAD.HI.U32 R10, R21, R10, RZ ;  /* 0x0000000a150a1227 */ /* 0x001fca00078e00ff */
[----:B------:R-:W-:-:S07]  /*c8c0*/  @P1 SHF.R.U32.HI R21, RZ, R11, R10 ;  /* 0x0000000bff151219 */ /* 0x000fce000001160a */
.L_x_924:
[----:B------:R-:W-:Y:S05]  /*c8d0*/  BSYNC B0 ;  /* 0x0000000000007941 */ /* 0x000fea0003800000 */
.L_x_922:
[----:B------:R-:W-:-:S05]  /*c8e0*/  IMAD R21, R21, R136, R0 ;  /* 0x0000008815157224 */ /* 0x000fca00078e0200 */
[----:B------:R-:W-:Y:S02]  /*c8f0*/  VIADDMNMX R12, R21, R136, R12, PT ;  /* 0x00000088150c7246 */ /* 0x000fe4000380010c */
[----:B------:R-:W-:-:S07]  /*c900*/  VIMNMX R3, R3, R21, !PT ;  /* 0x0000001503037248 */ /* 0x000fce0007fe0100 */
.L_x_921:
        /* <DEDUP_REMOVED lines=247> */
.L_x_927:
[----:B------:R-:W-:-:S05]  /*d880*/  IMAD.U32 R15, RZ, RZ, UR20 ;  /* 0x00000014ff0f7e24 */ /* 0x000fca000f8e00ff */
[----:B------:R-:W-:-:S13]  /*d890*/  ISETP.NE.AND P6, PT, R15, 0x1, PT ;  /* 0x000000010f00780c */ /* 0x000fda0003fc5270 */
[----:B------:R-:W0:Y:S02]  /*d8a0*/  @P6 LDC.64 R10, c[0x0][0x9e8] ;  /* 0x00027a00ff0a6b82 */ /* 0x000e240000000a00 */
[----:B0-----:R-:W-:-:S05]  /*d8b0*/  @P6 IMAD.HI.U32 R10, R3, R10, RZ ;  /* 0x0000000a030a6227 */ /* 0x001fca00078e00ff */
[----:B------:R-:W-:-:S07]  /*d8c0*/  @P6 SHF.R.U32.HI R3, RZ, R11, R10 ;  /* 0x0000000bff036219 */ /* 0x000fce000001160a */
.L_x_928:
[----:B------:R-:W-:Y:S05]  /*d8d0*/  BSYNC B0 ;  /* 0x0000000000007941 */ /* 0x000fea0003800000 */
.L_x_926:
[----:B------:R-:W-:-:S05]  /*d8e0*/  IMAD R0, R3, R15, R0 ;  /* 0x0000000f03007224 */ /* 0x000fca00078e0200 */
[----:B------:R-:W-:Y:S02]  /*d8f0*/  VIADDMNMX R14, R0, R15, R14, PT ;  /* 0x0000000f000e7246 */ /* 0x000fe4000380010e */
[----:B------:R-:W-:-:S07]  /*d900*/  VIMNMX R13, R13, R0, !PT ;  /* 0x000000000d0d7248 */ /* 0x000fce0007fe0100 */
.L_x_925:
        /* <DEDUP_REMOVED lines=501> */
.L_x_929:
        /* <DEDUP_REMOVED lines=82> */
.L_x_912:
[----:B------:R-:W-:Y:S06]  /*fd80*/  BAR.ARV 0x8, 0x200 ;  /* 0x0208000000007b1d */ /* 0x000fec0000002000 */
[----:B------:R-:W-:Y:S05]  /*fd90*/  @!P0 BRA `(.L_x_931) ;  /* 0x0000000000048947 */ /* 0x000fea0003800000 */
[----:B------:R-:W-:Y:S01]  /*fda0*/  BPT.TRAP 0x1 ;  /* 0x000000040000795c */ /* 0x000fe20000300000 */
.L_x_931:
[----:B------:R-:W-:Y:S01]  /*fdb0*/  ULEA UR14, UR37, UR45, 0x3 ;  /* 0x0000002d250e7291 */ /* 0x000fe2000f8e183f */
[----:B------:R-:W-:-:S05]  /*fdc0*/  IMAD.U32 R4, RZ, RZ, UR36 ;  /* 0x00000024ff047e24 */ /* 0x000fca000f8e00ff */
[----:B------:R-:W-:-:S04]  /*fdd0*/  SHF.L.U32 R4, R4, 0x1f, RZ ;  /* 0x0000001f04047819 */ /* 0x000fc800000006ff */
[----:B------:R0:W1:Y:S01]  /*fde0*/  SYNCS.PHASECHK.TRANS64.TRYWAIT P1, [UR14+0x13250], R4 ;  /* 0x01325004ff0075a7 */ /* 0x000062000802014e */
[----:B------:R-:W-:Y:S05]  /*fdf0*/  @!P0 BRA `(.L_x_932) ;  /* 0x0000000000048947 */ /* 0x000fea0003800000 */
[----:B------:R-:W-:Y:S01]  /*fe00*/  BPT.TRAP 0x1 ;  /* 0x000000040000795c */ /* 0x000fe20000300000 */
.L_x_932:
[----:B-1----:R-:W-:Y:S05]  /*fe10*/  @P1 BRA `(.L_x_933) ;  /* 0x0000000000081947 */ /* 0x002fea0003800000 */
[----:B------:R-:W1:Y:S02]  /*fe20*/  SYNCS.PHASECHK.TRANS64.TRYWAIT P1, [UR14+0x13250], R4 ;  /* 0x01325004ff0075a7 */ /* 0x000e64000802014e */
[----:B-1----:R-:W-:Y:S05]  /*fe30*/  @!P1 BRA `(.L_x_934) ;  /* 0x0000007800cc9947 */ /* 0x002fea0003800000 */
.L_x_933:
[----:B------:R-:W-:Y:S01]  /*fe40*/  ULDC.64 UR4, c[0x0][0x9a0] ;  /* 0x0002680000047ab9 */ /* 0x000fe20000000a00 */
[----:B------:R-:W-:Y:S01]  /*fe50*/  UIADD3 UR45, UR45, 0x1000, URZ ;  /* 0x000010002d2d7890 */ /* 0x000fe2000fffe03f */
[----:B------:R-:W-:Y:S01]  /*fe60*/  WARPGROUP.ARRIVE ;  /* 0x00000000000079c5 */ /* 0x000fe20000000000 */
[----:B------:R-:W-:Y:S01]  /*fe70*/  UISETP.NE.U32.AND UP0, UPT, UR4, URZ, UPT ;  /* 0x0000003f0400728c */ /* 0x000fe2000bf05070 */
[----:B01----:R-:W-:Y:S01]  /*fe80*/  IMAD.MOV.U32 R4, RZ, RZ, 0x3f800000 ;  /* 0x3f800000ff047424 */ /* 0x003fe200078e00ff */
        /* <DEDUP_REMOVED lines=8> */
[----:B------:R-:W-:Y:S01]  /*ff10*/  @UP0 UIMAD UR6, UR6, UR10, URZ ;  /* 0x0000000a060602a4 */ /* 0x000fe2000f8e023f */
[----:B------:R-:W-:Y:S01]  /*ff20*/  @UP0 ULDC.64 UR12, c[0x0][0x9d0] ;  /* 0x00027400000c0ab9 */ /* 0x000fe20000000a00 */
[----:B------:R-:W-:Y:S02]  /*ff30*/  @UP0 UIMAD.WIDE.U32 UR8, UR48, UR10, URZ ;  /* 0x0000000a300802a5 */ /* 0x000fe4000f8e003f */
[----:B------:R-:W-:Y:S02]  /*ff40*/  @UP0 UIMAD UR6, UR48, UR11, UR6 ;  /* 0x0000000b300602a4 */ /* 0x000fe4000f8e0206 */
[----:B------:R-:W-:-:S02]  /*ff50*/  UIMAD UR10, UR37, 0x280, UR45 ;  /* 0x00000280250a78a4 */ /* 0x000fc4000f8e022d */
[----:B------:R-:W-:Y:S02]  /*ff60*/  @UP0 UIMAD UR7, UR7, UR12, URZ ;  /* 0x0000000c070702a4 */ /* 0x000fe4000f8e023f */
[----:B------:R-:W-:Y:S02]  /*ff70*/  @UP0 UIADD3 UR9, UR9, UR6, URZ ;  /* 0x0000000609090290 */ /* 0x000fe4000fffe03f */
[----:B------:R-:W-:Y:S01]  /*ff80*/  @UP0 UIMAD UR11, UR49, UR13, UR7 ;  /* 0x0000000d310b02a4 */ /* 0x000fe2000f8e0207 */
[----:B------:R-:W-:Y:S02]  /*ff90*/  UMOV UR6, UR10 ;  /* 0x0000000a00067c82 */ /* 0x000fe40008000000 */
[----:B------:R-:W-:Y:S02]  /*ffa0*/  UMOV UR7, 0xc0000010 ;  /* 0xc000001000077882 */ /* 0x000fe40000000000 */
[----:B------:R-:W-:Y:S01]  /*ffb0*/  QGMMA.64x64x32.F32.E4M3.E4M3 R24, R152, gdesc[UR4], R24, gsb0 ;  /* 0x00e0000498187df3 */ /* 0x000fe20008000818 */
        /* <DEDUP_REMOVED lines=22> */
[----:B------:R-:W1:Y:S04]  /*10120*/  SHFL.BFLY PT, R7, R6, 0x2, 0x1f ;  /* 0x0c401f0006077f89 */ /* 0x000e6800000e0000 */
[----:B------:R-:W3:Y:S01]  /*10130*/  SHFL.BFLY PT, R10, R5, 0x2, 0x1f ;  /* 0x0c401f00050a7f89 */ /* 0x000ee200000e0000 */
[----:B------:R-:W-:Y:S02]  /*10140*/  WARPGROUP.DEPBAR.LE gsb0, 0x0 ;  /* 0x00008000000079c5 */ /* 0x000fe40000010000 */
[----:B------:R-:W-:-:S06]  /*10150*/  WARPGROUP.ARRIVE ;  /* 0x00000000000079c5 */ /* 0x000fcc0000000000 */
[----:B------:R-:W-:Y:S01]  /*10160*/  QGMMA.64x64x32.F32.E4M3.E4M3 R24, R140, gdesc[UR4], R24, gsb0 ;  /* 0x00e000048c187df3 */ /* 0x000fe20008000818 */
[----:B-1----:R-:W-:-:S01]  /*10170*/  FADD.FTZ R7, R7, R6 ;  /* 0x0000000607077221 */ /* 0x002fc20000010000 */
[----:B------:R-:W-:Y:S01]  /*10180*/  UIADD3 UR10, UR10, 0x200, URZ ;  /* 0x000002000a0a7890 */ /* 0x000fe2000fffe03f */
[----:B---3--:R-:W-:-:S01]  /*10190*/  FADD.FTZ R10, R10, R5 ;  /* 0x000000050a0a7221 */ /* 0x008fc20000010000 */
        /* <DEDUP_REMOVED lines=35> */
.L_x_935:
        /* <DEDUP_REMOVED lines=9> */
[----:B------:R-:W-:Y:S01]  /*10460*/  FMUL.FTZ R57, R25, R5 ;  /* 0x0000000519397220 */ /* 0x000fe20000410000 */
[-C--:B------:R-:W-:Y:S01]  /*10470*/  FMUL.FTZ R33, R26, R11.reuse ;  /* 0x0000000b1a217220 */ /* 0x080fe20000410000 */
[----:B------:R-:W-:Y:S01]  /*10480*/  FMUL.FTZ R32, R27, R11 ;  /* 0x0000000b1b207220 */ /* 0x000fe20000410000 */
        /* <DEDUP_REMOVED lines=30> */
.L_x_861:
[----:B------:R-:W0:Y:S01]  /*10670*/  S2R R3, SR_CgaCtaId ;  /* 0x0000000000037919 */ /* 0x000e220000008800 */
[----:B------:R-:W-:Y:S01]  /*10680*/  MOV R10, 0x400 ;  /* 0x00000400000a7802 */ /* 0x000fe20000000f00 */
[----:B------:R-:W-:Y:S01]  /*10690*/  VIADD R11, R23, 0xffffff80 ;  /* 0xffffff80170b7836 */ /* 0x000fe20000000000 */
[----:B------:R-:W-:Y:S01]  /*106a0*/  BSSY B0, `(.L_x_936) ;  /* 0x00001cc000007945 */ /* 0x000fe20003800000 */
[----:B------:R-:W-:Y:S03]  /*106b0*/  BAR.SYNC.DEFER_BLOCKING 0x5, 0x200 ;  /* 0x0148000000007b1d */ /* 0x000fe60000010000 */
[----:B------:R-:W-:Y:S02]  /*106c0*/  SHF.R.S32.HI R18, RZ, 0x1f, R11 ;  /* 0x0000001fff127819 */ /* 0x000fe4000001140b */
[----:B0-----:R-:W-:Y:S02]  /*106d0*/  LEA R10, R3, R10, 0x18 ;  /* 0x0000000a030a7211 */ /* 0x001fe400078ec0ff */
[----:B------:R-:W-:-:S03]  /*106e0*/  LEA.HI R3, R18, R11, RZ, 0x3 ;  /* 0x0000000b12037211 */ /* 0x000fc600078f18ff */
[----:B------:R-:W0:Y:S01]  /*106f0*/  LDS.128 R4, [R10+0x132d0] ;  /* 0x0132d0000a047984 */ /* 0x000e220000000c00 */
[----:B------:R-:W-:-:S05]  /*10700*/  LOP3.LUT R0, R3, 0xfffffff8, RZ, 0xc0, !PT ;  /* 0xfffffff803007812 */ /* 0x000fca00078ec0ff */
[----:B0-----:R-:W-:Y:S01]  /*10710*/  IMAD.IADD R4, R11, 0x1, -R0 ;  /* 0x000000010b047824 */ /* 0x001fe200078e0a00 */
[----:B------:R-:W-:Y:S02]  /*10720*/  R2UR UR5, R5 ;  /* 0x00000000050572ca */ /* 0x000fe400000e0000 */
[----:B------:R-:W-:Y:S01]  /*10730*/  R2UR UR49, R6 ;  /* 0x00000000063172ca */ /* 0x000fe200000e0000 */
[----:B------:R-:W-:Y:S01]  /*10740*/  IMAD.SHL.U32 R0, R4, 0x8, RZ ;  /* 0x0000000804007824 */ /* 0x000fe200078e00ff */
[----:B------:R-:W-:Y:S02]  /*10750*/  R2UR UR48, R7 ;  /* 0x00000000073072ca */ /* 0x000fe400000e0000 */
[----:B------:R-:W-:Y:S02]  /*10760*/  SHF.R.S32.HI R5, RZ, 0x3, R3 ;  /* 0x00000003ff057819 */ /* 0x000fe40000011403 */
[----:B------:R-:W-:Y:S01]  /*10770*/  SHF.R.S32.HI R3, RZ, 0x1f, R0 ;  /* 0x0000001fff037819 */ /* 0x000fe20000011400 */
[----:B------:R-:W-:Y:S06]  /*10780*/  BAR.ARV 0x4, 0x200 ;  /* 0x0108000000007b1d */ /* 0x000fec0000002000 */
[----:B------:R-:W-:Y:S05]  /*10790*/  @P0 BRA `(.L_x_937) ;  /* 0x0000001000940947 */ /* 0x000fea0003800000 */
[----:B------:R-:W-:Y:S01]  /*107a0*/  IMAD.SHL.U32 R6, R23, 0x4, RZ ;  /* 0x0000000417067824 */ /* 0x000fe200078e00ff */
[----:B------:R-:W-:Y:S01]  /*107b0*/  ULDC.64 UR6, c[0x4][0x38] ;  /* 0x01000e0000067ab9 */ /* 0x000fe20000000a00 */
[----:B------:R-:W0:Y:S01]  /*107c0*/  S2R R35, SR_SWINHI ;  /* 0x0000000000237919 */ /* 0x000e220000002f00 */
[----:B------:R-:W-:Y:S02]  /*107d0*/  F2FP.BF16.F32.PACK_AB R27, R38, R27 ;  /* 0x0000001b261b723e */ /* 0x000fe400000010ff */
        /* <DEDUP_REMOVED lines=14> */
[----:B------:R-:W-:Y:S01]  /*108c0*/  F2FP.BF16.F32.PACK_AB R58, R58, R59 ;  /* 0x0000003b3a3a723e */ /* 0x000fe200000010ff */
[----:B------:R-:W-:Y:S01]  /*108d0*/  BAR.SYNC.DEFER_BLOCKING 0x1, 0x180 ;  /* 0x0046000000007b1d */ /* 0x000fe20000010000 */
[----:B------:R-:W-:-:S04]  /*108e0*/  LOP3.LUT R6, R6, 0xc, RZ, 0xc0, !PT ;  /* 0x0000000c06067812 */ /* 0x000fc800078ec0ff */
[----:B------:R-:W-:Y:S01]  /*108f0*/  IADD3 R6, P0, R6, UR6, RZ ;  /* 0x0000000606067c10 */ /* 0x000fe2000ff1e0ff */
[----:B------:R-:W-:Y:S01]  /*10900*/  UMOV UR4, URZ ;  /* 0x0000003f00047c82 */ /* 0x000fe20008000000 */
[----:B------:R-:W-:Y:S01]  /*10910*/  USHF.R.S32.HI UR16, URZ, 0x1f, UR39 ;  /* 0x0000001f3f107899 */ /* 0x000fe20008011427 */
[----:B------:R-:W-:Y:S02]  /*10920*/  ULDC.64 UR10, c[0x0][0xb90] ;  /* 0x0002e400000a7ab9 */ /* 0x000fe40000000a00 */
[----:B------:R-:W-:Y:S01]  /*10930*/  IMAD.X R7, RZ, RZ, UR7, P0 ;  /* 0x00000007ff077e24 */ /* 0x000fe200080e06ff */
[----:B------:R-:W-:Y:S01]  /*10940*/  ULDC.64 UR6, c[0x0][0xc00] ;  /* 0x0003000000067ab9 */ /* 0x000fe20000000a00 */
[----:B------:R-:W-:Y:S01]  /*10950*/  USHF.R.S32.HI UR9, URZ, 0x1f, UR40 ;  /* 0x0000001f3f097899 */ /* 0x000fe20008011428 */
[----:B------:R-:W-:Y:S02]  /*10960*/  ULDC.64 UR14, c[0x0][0xb98] ;  /* 0x0002e600000e7ab9 */ /* 0x000fe40000000a00 */
[----:B------:R1:W2:Y:S01]  /*10970*/  LDG.E.CONSTANT R17, desc[UR50][R6.64] ;  /* 0x0000003206117981 */ /* 0x0002a2000c1e9900 */
[----:B------:R-:W-:Y:S01]  /*10980*/  UISETP.NE.U32.AND UP0, UPT, UR6, URZ, UPT ;  /* 0x0000003f0600728c */ /* 0x000fe2000bf05070 */
[----:B------:R-:W-:-:S03]  /*10990*/  ULDC.64 UR18, c[0x0][0xc08] ;  /* 0x0003020000127ab9 */ /* 0x000fc60000000a00 */
[----:B------:R-:W-:-:S03]  /*109a0*/  UISETP.NE.AND.EX UP0, UPT, UR7, URZ, UPT, UP0 ;  /* 0x0000003f0700728c */ /* 0x000fc6000bf05300 */
[----:B------:R-:W-:Y:S01]  /*109b0*/  ULDC.64 UR6, c[0x0][0xc00] ;  /* 0x0003000000067ab9 */ /* 0x000fe20000000a00 */
[----:B-1----:R-:W-:Y:S01]  /*109c0*/  LOP3.LUT P0, R6, R23, 0x3, RZ, 0xc0, !PT ;  /* 0x0000000317067812 */ /* 0x002fe2000780c0ff */
[----:B------:R-:W-:-:S03]  /*109d0*/  UIMAD.WIDE UR6, UR40, 0x4, UR6 ;  /* 0x00000004280678a5 */ /* 0x000fc6000f8e0206 */
[----:B------:R-:W-:Y:S02]  /*109e0*/  ISETP.EQ.OR P0, PT, R6, 0x3, !P0 ;  /* 0x000000030600780c */ /* 0x000fe40004702670 */
[----:B------:R-:W-:Y:S02]  /*109f0*/  MOV R6, R10 ;  /* 0x0000000a00067202 */ /* 0x000fe40000000f00 */
[----:B0-----:R-:W-:Y:S02]  /*10a00*/  MOV R7, R35 ;  /* 0x0000002300077202 */ /* 0x001fe40000000f00 */
[----:B------:R-:W-:Y:S02]  /*10a10*/  SEL R46, R27, R26, P0 ;  /* 0x0000001a1b2e7207 */ /* 0x000fe40000000000 */
[----:B------:R-:W-:Y:S01]  /*10a20*/  SEL R26, R26, R27, P0 ;  /* 0x0000001b1a1a7207 */ /* 0x000fe20000000000 */
[----:B------:R-:W-:Y:S01]  /*10a30*/  IMAD.WIDE R12, R157, 0x2, R6 ;  /* 0x000000029d0c7825 */ /* 0x000fe200078e0206 */
[----:B------:R-:W-:-:S02]  /*10a40*/  SEL R40, R15, R14, P0 ;  /* 0x0000000e0f287207 */ /* 0x000fc40000000000 */
[----:B------:R-:W-:Y:S02]  /*10a50*/  SEL R42, R14, R15, P0 ;  /* 0x0000000f0e2a7207 */ /* 0x000fe40000000000 */
[----:B------:R-:W-:Y:S02]  /*10a60*/  IADD3 R27, P3, R12, 0x20, RZ ;  /* 0x000000200c1b7810 */ /* 0x000fe40007f7e0ff */
[----:B------:R-:W-:Y:S02]  /*10a70*/  SEL R36, R25, R24, P0 ;  /* 0x0000001819247207 */ /* 0x000fe40000000000 */
[----:B------:R-:W-:Y:S02]  /*10a80*/  SEL R38, R24, R25, P0 ;  /* 0x0000001918267207 */ /* 0x000fe40000000000 */
[----:B------:R-:W-:Y:S02]  /*10a90*/  LOP3.LUT R14, R27, 0x380, RZ, 0xc0, !PT ;  /* 0x000003801b0e7812 */ /* 0x000fe400078ec0ff */
[----:B------:R-:W-:-:S02]  /*10aa0*/  SEL R34, R29, R28, P0 ;  /* 0x0000001c1d227207 */ /* 0x000fc40000000000 */
[----:B------:R-:W-:Y:S02]  /*10ab0*/  LOP3.LUT R25, R12, 0x380, RZ, 0xc0, !PT ;  /* 0x000003800c197812 */ /* 0x000fe400078ec0ff */
[----:B------:R-:W-:Y:S02]  /*10ac0*/  SEL R28, R28, R29, P0 ;  /* 0x0000001d1c1c7207 */ /* 0x000fe40000000000 */
[C---:B------:R-:W-:Y:S02]  /*10ad0*/  IADD3 R56, P1, R12.reuse, 0x60, RZ ;  /* 0x000000600c387810 */ /* 0x040fe40007f3e0ff */
[----:B------:R-:W-:Y:S02]  /*10ae0*/  IADD3 R29, P2, R12, 0x40, RZ ;  /* 0x000000400c1d7810 */ /* 0x000fe40007f5e0ff */
[----:B------:R-:W-:Y:S01]  /*10af0*/  SEL R44, R30, R31, P0 ;  /* 0x0000001f1e2c7207 */ /* 0x000fe20000000000 */
[----:B------:R-:W-:Y:S01]  /*10b00*/  IMAD.X R15, RZ, RZ, R13, P1 ;  /* 0x000000ffff0f7224 */ /* 0x000fe200008e060d */
[----:B------:R-:W-:-:S02]  /*10b10*/  SHF.R.U64 R14, R14, 0x3, RZ ;  /* 0x000000030e0e7819 */ /* 0x000fc400000012ff */
[----:B------:R-:W-:Y:S02]  /*10b20*/  SEL R30, R31, R30, P0 ;  /* 0x0000001e1f1e7207 */ /* 0x000fe40000000000 */
[----:B------:R-:W-:Y:S02]  /*10b30*/  SHF.R.U64 R25, R25, 0x3, RZ ;  /* 0x0000000319197819 */ /* 0x000fe400000012ff */
[----:B------:R-:W-:Y:S02]  /*10b40*/  SEL R48, R21, R20, P0 ;  /* 0x0000001415307207 */ /* 0x000fe40000000000 */
[----:B------:R-:W-:Y:S01]  /*10b50*/  SEL R50, R20, R21, P0 ;  /* 0x0000001514327207 */ /* 0x000fe20000000000 */
[----:B------:R-:W-:Y:S01]  /*10b60*/  IMAD.X R21, RZ, RZ, R13, P2 ;  /* 0x000000ffff157224 */ /* 0x000fe200010e060d */
[----:B------:R-:W-:Y:S02]  /*10b70*/  LOP3.LUT R31, R56, 0x380, RZ, 0xc0, !PT ;  /* 0x00000380381f7812 */ /* 0x000fe400078ec0ff */
[----:B------:R-:W-:-:S02]  /*10b80*/  LOP3.LUT R20, R29, 0x380, RZ, 0xc0, !PT ;  /* 0x000003801d147812 */ /* 0x000fc400078ec0ff */
[----:B------:R-:W-:Y:S02]  /*10b90*/  SEL R32, R58, R57, P0 ;  /* 0x000000393a207207 */ /* 0x000fe40000000000 */
[----:B------:R-:W-:Y:S02]  /*10ba0*/  LOP3.LUT R24, R14, R27, RZ, 0x3c, !PT ;  /* 0x0000001b0e187212 */ /* 0x000fe400078e3cff */
[----:B------:R-:W-:Y:S02]  /*10bb0*/  SEL R58, R57, R58, P0 ;  /* 0x0000003a393a7207 */ /* 0x000fe40000000000 */
[----:B------:R-:W-:Y:S01]  /*10bc0*/  LOP3.LUT R12, R25, R12, RZ, 0x3c, !PT ;  /* 0x0000000c190c7212 */ /* 0x000fe200078e3cff */
[----:B------:R-:W-:Y:S01]  /*10bd0*/  IMAD.X R25, RZ, RZ, R13, P3 ;  /* 0x000000ffff197224 */ /* 0x000fe200018e060d */
[----:B------:R-:W-:Y:S02]  /*10be0*/  SHF.R.U64 R31, R31, 0x3, RZ ;  /* 0x000000031f1f7819 */ /* 0x000fe400000012ff */
[----:B------:R-:W-:-:S02]  /*10bf0*/  SHF.R.U64 R20, R20, 0x3, RZ ;  /* 0x0000000314147819 */ /* 0x000fc400000012ff */
[----:B------:R-:W-:Y:S02]  /*10c00*/  SEL R52, R54, R55, P0 ;  /* 0x0000003736347207 */ /* 0x000fe40000000000 */
[----:B------:R-:W-:Y:S02]  /*10c10*/  SEL R54, R55, R54, P0 ;  /* 0x0000003637367207 */ /* 0x000fe40000000000 */
[----:B------:R-:W-:Y:S02]  /*10c20*/  MOV R45, R12 ;  /* 0x0000000c002d7202 */ /* 0x000fe40000000f00 */
[----:B------:R-:W-:Y:S02]  /*10c30*/  LOP3.LUT R20, R20, R29, RZ, 0x3c, !PT ;  /* 0x0000001d14147212 */ /* 0x000fe400078e3cff */
[----:B------:R-:W-:Y:S02]  /*10c40*/  LOP3.LUT R14, R31, R56, RZ, 0x3c, !PT ;  /* 0x000000381f0e7212 */ /* 0x000fe400078e3cff */
[----:B------:R-:W-:-:S02]  /*10c50*/  MOV R43, R24 ;  /* 0x00000018002b7202 */ /* 0x000fc40000000f00 */
[----:B------:R-:W-:Y:S02]  /*10c60*/  PLOP3.LUT P2, PT, PT, PT, UP0, 0x80, 0x0 ;  /* 0x000000000000781c */ /* 0x000fe40003f4f008 */
[----:B--2---:R-:W-:Y:S01]  /*10c70*/  LOP3.LUT R27, R17, 0x2, RZ, 0x3c, !PT ;  /* 0x00000002111b7812 */ /* 0x004fe200078e3cff */
[----:B------:R-:W-:Y:S04]  /*10c80*/  SHFL.IDX PT, R32, R32, R17, 0x1c1f ;  /* 0x001c1f1120207589 */ /* 0x000fe800000e0000 */
[----:B------:R-:W0:Y:S04]  /*10c90*/  SHFL.IDX PT, R13, R58, R27, 0x1c1f ;  /* 0x001c1f1b3a0d7589 */ /* 0x000e2800000e0000 */
[----:B------:R-:W-:Y:S04]  /*10ca0*/  SHFL.IDX PT, R44, R44, R17, 0x1c1f ;  /* 0x001c1f112c2c7589 */ /* 0x000fe800000e0000 */
[----:B------:R-:W1:Y:S04]  /*10cb0*/  SHFL.IDX PT, R35, R30, R27, 0x1c1f ;  /* 0x001c1f1b1e237589 */ /* 0x000e6800000e0000 */
[----:B------:R-:W-:Y:S04]  /*10cc0*/  SHFL.IDX PT, R34, R34, R17, 0x1c1f ;  /* 0x001c1f1122227589 */ /* 0x000fe800000e0000 */
[----:B------:R-:W2:Y:S04]  /*10cd0*/  SHFL.IDX PT, R29, R28, R27, 0x1c1f ;  /* 0x001c1f1b1c1d7589 */ /* 0x000ea800000e0000 */
[----:B------:R-:W-:Y:S04]  /*10ce0*/  SHFL.IDX PT, R36, R36, R17, 0x1c1f ;  /* 0x001c1f1124247589 */ /* 0x000fe800000e0000 */
[----:B------:R3:W4:Y:S01]  /*10cf0*/  SHFL.IDX PT, R31, R38, R27, 0x1c1f ;  /* 0x001c1f1b261f7589 */ /* 0x00072200000e0000 */
[----:B0-----:R-:W-:-:S03]  /*10d00*/  SEL R12, R32, R13, P0 ;  /* 0x0000000d200c7207 */ /* 0x001fc60000000000 */
[----:B------:R-:W-:Y:S04]  /*10d10*/  SHFL.IDX PT, R46, R46, R17, 0x1c1f ;  /* 0x001c1f112e2e7589 */ /* 0x000fe800000e0000 */
[----:B------:R0:W4:Y:S01]  /*10d20*/  SHFL.IDX PT, R37, R26, R27, 0x1c1f ;  /* 0x001c1f1b1a257589 */ /* 0x00012200000e0000 */
[----:B---3--:R-:W-:-:S03]  /*10d30*/  MOV R38, R14 ;  /* 0x0000000e00267202 */ /* 0x008fc60000000f00 */
[----:B------:R-:W-:Y:S01]  /*10d40*/  SHFL.IDX PT, R40, R40, R17, 0x1c1f ;  /* 0x001c1f1128287589 */ /* 0x000fe200000e0000 */
[----:B------:R-:W-:Y:S02]  /*10d50*/  SEL R14, R13, R32, P0 ;  /* 0x000000200d0e7207 */ /* 0x000fe40000000000 */
[----:B-1----:R-:W-:Y:S01]  /*10d60*/  SEL R13, R44, R35, P0 ;  /* 0x000000232c0d7207 */ /* 0x002fe20000000000 */
[----:B------:R1:W3:Y:S01]  /*10d70*/  SHFL.IDX PT, R33, R42, R27, 0x1c1f ;  /* 0x001c1f1b2a217589 */ /* 0x0002e200000e0000 */
[----:B------:R-:W-:Y:S02]  /*10d80*/  SEL R15, R35, R44, P0 ;  /* 0x0000002c230f7207 */ /* 0x000fe40000000000 */
[----:B--2---:R-:W-:Y:S01]  /*10d90*/  SEL R24, R34, R29, P0 ;  /* 0x0000001d22187207 */ /* 0x004fe20000000000 */
[----:B------:R-:W-:Y:S01]  /*10da0*/  SHFL.IDX PT, R48, R48, R17, 0x1c1f ;  /* 0x001c1f1130307589 */ /* 0x000fe200000e0000 */
[----:B0-----:R-:W-:-:S03]  /*10db0*/  SEL R26, R29, R34, P0 ;  /* 0x000000221d1a7207 */ /* 0x001fc60000000000 */
[----:B------:R-:W0:Y:S01]  /*10dc0*/  SHFL.IDX PT, R39, R50, R27, 0x1c1f ;  /* 0x001c1f1b32277589 */ /* 0x000e2200000e0000 */
[----:B----4-:R-:W-:Y:S02]  /*10dd0*/  SEL R28, R36, R31, P0 ;  /* 0x0000001f241c7207 */ /* 0x010fe40000000000 */
[----:B------:R-:W-:Y:S01]  /*10de0*/  SEL R30, R31, R36, P0 ;  /* 0x000000241f1e7207 */ /* 0x000fe20000000000 */
[----:B------:R-:W-:Y:S01]  /*10df0*/  SHFL.IDX PT, R52, R52, R17, 0x1c1f ;  /* 0x001c1f1134347589 */ /* 0x000fe200000e0000 */
[----:B-1----:R-:W-:Y:S01]  /*10e00*/  MOV R42, R20 ;  /* 0x00000014002a7202 */ /* 0x002fe20000000f00 */
[----:B------:R-:W-:Y:S02]  /*10e10*/  IMAD.U32 R20, RZ, RZ, UR6 ;  /* 0x00000006ff147e24 */ /* 0x000fe4000f8e00ff */
[----:B------:R1:W2:Y:S01]  /*10e20*/  SHFL.IDX PT, R41, R54, R27, 0x1c1f ;  /* 0x001c1f1b36297589 */ /* 0x0002a200000e0000 */
[----:B------:R-:W-:Y:S01]  /*10e30*/  SEL R25, R46, R37, P0 ;  /* 0x000000252e197207 */ /* 0x000fe20000000000 */
[----:B------:R-:W-:-:S02]  /*10e40*/  IMAD.U32 R21, RZ, RZ, UR7 ;  /* 0x00000007ff157e24 */ /* 0x000fc4000f8e00ff */
[----:B------:R4:W-:Y:S01]  /*10e50*/  STSM.16.M88.4 [R45], R12 ;  /* 0x0000000c2d007844 */ /* 0x0009e20000000200 */
[----:B---3--:R-:W-:Y:S02]  /*10e60*/  SEL R32, R40, R33, P0 ;  /* 0x0000002128207207 */ /* 0x008fe40000000000 */
[----:B-1----:R-:W-:Y:S02]  /*10e70*/  SEL R27, R37, R46, P0 ;  /* 0x0000002e251b7207 */ /* 0x002fe40000000000 */
[----:B------:R-:W-:Y:S01]  /*10e80*/  SEL R34, R33, R40, P0 ;  /* 0x0000002821227207 */ /* 0x000fe20000000000 */
[----:B------:R-:W1:Y:S02]  /*10e90*/  LDC R37, c[0x0][0xbe8] ;  /* 0x0002fa00ff257b82 */ /* 0x000e640000000800 */
[----:B------:R3:W-:Y:S01]  /*10ea0*/  STSM.16.M88.4 [R43], R24 ;  /* 0x000000182b007844 */ /* 0x0007e20000000200 */
[----:B0-----:R-:W-:Y:S02]  /*10eb0*/  SEL R29, R48, R39, P0 ;  /* 0x00000027301d7207 */ /* 0x001fe40000000000 */
[----:B------:R-:W-:-:S05]  /*10ec0*/  SEL R31, R39, R48, P0 ;  /* 0x00000030271f7207 */ /* 0x000fca0000000000 */
[----:B------:R0:W-:Y:S01]  /*10ed0*/  STSM.16.M88.4 [R42], R28 ;  /* 0x0000001c2a007844 */ /* 0x0001e20000000200 */
[----:B--2---:R-:W-:Y:S02]  /*10ee0*/  SEL R33, R52, R41, P0 ;  /* 0x0000002934217207 */ /* 0x004fe40000000000 */
[----:B------:R-:W-:-:S05]  /*10ef0*/  SEL R35, R41, R52, P0 ;  /* 0x0000003429237207 */ /* 0x000fca0000000000 */
[----:B------:R0:W-:Y:S01]  /*10f00*/  STSM.16.M88.4 [R38], R32 ;  /* 0x0000002026007844 */ /* 0x0001e20000000200 */
[----:B------:R-:W-:Y:S06]  /*10f10*/  BAR.SYNC.DEFER_BLOCKING 0x1, 0x180 ;  /* 0x0046000000007b1d */ /* 0x000fec0000010000 */
[----:B------:R-:W2:Y:S01]  /*10f20*/  @P2 LDG.E R17, desc[UR50][R20.64] ;  /* 0x0000003214112981 */ /* 0x000ea2000c1e1900 */
[----:B-1----:R-:W-:Y:S01]  /*10f30*/  ISETP.NE.AND P1, PT, R37, 0x1, PT ;  /* 0x000000012500780c */ /* 0x002fe20003f25270 */
[----:B----4-:R-:W-:Y:S01]  /*10f40*/  VIADD R15, R22, UR41 ;  /* 0x00000029160f7c36 */ /* 0x010fe20008000000 */
[----:B------:R-:W-:Y:S01]  /*10f50*/  UIMAD UR6, UR16, UR10, URZ ;  /* 0x0000000a100672a4 */ /* 0x000fe2000f8e023f */
[----:B------:R-:W-:Y:S01]  /*10f60*/  LEA.HI R18, R18, R11, RZ, 0x7 ;  /* 0x0000000b12127211 */ /* 0x000fe200078f38ff */
[----:B------:R-:W-:Y:S01]  /*10f70*/  USEL UR9, UR9, URZ, !UP0 ;  /* 0x0000003f09097287 */ /* 0x000fe2000c000000 */
[----:B------:R-:W-:Y:S01]  /*10f80*/  IMAD.MOV.U32 R12, RZ, RZ, R15 ;  /* 0x000000ffff0c7224 */ /* 0x000fe200078e000f */
[----:B------:R-:W-:Y:S01]  /*10f90*/  UIMAD UR12, UR39, UR11, UR6 ;  /* 0x0000000b270c72a4 */ /* 0x000fe2000f8e0206 */
[----:B------:R-:W-:Y:S01]  /*10fa0*/  LOP3.LUT R18, R18, 0xffffff80, RZ, 0xc0, !PT ;  /* 0xffffff8012127812 */ /* 0x000fe200078ec0ff */
[----:B------:R-:W-:-:S02]  /*10fb0*/  USEL UR8, UR40, URZ, !UP0 ;  /* 0x0000003f28087287 */ /* 0x000fc4000c000000 */
[----:B------:R-:W-:-:S03]  /*10fc0*/  UISETP.NE.U32.AND UP0, UPT, UR18, URZ, UPT ;  /* 0x0000003f1200728c */ /* 0x000fc6000bf05070 */
[----:B------:R-:W1:Y:S01]  /*10fd0*/  @P1 LDC R36, c[0x0][0xbec] ;  /* 0x0002fb00ff241b82 */ /* 0x000e620000000800 */
[----:B------:R-:W-:-:S06]  /*10fe0*/  UISETP.NE.AND.EX UP0, UPT, UR19, URZ, UPT, UP0 ;  /* 0x0000003f1300728c */ /* 0x000fcc000bf05300 */
[----:B------:R-:W-:Y:S01]  /*10ff0*/  PLOP3.LUT P3, PT, PT, PT, UP0, 0x80, 0x0 ;  /* 0x000000000000781c */ /* 0x000fe20003f6f008 */
[----:B------:R-:W4:Y:S01]  /*11000*/  @P1 LDC R40, c[0x0][0xbf0] ;  /* 0x0002fc00ff281b82 */ /* 0x000f220000000800 */
[----:B-1----:R-:W-:-:S05]  /*11010*/  @P1 IMAD.HI.U32 R13, R15, R36, RZ ;  /* 0x000000240f0d1227 */ /* 0x002fca00078e00ff */
[----:B----4-:R-:W-:-:S05]  /*11020*/  @P1 SHF.R.U32.HI R12, RZ, R40, R13 ;  /* 0x00000028ff0c1219 */ /* 0x010fca000001160d */
        /* <DEDUP_REMOVED lines=11> */
[----:B------:R-:W-:Y:S01]  /*110e0*/  UIMAD UR12, UR8, UR15, UR12 ;  /* 0x0000000f080c72a4 */ /* 0x000fe2000f8e020c */
[----:B------:R-:W-:-:S03]  /*110f0*/  ULDC UR14, c[0x0][0xa88] ;  /* 0x0002a200000e7ab9 */ /* 0x000fc60000000800 */
[----:B------:R-:W-:Y:S02]  /*11100*/  IADD3 R12, P0, R12, UR10, RZ ;  /* 0x0000000a0c0c7c10 */ /* 0x000fe4000ff1e0ff */
[----:B------:R-:W-:Y:S01]  /*11110*/  IMAD.U32 R17, RZ, RZ, UR12 ;  /* 0x0000000cff117e24 */ /* 0x000fe2000f8e00ff */
[----:B------:R-:W-:Y:S02]  /*11120*/  ULDC.64 UR12, c[0x0][0xb88] ;  /* 0x0002e200000c7ab9 */ /* 0x000fe40000000a00 */
[----:B---3--:R-:W-:Y:S02]  /*11130*/  IMAD R24, R13, UR12, RZ ;  /* 0x0000000c0d187c24 */ /* 0x008fe4000f8e02ff */
[----:B------:R-:W-:Y:S01]  /*11140*/  IADD3.X R13, R14, UR11, R17, P0, !PT ;  /* 0x0000000b0e0d7c10 */ /* 0x000fe200087fe411 */
[----:B------:R-:W-:Y:S01]  /*11150*/  @UP0 ULDC.64 UR10, c[0x0][0xc08] ;  /* 0x00030200000a0ab9 */ /* 0x000fe20000000a00 */
[----:B------:R-:W-:Y:S01]  /*11160*/  IMAD R17, R15, UR13, R24 ;  /* 0x0000000d0f117c24 */ /* 0x000fe2000f8e0218 */
[----:B------:R-:W-:Y:S01]  /*11170*/  @UP0 UIMAD.WIDE UR10, UR40, 0x4, UR10 ;  /* 0x00000004280a08a5 */ /* 0x000fe2000f8e020a */
[----:B------:R-:W-:-:S02]  /*11180*/  IMAD.U32 R14, RZ, RZ, UR14 ;  /* 0x0000000eff0e7e24 */ /* 0x000fc4000f8e00ff */
[----:B------:R-:W-:Y:S01]  /*11190*/  IMAD.WIDE.U32 R12, R15, UR12, R12 ;  /* 0x0000000c0f0c7c25 */ /* 0x000fe2000f8e000c */
[----:B------:R-:W-:-:S03]  /*111a0*/  ULDC.64 UR12, c[0x0][0xb50] ;  /* 0x0002d400000c7ab9 */ /* 0x000fc60000000a00 */
[----:B------:R-:W-:Y:S01]  /*111b0*/  IMAD.U32 R24, RZ, RZ, UR10 ;  /* 0x0000000aff187e24 */ /* 0x000fe2000f8e00ff */
[----:B------:R-:W-:Y:S01]  /*111c0*/  LEA R15, P0, R12, UR12, 0x2 ;  /* 0x0000000c0c0f7c11 */ /* 0x000fe2000f8010ff */
[----:B------:R-:W-:Y:S02]  /*111d0*/  IMAD.U32 R25, RZ, RZ, UR11 ;  /* 0x0000000bff197e24 */ /* 0x000fe4000f8e00ff */
[----:B------:R-:W-:-:S03]  /*111e0*/  IMAD.IADD R13, R13, 0x1, R17 ;  /* 0x000000010d0d7824 */ /* 0x000fc600078e0211 */
[----:B------:R0:W5:Y:S02]  /*111f0*/  @P3 LDG.E R14, desc[UR50][R24.64] ;  /* 0x00000032180e3981 */ /* 0x000164000c1e1900 */
[----:B------:R-:W-:Y:S01]  /*11200*/  LEA.HI.X R12, R12, UR13, R13, 0x2, P0 ;  /* 0x0000000d0c0c7c11 */ /* 0x000fe200080f140d */
[----:B------:R-:W-:Y:S06]  /*11210*/  @P3 BRA `(.L_x_938) ;  /* 0x0000000000103947 */ /* 0x000fec0003800000 */
[----:B------:R-:W-:Y:S05]  /*11220*/  @!P2 BRA `(.L_x_938) ;  /* 0x00000000000ca947 */ /* 0x000fea0003800000 */
[----:B------:R-:W2:Y:S04]  /*11230*/  LDG.E R13, desc[UR50][R20.64] ;  /* 0x00000032140d7981 */ /* 0x000ea8000c1e1900 */
[----:B-----5:R-:W2:Y:S02]  /*11240*/  LDG.E R14, desc[UR50][R20.64+0x4] ;  /* 0x00000432140e7981 */ /* 0x020ea4000c1e1900 */
[----:B--2---:R-:W-:-:S07]  /*11250*/  IMAD.IADD R14, R14, 0x1, -R13 ;  /* 0x000000010e0e7824 */ /* 0x004fce00078e0a0d */
.L_x_938:
[----:B------:R-:W-:Y:S01]  /*11260*/  IMAD R13, R5, 0x40, R0 ;  /* 0x00000040050d7824 */ /* 0x000fe200078e0200 */
[----:B------:R-:W-:Y:S01]  /*11270*/  SHFL.IDX PT, R20, R15, RZ, 0x1c1f ;  /* 0x001c1fff0f147589 */ /* 0x000fe200000e0000 */
[----:B------:R-:W-:Y:S01]  /*11280*/  IMAD.IADD R11, R11, 0x1, -R18 ;  /* 0x000000010b0b7824 */ /* 0x000fe200078e0a12 */
[----:B------:R-:W-:Y:S01]  /*11290*/  ULDC.64 UR12, c[0x0][0xaa0] ;  /* 0x0002a800000c7ab9 */ /* 0x000fe20000000a00 */
[----:B------:R-:W-:Y:S01]  /*112a0*/  IMAD.WIDE R6, R13, 0x2, R6 ;  /* 0x000000020d067825 */ /* 0x000fe200078e0206 */
[----:B------:R-:W1:Y:S02]  /*112b0*/  SHFL.IDX PT, R21, R12, RZ, 0x1c1f ;  /* 0x001c1fff0c157589 */ /* 0x000e6400000e0000 */
[----:B------:R-:W-:Y:S01]  /*112c0*/  LOP3.LUT P0, RZ, R11, 0x3, RZ, 0xc0, !PT ;  /* 0x000000030bff7812 */ /* 0x000fe2000780c0ff */
[----:B------:R-:W-:Y:S01]  /*112d0*/  VIADD R13, R156, UR41 ;  /* 0x000000299c0d7c36 */ /* 0x000fe20008000000 */
[----:B0-----:R-:W-:Y:S01]  /*112e0*/  SHFL.IDX PT, R34, R15, 0x1, 0x1c1f ;  /* 0x003c1f000f227f89 */ /* 0x001fe200000e0000 */
[----:B-----5:R-:W-:Y:S01]  /*112f0*/  IMAD R18, R14, R37, RZ ;  /* 0x000000250e127224 */ /* 0x020fe200078e02ff */
[C---:B------:R-:W-:Y:S01]  /*11300*/  IADD3 R25, P3, R6.reuse, 0x1800, RZ ;  /* 0x0000180006197810 */ /* 0x040fe20007f7e0ff */
[----:B------:R-:W-:Y:S01]  /*11310*/  VIADD R11, R13, 0x8 ;  /* 0x000000080d0b7836 */ /* 0x000fe20000000000 */
[----:B------:R0:W2:Y:S01]  /*11320*/  SHFL.IDX PT, R35, R12, 0x1, 0x1c1f ;  /* 0x003c1f000c237f89 */ /* 0x0000a200000e0000 */
[----:B------:R-:W-:-:S02]  /*11330*/  IADD3 R29, P4, R6, 0x3000, RZ ;  /* 0x00003000061d7810 */ /* 0x000fc40007f9e0ff */
[-C--:B------:R-:W-:Y:S02]  /*11340*/  ISETP.GE.OR P2, PT, R13, R18.reuse, P0 ;  /* 0x000000120d00720c */ /* 0x080fe40000746670 */
[----:B------:R-:W-:Y:S02]  /*11350*/  LOP3.LUT R13, R6, 0x380, RZ, 0xc0, !PT ;  /* 0x00000380060d7812 */ /* 0x000fe400078ec0ff */
[----:B------:R-:W-:Y:S02]  /*11360*/  LOP3.LUT R24, R25, 0x380, RZ, 0xc0, !PT ;  /* 0x0000038019187812 */ /* 0x000fe400078ec0ff */
[----:B------:R-:W-:Y:S02]  /*11370*/  ISETP.GE.OR P0, PT, R11, R18, P0 ;  /* 0x000000120b00720c */ /* 0x000fe40000706670 */
[----:B------:R-:W-:Y:S02]  /*11380*/  LOP3.LUT R28, R29, 0x380, RZ, 0xc0, !PT ;  /* 0x000003801d1c7812 */ /* 0x000fe400078ec0ff */
[----:B------:R-:W-:-:S02]  /*11390*/  SHF.R.U64 R13, R13, 0x3, RZ ;  /* 0x000000030d0d7819 */ /* 0x000fc400000012ff */
[----:B------:R-:W-:Y:S01]  /*113a0*/  SHF.R.U64 R24, R24, 0x3, RZ ;  /* 0x0000000318187819 */ /* 0x000fe200000012ff */
[----:B-1----:R1:W-:Y:S01]  /*113b0*/  @!P2 ST.E desc[UR50][R20.64], R9 ;  /* 0x000000091400a985 */ /* 0x0023e2000c101932 */
[----:B------:R-:W-:Y:S02]  /*113c0*/  SHF.R.U64 R28, R28, 0x3, RZ ;  /* 0x000000031c1c7819 */ /* 0x000fe400000012ff */
[----:B0-----:R-:W-:Y:S01]  /*113d0*/  LOP3.LUT R12, R13, R6, RZ, 0x3c, !PT ;  /* 0x000000060d0c7212 */ /* 0x001fe200078e3cff */
[--C-:B------:R-:W-:Y:S01]  /*113e0*/  IMAD.MOV.U32 R13, RZ, RZ, R7.reuse ;  /* 0x000000ffff0d7224 */ /* 0x100fe200078e0007 */
[----:B------:R-:W-:Y:S01]  /*113f0*/  LOP3.LUT R24, R24, R25, RZ, 0x3c, !PT ;  /* 0x0000001918187212 */ /* 0x000fe200078e3cff */
[--C-:B------:R-:W-:Y:S01]  /*11400*/  IMAD.X R25, RZ, RZ, R7.reuse, P3 ;  /* 0x000000ffff197224 */ /* 0x100fe200018e0607 */
[----:B------:R-:W-:Y:S01]  /*11410*/  LOP3.LUT R28, R28, R29, RZ, 0x3c, !PT ;  /* 0x0000001d1c1c7212 */ /* 0x000fe200078e3cff */
[----:B------:R-:W-:Y:S01]  /*11420*/  IMAD.X R29, RZ, RZ, R7, P4 ;  /* 0x000000ffff1d7224 */ /* 0x000fe200020e0607 */
[----:B--2---:R0:W-:Y:S04]  /*11430*/  @!P0 ST.E desc[UR50][R34.64], R8 ;  /* 0x0000000822008985 */ /* 0x0041e8000c101932 */
[----:B------:R-:W2:Y:S04]  /*11440*/  LD.E.128 R12, desc[UR50][R12.64] ;  /* 0x000000320c0c7980 */ /* 0x000ea8000c101d00 */
[----:B------:R-:W3:Y:S04]  /*11450*/  LD.E.128 R24, desc[UR50][R24.64] ;  /* 0x0000003218187980 */ /* 0x000ee8000c101d00 */
[----:B------:R-:W4:Y:S01]  /*11460*/  LD.E.128 R28, desc[UR50][R28.64] ;  /* 0x000000321c1c7980 */ /* 0x000f22000c101d00 */
[----:B------:R-:W-:-:S04]  /*11470*/  IADD3 R11, P0, R6, 0x4800, RZ ;  /* 0x00004800060b7810 */ /* 0x000fc80007f1e0ff */
[----:B------:R-:W-:Y:S01]  /*11480*/  LOP3.LUT R6, R11, 0x380, RZ, 0xc0, !PT ;  /* 0x000003800b067812 */ /* 0x000fe200078ec0ff */
[----:B------:R-:W-:Y:S02]  /*11490*/  IMAD.X R33, RZ, RZ, R7, P0 ;  /* 0x000000ffff217224 */ /* 0x000fe400000e0607 */
[----:B------:R-:W0:Y:S01]  /*114a0*/  @P1 LDC R7, c[0x0][0xbf0] ;  /* 0x0002fc00ff071b82 */ /* 0x000e220000000800 */
[----:B------:R-:W-:-:S04]  /*114b0*/  SHF.R.U64 R6, R6, 0x3, RZ ;  /* 0x0000000306067819 */ /* 0x000fc800000012ff */
[----:B------:R-:W-:-:S03]  /*114c0*/  LOP3.LUT R32, R6, R11, RZ, 0x3c, !PT ;  /* 0x0000000b06207212 */ /* 0x000fc600078e3cff */
[----:B------:R-:W0:Y:S01]  /*114d0*/  @P1 LDC R6, c[0x0][0xbec] ;  /* 0x0002fb00ff061b82 */ /* 0x000e220000000800 */
[----:B------:R-:W-:Y:S02]  /*114e0*/  UIMAD UR10, UR7, UR12, URZ ;  /* 0x0000000c070a72a4 */ /* 0x000fe4000f8e023f */
[----:B------:R-:W-:Y:S01]  /*114f0*/  UIMAD.WIDE.U32 UR6, UR4, UR12, URZ ;  /* 0x0000000c040672a5 */ /* 0x000fe2000f8e003f */
[----:B------:R-:W-:Y:S01]  /*11500*/  IMAD R4, R4, 0x30, R5 ;  /* 0x0000003004047824 */ /* 0x000fe200078e0205 */
[----:B------:R-:W-:Y:S01]  /*11510*/  UIMAD UR10, UR4, UR13, UR10 ;  /* 0x0000000d040a72a4 */ /* 0x000fe2000f8e020a */
[----:B-1----:R-:W-:Y:S01]  /*11520*/  VIADD R21, R5, UR41 ;  /* 0x0000002905157c36 */ /* 0x002fe20008000000 */
[----:B0-----:R-:W5:Y:S01]  /*11530*/  LD.E.128 R32, desc[UR50][R32.64] ;  /* 0x0000003220207980 */ /* 0x001f62000c101d00 */
[----:B------:R-:W-:Y:S01]  /*11540*/  ULDC.64 UR12, c[0x0][0xae8] ;  /* 0x0002ba00000c7ab9 */ /* 0x000fe20000000a00 */
[----:B------:R-:W-:Y:S01]  /*11550*/  UIADD3 UR7, UR7, UR10, URZ ;  /* 0x0000000a07077290 */ /* 0x000fe2000fffe03f */
[----:B------:R-:W-:Y:S01]  /*11560*/  VIADD R11, R4, UR41 ;  /* 0x00000029040b7c36 */ /* 0x000fe20008000000 */
[----:B------:R-:W-:Y:S01]  /*11570*/  UIMAD UR4, UR16, UR12, URZ ;  /* 0x0000000c100472a4 */ /* 0x000fe2000f8e023f */
[----:B------:R-:W-:Y:S01]  /*11580*/  VIADD R5, R21, 0x60 ;  /* 0x0000006015057836 */ /* 0x000fe20000000000 */
[----:B------:R-:W-:Y:S01]  /*11590*/  UIMAD.WIDE.U32 UR6, UR39, UR12, UR6 ;  /* 0x0000000c270672a5 */ /* 0x000fe2000f8e0006 */
[----:B------:R-:W-:Y:S01]  /*115a0*/  IMAD.MOV.U32 R9, RZ, RZ, R11 ;  /* 0x000000ffff097224 */ /* 0x000fe200078e000b */
[----:B------:R-:W-:Y:S01]  /*115b0*/  UIMAD UR4, UR39, UR13, UR4 ;  /* 0x0000000d270472a4 */ /* 0x000fe2000f8e0204 */
[----:B------:R-:W-:Y:S01]  /*115c0*/  @!PT LDS RZ, [RZ] ;  /* 0x00000000fffff984 */ /* 0x000fe20000000800 */
[----:B------:R-:W-:Y:S01]  /*115d0*/  @!PT LDS RZ, [RZ] ;  /* 0x00000000fffff984 */ /* 0x000fe20000000800 */
[----:B------:R-:W-:Y:S01]  /*115e0*/  @!PT LDS RZ, [RZ] ;  /* 0x00000000fffff984 */ /* 0x000fe20000000800 */
[----:B------:R-:W-:Y:S01]  /*115f0*/  @!PT LDS RZ, [RZ] ;  /* 0x00000000fffff984 */ /* 0x000fe20000000800 */
[----:B------:R0:W-:Y:S06]  /*11600*/  MEMBAR.ALL.CTA ;  /* 0x0000000000007992 */ /* 0x0001ec0000008000 */
[----:B0-----:R-:W0:Y:S01]  /*11610*/  FENCE.VIEW.ASYNC.S ;  /* 0x00000000000073c6 */ /* 0x001e220000000000 */
[----:B------:R-:W-:Y:S01]  /*11620*/  ULDC.64 UR10, c[0x0][0xaf0] ;  /* 0x0002bc00000a7ab9 */ /* 0x000fe20000000a00 */
[----:B------:R-:W-:Y:S01]  /*11630*/  VIADD R10, R10, 0x13220 ;  /* 0x000132200a0a7836 */ /* 0x000fe20000000000 */
[----:B------:R-:W-:-:S02]  /*11640*/  UIMAD UR9, UR9, UR10, URZ ;  /* 0x0000000a090972a4 */ /* 0x000fc4000f8e023f */
[----:B------:R-:W-:Y:S02]  /*11650*/  UIADD3 UR7, UR7, UR4, URZ ;  /* 0x0000000407077290 */ /* 0x000fe4000fffe03f */
[----:B------:R-:W-:Y:S01]  /*11660*/  UIMAD UR4, UR8, UR11, UR9 ;  /* 0x0000000b080472a4 */ /* 0x000fe2000f8e0209 */
[----:B------:R-:W-:Y:S01]  /*11670*/  @P1 IMAD.HI.U32 R4, R11, R6, RZ ;  /* 0x000000060b041227 */ /* 0x000fe200078e00ff */
[----:B------:R-:W-:Y:S01]  /*11680*/  UIMAD.WIDE.U32 UR8, UR8, UR10, UR6 ;  /* 0x0000000a080872a5 */ /* 0x000fe2000f8e0006 */
[----:B------:R-:W-:Y:S02]  /*11690*/  PRMT R10, RZ, 0x654, R10 ;  /* 0x00000654ff0a7816 */ /* 0x000fe4000000000a */
[----:B------:R-:W-:Y:S01]  /*116a0*/  ULDC.64 UR6, c[0x0][0xae0] ;  /* 0x0002b80000067ab9 */ /* 0x000fe20000000a00 */
[----:B------:R-:W-:Y:S01]  /*116b0*/  @P1 SHF.R.U32.HI R9, RZ, R7, R4 ;  /* 0x00000007ff091219 */ /* 0x000fe20000011604 */
[----:B------:R-:W-:Y:S02]  /*116c0*/  UIADD3 UR4, UR9, UR4, URZ ;  /* 0x0000000409047290 */ /* 0x000fe4000fffe03f */
[----:B------:R-:W-:Y:S01]  /*116d0*/  IMAD.U32 R7, RZ, RZ, UR9 ;  /* 0x00000009ff077e24 */ /* 0x000fe2000f8e00ff */
[--C-:B------:R-:W-:Y:S01]  /*116e0*/  SHF.R.S32.HI R4, RZ, 0x1f, R9.reuse ;  /* 0x0000001fff047819 */ /* 0x100fe20000011409 */
[----:B------:R-:W-:-:S02]  /*116f0*/  IMAD.MOV R8, RZ, RZ, -R9 ;  /* 0x000000ffff087224 */ /* 0x000fc400078e0a09 */
[----:B------:R-:W-:Y:S02]  /*11700*/  IMAD.U32 R6, RZ, RZ, UR8 ;  /* 0x00000008ff067e24 */ /* 0x000fe4000f8e00ff */
[----:B------:R-:W-:Y:S02]  /*11710*/  IMAD R4, R4, UR6, RZ ;  /* 0x0000000604047c24 */ /* 0x000fe4000f8e02ff */
[----:B------:R-:W-:Y:S01]  /*11720*/  IMAD R11, R37, R8, R11 ;  /* 0x00000008250b7224 */ /* 0x000fe200078e020b */
[----:B0-----:R0:W-:Y:S01]  /*11730*/  SYNCS.ARRIVE.TRANS64.RED.A1T0 RZ, [R10+URZ], RZ ;  /* 0x000000ff0aff79a7 */ /* 0x0011e2000810043f */
[----:B------:R-:W-:Y:S01]  /*11740*/  IMAD.U32 R7, RZ, RZ, UR4 ;  /* 0x00000004ff077e24 */ /* 0x000fe2000f8e00ff */
[----:B------:R-:W-:Y:S01]  /*11750*/  ULDC UR4, c[0x0][0xac8] ;  /* 0x0002b20000047ab9 */ /* 0x000fe20000000800 */
[C---:B------:R-:W-:Y:S01]  /*11760*/  IMAD R17, R9.reuse, UR7, R4 ;  /* 0x0000000709117c24 */ /* 0x040fe2000f8e0204 */
[----:B------:R-:W-:Y:S01]  /*11770*/  SHF.R.S32.HI R4, RZ, 0x1f, R11 ;  /* 0x0000001fff047819 */ /* 0x000fe2000001140b */
[----:B------:R-:W-:Y:S01]  /*11780*/  IMAD.WIDE.U32 R6, R9, UR6, R6 ;  /* 0x0000000609067c25 */ /* 0x000fe2000f8e0006 */
[----:B------:R-:W-:-:S03]  /*11790*/  ULDC.64 UR6, c[0x0][0xad8] ;  /* 0x0002b60000067ab9 */ /* 0x000fc60000000a00 */
[----:B------:R-:W-:Y:S02]  /*117a0*/  IMAD.IADD R7, R7, 0x1, R17 ;  /* 0x0000000107077824 */ /* 0x000fe400078e0211 */
[----:B------:R-:W-:Y:S02]  /*117b0*/  IMAD R4, R4, UR6, RZ ;  /* 0x0000000604047c24 */ /* 0x000fe4000f8e02ff */
[----:B------:R-:W-:-:S04]  /*117c0*/  IMAD.WIDE.U32 R6, R11, UR6, R6 ;  /* 0x000000060b067c25 */ /* 0x000fc8000f8e0006 */
[----:B------:R-:W-:Y:S01]  /*117d0*/  IMAD R9, R11, UR7, R4 ;  /* 0x000000070b097c24 */ /* 0x000fe2000f8e0204 */
[----:B------:R-:W-:Y:S01]  /*117e0*/  ULDC.64 UR6, c[0x0][0xa80] ;  /* 0x0002a00000067ab9 */ /* 0x000fe20000000a00 */
[----:B------:R-:W-:Y:S01]  /*117f0*/  VIADD R4, R21, 0x30 ;  /* 0x0000003015047836 */ /* 0x000fe20000000000 */
[C---:B------:R-:W-:Y:S01]  /*11800*/  LEA R11, P0, R6.reuse, UR6, 0x1 ;  /* 0x00000006060b7c11 */ /* 0x040fe2000f8008ff */
[----:B------:R-:W-:Y:S02]  /*11810*/  IMAD.IADD R7, R7, 0x1, R9 ;  /* 0x0000000107077824 */ /* 0x000fe400078e0209 */
[C---:B0-----:R-:W-:Y:S02]  /*11820*/  VIADD R10, R21.reuse, 0x90 ;  /* 0x00000090150a7836 */ /* 0x041fe40000000000 */
[----:B------:R-:W0:Y:S01]  /*11830*/  SHFL.IDX PT, R9, R11, RZ, 0x181f ;  /* 0x00181fff0b097589 */ /* 0x000e2200000e0000 */
[----:B------:R-:W-:Y:S02]  /*11840*/  LEA.HI.X R17, R6, UR7, R7, 0x1, P0 ;  /* 0x0000000706117c11 */ /* 0x000fe400080f0c07 */
[----:B------:R-:W-:Y:S01]  /*11850*/  ISETP.GE.AND P0, PT, R0, UR4, PT ;  /* 0x0000000400007c0c */ /* 0x000fe2000bf06270 */
[----:B------:R-:W1:Y:S03]  /*11860*/  SHFL.IDX PT, R37, R11, 0x1, 0x181f ;  /* 0x00381f000b257f89 */ /* 0x000e6600000e0000 */
[-C--:B------:R-:W-:Y:S01]  /*11870*/  ISETP.GE.OR P1, PT, R21, R18.reuse, P0 ;  /* 0x000000121500720c */ /* 0x080fe20000726670 */
[----:B------:R-:W1:Y:S01]  /*11880*/  SHFL.IDX PT, R39, R11, 0x2, 0x181f ;  /* 0x00581f000b277f89 */ /* 0x000e6200000e0000 */
[----:B------:R-:W-:-:S02]  /*11890*/  ISETP.GE.OR P2, PT, R4, R18, P0 ;  /* 0x000000120400720c */ /* 0x000fc40000746670 */
[-C--:B------:R-:W-:Y:S01]  /*118a0*/  ISETP.GE.OR P3, PT, R5, R18.reuse, P0 ;  /* 0x000000120500720c */ /* 0x080fe20000766670 */
[----:B------:R-:W1:Y:S01]  /*118b0*/  SHFL.IDX PT, R7, R17, RZ, 0x181f ;  /* 0x00181fff11077589 */ /* 0x000e6200000e0000 */
[----:B------:R-:W-:-:S03]  /*118c0*/  ISETP.GE.OR P0, PT, R10, R18, P0 ;  /* 0x000000120a00720c */ /* 0x000fc60000706670 */
[----:B------:R-:W1:Y:S04]  /*118d0*/  SHFL.IDX PT, R20, R17, 0x1, 0x181f ;  /* 0x00381f0011147f89 */ /* 0x000e6800000e0000 */
[----:B------:R-:W1:Y:S01]  /*118e0*/  SHFL.IDX PT, R36, R17, 0x2, 0x181f ;  /* 0x00581f0011247f89 */ /* 0x000e6200000e0000 */
[----:B0-----:R-:W-:-:S03]  /*118f0*/  @!P1 LEA R4, P4, R0, R9, 0x1 ;  /* 0x0000000900049211 */ /* 0x001fc600078808ff */
[----:B------:R-:W0:Y:S01]  /*11900*/  SHFL.IDX PT, R11, R11, 0x3, 0x181f ;  /* 0x00781f000b0b7f89 */ /* 0x000e2200000e0000 */
[----:B-1----:R-:W-:-:S03]  /*11910*/  @!P2 LEA R6, P5, R0, R37, 0x1 ;  /* 0x000000250006a211 */ /* 0x002fc600078a08ff */
[----:B------:R-:W1:Y:S01]  /*11920*/  SHFL.IDX PT, R17, R17, 0x3, 0x181f ;  /* 0x00781f0011117f89 */ /* 0x000e6200000e0000 */
[C---:B------:R-:W-:Y:S02]  /*11930*/  @!P3 LEA R8, P6, R0.reuse, R39, 0x1 ;  /* 0x000000270008b211 */ /* 0x040fe400078c08ff */
[C-C-:B------:R-:W-:Y:S02]  /*11940*/  @!P1 LEA.HI.X R5, R0.reuse, R7, R3.reuse, 0x1, P4 ;  /* 0x0000000700059211 */ /* 0x140fe400020f0c03 */
[C-C-:B------:R-:W-:Y:S02]  /*11950*/  @!P2 LEA.HI.X R7, R0.reuse, R20, R3.reuse, 0x1, P5 ;  /* 0x000000140007a211 */ /* 0x140fe400028f0c03 */
[----:B------:R-:W-:Y:S01]  /*11960*/  @!P3 LEA.HI.X R9, R0, R36, R3, 0x1, P6 ;  /* 0x000000240009b211 */ /* 0x000fe200030f0c03 */
[----:B--2---:R2:W-:Y:S04]  /*11970*/  @!P1 ST.E.128 desc[UR50][R4.64], R12 ;  /* 0x0000000c04009985 */ /* 0x0045e8000c101d32 */
[----:B---3--:R2:W-:Y:S04]  /*11980*/  @!P2 ST.E.128 desc[UR50][R6.64], R24 ;  /* 0x000000180600a985 */ /* 0x0085e8000c101d32 */
[----:B----4-:R2:W-:Y:S01]  /*11990*/  @!P3 ST.E.128 desc[UR50][R8.64], R28 ;  /* 0x0000001c0800b985 */ /* 0x0105e2000c101d32 */
[----:B01----:R-:W-:Y:S05]  /*119a0*/  @P0 BRA `(.L_x_939) ;  /* 0x00000008006c0947 */ /* 0x003fea0003800000 */
[----:B--2---:R-:W-:-:S04]  /*119b0*/  LEA R4, P0, R0, R11, 0x1 ;  /* 0x0000000b00047211 */ /* 0x004fc800078008ff */
[----:B------:R-:W-:-:S05]  /*119c0*/  LEA.HI.X R5, R0, R17, R3, 0x1, P0 ;  /* 0x0000001100057211 */ /* 0x000fca00000f0c03 */
[----:B-----5:R0:W-:Y:S01]  /*119d0*/  ST.E.128 desc[UR50][R4.64], R32 ;  /* 0x0000002004007985 */ /* 0x0201e2000c101d32 */
[----:B------:R-:W-:Y:S05]  /*119e0*/  BRA `(.L_x_939) ;  /* 0x00000008005c7947 */ /* 0x000fea0003800000 */
.L_x_937:
        /* <DEDUP_REMOVED lines=11> */
[----:B------:R-:W-:Y:S01]  /*11aa0*/  UISETP.NE.U32.AND UP1, UPT, UR6, URZ, UPT ;  /* 0x0000003f0600728c */ /* 0x000fe2000bf25070 */
[----:B------:R-:W-:Y:S02]  /*11ab0*/  IMAD.U32 R10, RZ, RZ, UR4 ;  /* 0x00000004ff0a7e24 */ /* 0x000fe4000f8e00ff */
[----:B------:R-:W2:Y:S01]  /*11ac0*/  @P2 LDG.E R12, desc[UR50][R6.64] ;  /* 0x00000032060c2981 */ /* 0x000ea2000c1e1900 */
[----:B------:R-:W-:-:S06]  /*11ad0*/  UISETP.NE.AND.EX UP1, UPT, UR7, URZ, UPT, UP1 ;  /* 0x0000003f0700728c */ /* 0x000fcc000bf25310 */
        /* <DEDUP_REMOVED lines=9> */
[----:B------:R-:W-:-:S10]  /*11b70*/  ISETP.GE.AND P1, PT, R11, 0xc0, PT ;  /* 0x000000c00b00780c */ /* 0x000fd40003f26270 */
[----:B------:R-:W0:Y:S01]  /*11b80*/  @P0 LDC R13, c[0x0][0xbec] ;  /* 0x0002fb00ff0d0b82 */ /* 0x000e220000000800 */
[----:B--2---:R-:W-:Y:S01]  /*11b90*/  @P2 R2UR UR4, R12 ;  /* 0x000000000c0422ca */ /* 0x004fe200000e0000 */
[----:B01----:R-:W-:-:S14]  /*11ba0*/  @P3 BRA `(.L_x_940) ;  /* 0x0000000000103947 */ /* 0x003fdc0003800000 */
[----:B------:R-:W-:Y:S05]  /*11bb0*/  @!P2 BRA `(.L_x_940) ;  /* 0x00000000000ca947 */ /* 0x000fea0003800000 */
[----:B------:R-:W2:Y:S04]  /*11bc0*/  LDG.E R9, desc[UR50][R6.64] ;  /* 0x0000003206097981 */ /* 0x000ea8000c1e1900 */
[----:B-----5:R-:W2:Y:S02]  /*11bd0*/  LDG.E R10, desc[UR50][R6.64+0x4] ;  /* 0x00000432060a7981 */ /* 0x020ea4000c1e1900 */
[----:B--2---:R-:W-:-:S07]  /*11be0*/  IMAD.IADD R10, R10, 0x1, -R9 ;  /* 0x000000010a0a7824 */ /* 0x004fce00078e0a09 */
.L_x_940:
[----:B------:R-:W-:Y:S01]  /*11bf0*/  USHF.R.S32.HI UR6, URZ, 0x1f, UR40 ;  /* 0x0000001f3f067899 */ /* 0x000fe20008011428 */
[----:B------:R-:W-:Y:S01]  /*11c00*/  BSSY B1, `(.L_x_941) ;  /* 0x000002d000017945 */ /* 0x000fe20003800000 */
[----:B------:R-:W-:Y:S02]  /*11c10*/  USHF.R.S32.HI UR9, URZ, 0x1f, UR4 ;  /* 0x0000001f3f097899 */ /* 0x000fe40008011404 */
[----:B------:R-:W-:Y:S02]  /*11c20*/  USEL UR11, UR40, URZ, !UP0 ;  /* 0x0000003f280b7287 */ /* 0x000fe4000c000000 */
[----:B------:R-:W-:Y:S01]  /*11c30*/  USEL UR12, UR6, URZ, !UP0 ;  /* 0x0000003f060c7287 */ /* 0x000fe2000c000000 */
[----:B------:R-:W-:Y:S11]  /*11c40*/  @P1 BRA `(.L_x_942) ;  /* 0x0000000000a01947 */ /* 0x000ff60003800000 */
[----:B------:R-:W0:Y:S01]  /*11c50*/  LDC R11, c[0x0][0xbe8] ;  /* 0x0002fa00ff0b7b82 */ /* 0x000e220000000800 */
[----:B------:R-:W-:-:S05]  /*11c60*/  IMAD.U32 R8, RZ, RZ, UR41 ;  /* 0x00000029ff087e24 */ /* 0x000fca000f8e00ff */
[----:B------:R-:W-:Y:S01]  /*11c70*/  IADD3 R8, R8, -0x80, R23 ;  /* 0xffffff8008087810 */ /* 0x000fe20007ffe017 */
[----:B0----5:R-:W-:-:S05]  /*11c80*/  IMAD R6, R10, R11, RZ ;  /* 0x0000000b0a067224 */ /* 0x021fca00078e02ff */
        /* <DEDUP_REMOVED lines=36> */
.L_x_942:
[----:B------:R-:W-:Y:S05]  /*11ed0*/  BSYNC B1 ;  /* 0x0000000000017941 */ /* 0x000fea0003800000 */
.L_x_941:
[----:B0-----:R-:W0:Y:S01]  /*11ee0*/  @P0 LDC R7, c[0x0][0xbf0] ;  /* 0x0002fc00ff070b82 */ /* 0x001e220000000800 */
[----:B------:R-:W-:Y:S01]  /*11ef0*/  ULDC.64 UR14, c[0x0][0xaa0] ;  /* 0x0002a800000e7ab9 */ /* 0x000fe20000000a00 */
[----:B------:R-:W-:Y:S01]  /*11f00*/  IMAD R4, R4, 0x30, R5 ;  /* 0x0000003004047824 */ /* 0x000fe200078e0205 */
[----:B------:R-:W-:Y:S01]  /*11f10*/  UIMAD UR8, UR9, UR14, URZ ;  /* 0x0000000e090872a4 */ /* 0x000fe2000f8e023f */
[----:B-----5:R-:W-:Y:S01]  /*11f20*/  IMAD R25, R10, R15, RZ ;  /* 0x0000000f0a197224 */ /* 0x020fe200078e02ff */
[----:B------:R-:W-:Y:S01]  /*11f30*/  UIMAD.WIDE.U32 UR6, UR4, UR14, URZ ;  /* 0x0000000e040672a5 */ /* 0x000fe2000f8e003f */
[----:B------:R-:W-:Y:S01]  /*11f40*/  VIADD R6, R4, UR41 ;  /* 0x0000002904067c36 */ /* 0x000fe20008000000 */
[----:B------:R-:W-:-:S03]  /*11f50*/  UIMAD UR8, UR4, UR15, UR8 ;  /* 0x0000000f040872a4 */ /* 0x000fc6000f8e0208 */
[----:B------:R-:W-:Y:S01]  /*11f60*/  ULDC.64 UR14, c[0x0][0xae8] ;  /* 0x0002ba00000e7ab9 */ /* 0x000fe20000000a00 */
[----:B------:R-:W-:Y:S01]  /*11f70*/  UIADD3 UR7, UR7, UR8, URZ ;  /* 0x0000000807077290 */ /* 0x000fe2000fffe03f */
[----:B------:R-:W-:Y:S01]  /*11f80*/  @P0 IMAD.HI.U32 R4, R6, R13, RZ ;  /* 0x0000000d06040227 */ /* 0x000fe200078e00ff */
[----:B------:R-:W-:Y:S02]  /*11f90*/  UIMAD UR4, UR10, UR14, URZ ;  /* 0x0000000e0a0472a4 */ /* 0x000fe4000f8e023f */
        /* <DEDUP_REMOVED lines=28> */
[----:B------:R-:W-:Y:S02]  /*12160*/  VIADD R8, R5, UR41 ;  /* 0x0000002905087c36 */ /* 0x000fe40008000000 */
[----:B------:R-:W-:Y:S01]  /*12170*/  IMAD.IADD R5, R7, 0x1, R9 ;  /* 0x0000000107057824 */ /* 0x000fe200078e0209 */
[----:B------:R-:W-:Y:S01]  /*12180*/  LEA R7, P0, R6, UR6, 0x1 ;  /* 0x0000000606077c11 */ /* 0x000fe2000f8008ff */
[----:B------:R-:W-:-:S03]  /*12190*/  VIADD R4, R8, 0x30 ;  /* 0x0000003008047836 */ /* 0x000fc60000000000 */
[----:B------:R-:W-:Y:S01]  /*121a0*/  LEA.HI.X R10, R6, UR7, R5, 0x1, P0 ;  /* 0x00000007060a7c11 */ /* 0x000fe200080f0c05 */
[----:B------:R-:W0:Y:S01]  /*121b0*/  SHFL.IDX PT, R11, R7, RZ, 0x181f ;  /* 0x00181fff070b7589 */ /* 0x000e2200000e0000 */
[----:B------:R-:W-:Y:S01]  /*121c0*/  ISETP.GE.AND P0, PT, R0, UR4, PT ;  /* 0x0000000400007c0c */ /* 0x000fe2000bf06270 */
[C---:B------:R-:W-:Y:S02]  /*121d0*/  VIADD R5, R8.reuse, 0x60 ;  /* 0x0000006008057836 */ /* 0x040fe40000000000 */
[----:B------:R-:W1:Y:S01]  /*121e0*/  SHFL.IDX PT, R13, R7, 0x1, 0x181f ;  /* 0x00381f00070d7f89 */ /* 0x000e6200000e0000 */
[CC--:B------:R-:W-:Y:S01]  /*121f0*/  ISETP.GE.OR P3, PT, R8.reuse, R25.reuse, P0 ;  /* 0x000000190800720c */ /* 0x0c0fe20000766670 */
[----:B------:R-:W-:Y:S01]  /*12200*/  VIADD R6, R8, 0x90 ;  /* 0x0000009008067836 */ /* 0x000fe20000000000 */
[-C--:B------:R-:W-:Y:S01]  /*12210*/  ISETP.GE.OR P2, PT, R4, R25.reuse, P0 ;  /* 0x000000190400720c */ /* 0x080fe20000746670 */
[----:B------:R-:W2:Y:S01]  /*12220*/  SHFL.IDX PT, R15, R7, 0x2, 0x181f ;  /* 0x00581f00070f7f89 */ /* 0x000ea200000e0000 */
[----:B------:R-:W-:-:S02]  /*12230*/  ISETP.GE.OR P1, PT, R5, R25, P0 ;  /* 0x000000190500720c */ /* 0x000fc40000726670 */
[----:B------:R-:W-:Y:S01]  /*12240*/  ISETP.GE.OR P0, PT, R6, R25, P0 ;  /* 0x000000190600720c */ /* 0x000fe20000706670 */
[----:B------:R-:W3:Y:S04]  /*12250*/  SHFL.IDX PT, R9, R10, RZ, 0x181f ;  /* 0x00181fff0a097589 */ /* 0x000ee800000e0000 */
[----:B------:R-:W4:Y:S04]  /*12260*/  SHFL.IDX PT, R21, R7, 0x3, 0x181f ;  /* 0x00781f0007157f89 */ /* 0x000f2800000e0000 */
        /* <DEDUP_REMOVED lines=15> */
.L_x_939:
[----:B------:R-:W-:Y:S05]  /*12360*/  BSYNC B0 ;  /* 0x0000000000007941 */ /* 0x000fea0003800000 */
.L_x_936:
[----:B------:R-:W-:Y:S02]  /*12370*/  ULDC UR4, c[0x0][0xc3c] ;  /* 0x00030f0000047ab9 */ /* 0x000fe40000000800 */
[----:B------:R-:W-:-:S06]  /*12380*/  UISETP.GE.AND UP0, UPT, UR48, UR4, UPT ;  /* 0x000000043000728c */ /* 0x000fcc000bf06270 */
[----:B------:R-:W-:-:S13]  /*12390*/  PLOP3.LUT P0, PT, PT, PT, UP0, 0x80, 0x0 ;  /* 0x000000000000781c */ /* 0x000fda0003f0f008 */
[----:B------:R-:W-:Y:S05]  /*123a0*/  @!P0 BRA `(.L_x_943) ;  /* 0xfffffee800688947 */ /* 0x000fea000383ffff */
[----:B------:R-:W-:Y:S05]  /*123b0*/  EXIT ;  /* 0x000000000000794d */ /* 0x000fea0003800000 */
.L_x_850:
[----:B------:R-:W-:-:S08]  /*123c0*/  NOP ;  /* 0x0000000000007918 */ /* 0x000fd00000000000 */
[----:B------:R-:W0:-:S00]  /*123d0*/  USETMAXREG.DEALLOC.CTAPOOL 0x20 ;  /* 0x00000020000079c8 */ /* 0x000e0000080e0500 */
[----:B0-----:R-:W-:Y:S02]  /*123e0*/  LOP3.LUT R0, R0, 0x3, RZ, 0xc0, !PT ;  /* 0x0000000300007812 */ /* 0x001fe400078ec0ff */
[----:B------:R-:W-:-:S04]  /*123f0*/  LOP3.LUT R16, R16, 0xfffffffd, RZ, 0xc0, !PT ;  /* 0xfffffffd10107812 */ /* 0x000fc800078ec0ff */
[----:B------:R-:W0:Y:S02]  /*12400*/  SHFL.IDX PT, R0, R0, RZ, 0x1f ;  /* 0x00001fff00007589 */ /* 0x000e2400000e0000 */
[----:B0-----:R-:W-:Y:S01]  /*12410*/  ISETP.NE.AND P0, PT, R0, RZ, PT ;  /* 0x000000ff0000720c */ /* 0x001fe20003f05270 */
[----:B------:R-:W-:-:S12]  /*12420*/  IMAD.MOV.U32 R0, RZ, RZ, RZ ;  /* 0x000000ffff007224 */ /* 0x000fd800078e00ff */
[----:B------:R-:W-:Y:S01]  /*12430*/  @P0 LOP3.LUT R16, R16, 0x2, RZ, 0xfc, !PT ;  /* 0x0000000210100812 */ /* 0x000fe200078efcff */
[----:B------:R-:W-:Y:S06]  /*12440*/  @!P0 BRA `(.L_x_944) ;  /* 0x0000000000248947 */ /* 0x000fec0003800000 */
[----:B------:R-:W0:Y:S08]  /*12450*/  S2UR UR5, SR_CgaCtaId ;  /* 0x00000000000579c3 */ /* 0x000e300000008800 */
[----:B------:R-:W-:Y:S06]  /*12460*/  BAR.SYNC.DEFER_BLOCKING 0x5, 0x200 ;  /* 0x0148000000007b1d */ /* 0x000fec0000010000 */
[----:B------:R-:W-:-:S02]  /*12470*/  UMOV UR4, 0x400 ;  /* 0x0000040000047882 */ /* 0x000fc40000000000 */
[----:B0-----:R-:W-:-:S09]  /*12480*/  ULEA UR4, UR5, UR4, 0x18 ;  /* 0x0000000405047291 */ /* 0x001fd2000f8ec03f */
[----:B------:R-:W0:Y:S02]  /*12490*/  LDS.128 R24, [UR4+0x132d0] ;  /* 0x0132d004ff187984 */ /* 0x000e240008000c00 */
[----:B0-----:R-:W-:Y:S02]  /*124a0*/  R2UR UR45, R27 ;  /* 0x000000001b2d72ca */ /* 0x001fe400000e0000 */
[----:B------:R-:W-:Y:S01]  /*124b0*/  R2UR UR36, R26 ;  /* 0x000000001a2472ca */ /* 0x000fe200000e0000 */
[----:B------:R-:W-:Y:S06]  /*124c0*/  BAR.ARV 0x4, 0x200 ;  /* 0x0108000000007b1d */ /* 0x000fec0000002000 */
[----:B------:R-:W-:Y:S08]  /*124d0*/  BRA `(.L_x_945) ;  /* 0x0000000800b07947 */ /* 0x000ff00003800000 */
.L_x_944:
[----:B------:R-:W-:Y:S01]  /*124e0*/  LOP3.LUT R5, R23, 0x1f, RZ, 0xc0, !PT ;  /* 0x0000001f17057812 */ /* 0x000fe200078ec0ff */
[----:B------:R-:W-:Y:S01]  /*124f0*/  ULDC UR4, c[0x0][0xc3c] ;  /* 0x00030f0000047ab9 */ /* 0x000fe20000000800 */
[----:B------:R-:W0:Y:S02]  /*12500*/  LDC R9, c[0x0][0xc38] ;  /* 0x00030e00ff097b82 */ /* 0x000e240000000800 */
[----:B------:R-:W-:-:S04]  /*12510*/  ISETP.NE.AND P0, PT, R5, 0x1f, PT ;  /* 0x0000001f0500780c */ /* 0x000fc80003f05270 */
[----:B------:R-:W-:-:S13]  /*12520*/  ISETP.GE.OR P1, PT, R5, UR4, !P0 ;  /* 0x0000000405007c0c */ /* 0x000fda000c726670 */
[----:B------:R-:W1:Y:S02]  /*12530*/  @!P1 LDC.64 R2, c[0x0][0xc80] ;  /* 0x00032000ff029b82 */ /* 0x000e640000000a00 */
[----:B-1----:R-:W-:-:S05]  /*12540*/  @!P1 IMAD.WIDE.U32 R2, R5, 0x4, R2 ;  /* 0x0000000405029825 */ /* 0x002fca00078e0002 */
        /* <DEDUP_REMOVED lines=8> */
[----:B--2---:R-:W1:Y:S02]  /*125d0*/  SHFL.UP PT, R4, R0, 0x1, RZ ;  /* 0x0420000000047989 */ /* 0x004e6400000e00ff */
[----:B-1----:R-:W-:-:S05]  /*125e0*/  SEL R7, R4, RZ, P1 ;  /* 0x000000ff04077207 */ /* 0x002fca0000800000 */
[----:B------:R-:W-:-:S05]  /*125f0*/  IMAD.IADD R7, R0, 0x1, R7 ;  /* 0x0000000100077824 */ /* 0x000fca00078e0207 */
[----:B------:R-:W1:Y:S02]  /*12600*/  SHFL.UP PT, R4, R7, 0x2, RZ ;  /* 0x0440000007047989 */ /* 0x000e6400000e00ff */
        /* <DEDUP_REMOVED lines=10> */
[----:B------:R-:W-:Y:S02]  /*126b0*/  IMAD.IADD R8, R2, 0x1, R7 ;  /* 0x0000000102087824 */ /* 0x000fe400078e0207 */
[----:B------:R-:W1:Y:S03]  /*126c0*/  S2R R7, SR_CTAID.X ;  /* 0x0000000000077919 */ /* 0x000e660000002500 */
[----:B------:R-:W0:Y:S02]  /*126d0*/  SHFL.IDX PT, R4, R8, 0x1f, 0x1f ;  /* 0x03e01f0008047f89 */ /* 0x000e2400000e0000 */
[----:B0-----:R-:W-:-:S04]  /*126e0*/  IMAD R4, R4, R9, RZ ;  /* 0x0000000904047224 */ /* 0x001fc800078e02ff */
[----:B------:R-:W-:Y:S01]  /*126f0*/  IMAD.MOV.U32 R3, RZ, RZ, R4 ;  /* 0x000000ffff037224 */ /* 0x000fe200078e0004 */
[----:B-1----:R-:W-:-:S13]  /*12700*/  ISETP.GT.AND P6, PT, R4, R7, PT ;  /* 0x000000070400720c */ /* 0x002fda0003fc4270 */
[----:B------:R-:W-:Y:S05]  /*12710*/  @P6 BRA `(.L_x_946) ;  /* 0x0000000000a06947 */ /* 0x000fea0003800000 */
[----:B------:R-:W-:Y:S01]  /*12720*/  IMAD.MOV.U32 R4, RZ, RZ, R3 ;  /* 0x000000ffff047224 */ /* 0x000fe200078e0003 */
[----:B------:R-:W-:Y:S01]  /*12730*/  UMOV UR45, URZ ;  /* 0x0000003f002d7c82 */ /* 0x000fe20008000000 */
[----:B------:R-:W-:Y:S01]  /*12740*/  ULDC UR6, c[0x0][0xc3c] ;  /* 0x00030f0000067ab9 */ /* 0x000fe20000000800 */
[----:B------:R-:W-:-:S05]  /*12750*/  ULDC UR5, c[0x0][0xc3c] ;  /* 0x00030f0000057ab9 */ /* 0x000fca0000000800 */
.L_x_950:
        /* <DEDUP_REMOVED lines=14> */
.L_x_949:
[----:B------:R-:W-:Y:S05]  /*12840*/  BSYNC B0 ;  /* 0x0000000000007941 */ /* 0x000fea0003800000 */
.L_x_948:
        /* <DEDUP_REMOVED lines=21> */
.L_x_946:
[----:B------:R-:W-:Y:S01]  /*129a0*/  IMAD.IADD R13, R4, 0x1, -R3 ;  /* 0x00000001040d7824 */ /* 0x000fe200078e0a03 */
[----:B------:R-:W-:-:S03]  /*129b0*/  ULDC.64 UR4, c[0x0][0xc90] ;  /* 0x0003240000047ab9 */ /* 0x000fc60000000a00 */
[----:B------:R-:W-:-:S05]  /*129c0*/  IMAD R2, R8, R9, R13 ;  /* 0x0000000908027224 */ /* 0x000fca00078e020d */
[----:B------:R-:W-:-:S13]  /*129d0*/  ISETP.GT.AND P0, PT, R2, R7, PT ;  /* 0x000000070200720c */ /* 0x000fda0003f04270 */
[----:B------:R-:W-:Y:S02]  /*129e0*/  VOTEU.ANY UR7, UPT, !P0 ;  /* 0x0000000000077886 */ /* 0x000fe400040e0100 */
[----:B------:R-:W-:-:S04]  /*129f0*/  UPOPC UR6, UR7 ;  /* 0x00000007000672bf */ /* 0x000fc80008000000 */
[----:B------:R-:W-:-:S04]  /*12a00*/  UIADD3 UR45, UR6, UR45, URZ ;  /* 0x0000002d062d7290 */ /* 0x000fc8000fffe03f */
[----:B------:R-:W-:-:S06]  /*12a10*/  UIMAD.WIDE UR4, UR45, 0x4, UR4 ;  /* 0x000000042d0478a5 */ /* 0x000fcc000f8e0204 */
[----:B------:R-:W-:Y:S02]  /*12a20*/  IMAD.U32 R2, RZ, RZ, UR4 ;  /* 0x00000004ff027e24 */ /* 0x000fe4000f8e00ff */
[----:B------:R-:W-:-:S05]  /*12a30*/  IMAD.U32 R3, RZ, RZ, UR5 ;  /* 0x00000005ff037e24 */ /* 0x000fca000f8e00ff */
[----:B------:R-:W2:Y:S01]  /*12a40*/  LDG.E R6, desc[UR50][R2.64] ;  /* 0x0000003202067981 */ /* 0x000ea2000c1e1900 */
[----:B------:R-:W-:Y:S01]  /*12a50*/  IMAD.U32 R15, RZ, RZ, UR6 ;  /* 0x00000006ff0f7e24 */ /* 0x000fe2000f8e00ff */
[----:B------:R-:W-:-:S04]  /*12a60*/  ISETP.NE.AND P0, PT, RZ, UR7, PT ;  /* 0x00000007ff007c0c */ /* 0x000fc8000bf05270 */
[----:B------:R-:W2:Y:S02]  /*12a70*/  SHFL.IDX PT, R0, R0, R15, 0x1f ;  /* 0x00001f0f00007589 */ /* 0x000ea400000e0000 */
[----:B--2---:R-:W-:-:S05]  /*12a80*/  IMAD R4, R0, R6, RZ ;  /* 0x0000000600047224 */ /* 0x004fca00078e02ff */
[----:B------:R-:W-:-:S04]  /*12a90*/  IABS R10, R4 ;  /* 0x00000004000a7213 */ /* 0x000fc80000000000 */
[----:B------:R-:W0:Y:S08]  /*12aa0*/  I2F.RP R11, R10 ;  /* 0x0000000a000b7306 */ /* 0x000e300000209400 */
[----:B0-----:R-:W0:Y:S02]  /*12ab0*/  MUFU.RCP R11, R11 ;  /* 0x0000000b000b7308 */ /* 0x001e240000001000 */
[----:B0-----:R-:W-:-:S06]  /*12ac0*/  VIADD R12, R11, 0xffffffe ;  /* 0x0ffffffe0b0c7836 */ /* 0x001fcc0000000000 */
[----:B------:R-:W0:Y:S02]  /*12ad0*/  F2I.FTZ.U32.TRUNC.NTZ R3, R12 ;  /* 0x0000000c00037305 */ /* 0x000e24000021f000 */
[----:B0-----:R-:W-:Y:S01]  /*12ae0*/  IMAD.MOV R14, RZ, RZ, -R3 ;  /* 0x000000ffff0e7224 */ /* 0x001fe200078e0a03 */
[----:B------:R-:W-:Y:S06]  /*12af0*/  @!P0 BRA `(.L_x_951) ;  /* 0x00000000000c8947 */ /* 0x000fec0003800000 */
[----:B------:R-:W-:-:S06]  /*12b00*/  UIADD3 UR4, UR6, -0x1, URZ ;  /* 0xffffffff06047890 */ /* 0x000fcc000fffe03f */
[----:B------:R-:W-:-:S05]  /*12b10*/  IMAD.U32 R11, RZ, RZ, UR4 ;  /* 0x00000004ff0b7e24 */ /* 0x000fca000f8e00ff */
[----:B------:R0:W1:Y:S02]  /*12b20*/  SHFL.IDX PT, R24, R8, R11, 0x1f ;  /* 0x00001f0b08187589 */ /* 0x00006400000e0000 */
.L_x_951:
[----:B-1----:R-:W-:Y:S01]  /*12b30*/  IMAD R24, R24, R9, R13 ;  /* 0x0000000918187224 */ /* 0x002fe200078e020d */
[----:B------:R-:W-:Y:S01]  /*12b40*/  IABS R12, R4 ;  /* 0x00000004000c7213 */ /* 0x000fe20000000000 */
[----:B0-----:R-:W-:Y:S02]  /*12b50*/  IMAD.MOV.U32 R11, RZ, RZ, R14 ;  /* 0x000000ffff0b7224 */ /* 0x001fe400078e000e */
[----:B------:R-:W-:Y:S02]  /*12b60*/  IMAD.IADD R7, R7, 0x1, -R24 ;  /* 0x0000000107077824 */ /* 0x000fe400078e0a18 */
[----:B------:R-:W-:Y:S02]  /*12b70*/  IMAD R11, R11, R10, RZ ;  /* 0x0000000a0b0b7224 */ /* 0x000fe400078e02ff */
[----:B------:R-:W-:Y:S01]  /*12b80*/  IMAD.MOV.U32 R2, RZ, RZ, RZ ;  /* 0x000000ffff027224 */ /* 0x000fe200078e00ff */
[----:B------:R-:W-:Y:S01]  /*12b90*/  IABS R8, R7 ;  /* 0x0000000700087213 */ /* 0x000fe20000000000 */
[----:B------:R-:W-:-:S02]  /*12ba0*/  IMAD.MOV R12, RZ, RZ, -R12 ;  /* 0x000000ffff0c7224 */ /* 0x000fc400078e0a0c */
        /* <DEDUP_REMOVED lines=15> */
[----:B------:R-:W-:Y:S02]  /*12ca0*/  IMAD R8, R6, R2, RZ ;  /* 0x0000000206087224 */ /* 0x000fe400078e02ff */
[----:B------:R-:W-:Y:S02]  /*12cb0*/  IMAD.MOV R2, RZ, RZ, -R2 ;  /* 0x000000ffff027224 */ /* 0x000fe400078e0a02 */
[----:B------:R-:W-:Y:S02]  /*12cc0*/  IMAD.MOV R3, RZ, RZ, -R8 ;  /* 0x000000ffff037224 */ /* 0x000fe400078e0a08 */
[----:B------:R-:W-:-:S03]  /*12cd0*/  IMAD R13, R4, R2, R7 ;  /* 0x00000002040d7224 */ /* 0x000fc600078e0207 */
[----:B------:R-:W-:-:S04]  /*12ce0*/  VIADDMNMX R6, R3, R9, R6, PT ;  /* 0x0000000903067246 */ /* 0x000fc80003800106 */
[-C--:B------:R-:W-:Y:S02]  /*12cf0*/  IABS R9, R6.reuse ;  /* 0x0000000600097213 */ /* 0x080fe40000000000 */
[----:B------:R-:W-:Y:S02]  /*12d00*/  IABS R4, R6 ;  /* 0x0000000600047213 */ /* 0x000fe40000000000 */
[----:B------:R-:W0:Y:S03]  /*12d10*/  I2F.RP R10, R9 ;  /* 0x00000009000a7306 */ /* 0x000e260000209400 */
[----:B------:R-:W-:-:S05]  /*12d20*/  IMAD.MOV R4, RZ, RZ, -R4 ;  /* 0x000000ffff047224 */ /* 0x000fca00078e0a04 */
[----:B0-----:R-:W0:Y:S02]  /*12d30*/  MUFU.RCP R10, R10 ;  /* 0x0000000a000a7308 */ /* 0x001e240000001000 */
[----:B0-----:R-:W-:-:S06]  /*12d40*/  VIADD R3, R10, 0xffffffe ;  /* 0x0ffffffe0a037836 */ /* 0x001fcc0000000000 */
[----:B------:R-:W0:Y:S02]  /*12d50*/  F2I.FTZ.U32.TRUNC.NTZ R3, R3 ;  /* 0x0000000300037305 */ /* 0x000e24000021f000 */
[----:B0-----:R-:W-:-:S04]  /*12d60*/  IMAD.MOV R11, RZ, RZ, -R3 ;  /* 0x000000ffff0b7224 */ /* 0x001fc800078e0a03 */
[----:B------:R-:W-:Y:S01]  /*12d70*/  IMAD.MOV.U32 R2, RZ, RZ, R11 ;  /* 0x000000ffff027224 */ /* 0x000fe200078e000b */
[----:B------:R-:W-:-:S03]  /*12d80*/  IABS R11, R13 ;  /* 0x0000000d000b7213 */ /* 0x000fc60000000000 */
[----:B------:R-:W-:Y:S02]  /*12d90*/  IMAD R7, R2, R9, RZ ;  /* 0x0000000902077224 */ /* 0x000fe400078e02ff */
[----:B------:R-:W-:-:S04]  /*12da0*/  IMAD.MOV.U32 R2, RZ, RZ, RZ ;  /* 0x000000ffff027224 */ /* 0x000fc800078e00ff */
[----:B------:R-:W-:Y:S01]  /*12db0*/  IMAD.HI.U32 R2, R3, R7, R2 ;  /* 0x0000000703027227 */ /* 0x000fe200078e0002 */
[----:B------:R-:W-:-:S04]  /*12dc0*/  LOP3.LUT R3, R13, R6, RZ, 0x3c, !PT ;  /* 0x000000060d037212 */ /* 0x000fc800078e3cff */
[----:B------:R-:W-:Y:S01]  /*12dd0*/  ISETP.GE.AND P2, PT, R3, RZ, PT ;  /* 0x000000ff0300720c */ /* 0x000fe20003f46270 */
[----:B------:R-:W-:-:S04]  /*12de0*/  IMAD.HI.U32 R2, R2, R11, RZ ;  /* 0x0000000b02027227 */ /* 0x000fc800078e00ff */
[----:B------:R-:W-:Y:S02]  /*12df0*/  IMAD R4, R2, R4, R11 ;  /* 0x0000000402047224 */ /* 0x000fe400078e020b */
[----:B------:R-:W-:-:S03]  /*12e00*/  IMAD.IADD R3, R13, 0x1, R8 ;  /* 0x000000010d037824 */ /* 0x000fc600078e0208 */
[----:B------:R-:W-:-:S13]  /*12e10*/  ISETP.GT.U32.AND P1, PT, R9, R4, PT ;  /* 0x000000040900720c */ /* 0x000fda0003f24070 */
[----:B------:R-:W-:Y:S02]  /*12e20*/  @!P1 IMAD.IADD R4, R4, 0x1, -R9 ;  /* 0x0000000104049824 */ /* 0x000fe400078e0a09 */
[----:B------:R-:W-:Y:S01]  /*12e30*/  @!P1 VIADD R2, R2, 0x1 ;  /* 0x0000000102029836 */ /* 0x000fe20000000000 */
[----:B------:R-:W-:Y:S02]  /*12e40*/  ISETP.NE.AND P1, PT, R6, RZ, PT ;  /* 0x000000ff0600720c */ /* 0x000fe40003f25270 */
[----:B------:R-:W-:Y:S01]  /*12e50*/  ISETP.GE.U32.AND P0, PT, R4, R9, PT ;  /* 0x000000090400720c */ /* 0x000fe20003f06070 */
[----:B------:R-:W-:-:S12]  /*12e60*/  IMAD.MOV R4, RZ, RZ, -R6 ;  /* 0x000000ffff047224 */ /* 0x000fd800078e0a06 */
[----:B------:R-:W-:-:S04]  /*12e70*/  @P0 VIADD R2, R2, 0x1 ;  /* 0x0000000102020836 */ /* 0x000fc80000000000 */
[----:B------:R-:W-:Y:S01]  /*12e80*/  @!P2 IMAD.MOV R2, RZ, RZ, -R2 ;  /* 0x000000ffff02a224 */ /* 0x000fe200078e0a02 */
[----:B------:R-:W-:-:S04]  /*12e90*/  @!P1 LOP3.LUT R2, RZ, R6, RZ, 0x33, !PT ;  /* 0x00000006ff029212 */ /* 0x000fc800078e33ff */
[----:B------:R-:W-:Y:S01]  /*12ea0*/  LOP3.LUT R25, RZ, R2, RZ, 0x33, !PT ;  /* 0x00000002ff197212 */ /* 0x000fe200078e33ff */
[----:B------:R-:W-:-:S04]  /*12eb0*/  IMAD R3, R2, R4, R3 ;  /* 0x0000000402037224 */ /* 0x000fc800078e0203 */
[----:B------:R-:W-:Y:S01]  /*12ec0*/  IMAD.IADD R25, R0, 0x1, R25 ;  /* 0x0000000100197824 */ /* 0x000fe200078e0219 */
[----:B------:R-:W-:Y:S01]  /*12ed0*/  R2UR UR36, R3 ;  /* 0x00000000032472ca */ /* 0x000fe200000e0000 */
[----:B------:R-:W-:-:S14]  /*12ee0*/  BRA `(.L_x_952) ;  /* 0x00000000000c7947 */ /* 0x000fdc0003800000 */
.L_x_947:
[----:B------:R-:W-:Y:S01]  /*12ef0*/  IMAD.MOV.U32 R24, RZ, RZ, R7 ;  /* 0x000000ffff187224 */ /* 0x000fe200078e0007 */
[----:B------:R-:W-:Y:S01]  /*12f00*/  UMOV UR36, URZ ;  /* 0x0000003f00247c82 */ /* 0x000fe20008000000 */
[----:B------:R-:W-:-:S07]  /*12f10*/  IMAD.MOV.U32 R25, RZ, RZ, RZ ;  /* 0x000000ffff197224 */ /* 0x000fce00078e00ff */
.L_x_952:
        /* <DEDUP_REMOVED lines=8> */
.L_x_945:
[----:B------:R-:W-:Y:S01]  /*12fa0*/  ULDC UR4, c[0x0][0xc3c] ;  /* 0x00030f0000047ab9 */ /* 0x000fe20000000800 */
[----:B------:R1:W-:Y:S01]  /*12fb0*/  STL [R1+0x4], RZ ;  /* 0x000004ff01007387 */ /* 0x0003e20000100800 */
[----:B------:R-:W-:Y:S01]  /*12fc0*/  UISETP.GE.AND UP0, UPT, UR45, UR4, UPT ;  /* 0x000000042d00728c */ /* 0x000fe2000bf06270 */
[----:B------:R-:W-:Y:S02]  /*12fd0*/  IMAD.MOV.U32 R22, RZ, RZ, 0x1 ;  /* 0x00000001ff167424 */ /* 0x000fe400078e00ff */
[----:B------:R-:W-:-:S03]  /*12fe0*/  IMAD.MOV.U32 R19, RZ, RZ, RZ ;  /* 0x000000ffff137224 */ /* 0x000fc600078e00ff */
[----:B------:R-:W-:-:S13]  /*12ff0*/  PLOP3.LUT P0, PT, PT, PT, UP0, 0x80, 0x0 ;  /* 0x000000000000781c */ /* 0x000fda0003f0f008 */
[----:B-1----:R-:W-:Y:S05]  /*13000*/  @P0 BRA `(.L_x_953) ;  /* 0x0000004000980947 */ /* 0x002fea0003800000 */
[----:B------:R-:W1:Y:S01]  /*13010*/  S2UR UR5, SR_CgaCtaId ;  /* 0x00000000000579c3 */ /* 0x000e620000008800 */
[C---:B------:R-:W-:Y:S01]  /*13020*/  LOP3.LUT R10, R23.reuse, 0x7f, RZ, 0xc0, !PT ;  /* 0x0000007f170a7812 */ /* 0x040fe200078ec0ff */
[C---:B------:R-:W-:Y:S01]  /*13030*/  IMAD.SHL.U32 R29, R23.reuse, 0x40, RZ ;  /* 0x00000040171d7824 */ /* 0x040fe200078e00ff */
[----:B------:R-:W-:Y:S01]  /*13040*/  SHF.R.U32.HI R4, RZ, 0x1, R23 ;  /* 0x00000001ff047819 */ /* 0x000fe20000011617 */
[----:B------:R-:W-:Y:S01]  /*13050*/  IMAD.SHL.U32 R2, R23, 0x10, RZ ;  /* 0x0000001017027824 */ /* 0x000fe200078e00ff */
[----:B------:R-:W-:Y:S01]  /*13060*/  UMOV UR4, 0x400 ;  /* 0x0000040000047882 */ /* 0x000fe20000000000 */
[----:B------:R-:W-:Y:S01]  /*13070*/  IMAD.SHL.U32 R5, R10, 0x10, RZ ;  /* 0x000000100a057824 */ /* 0x000fe200078e00ff */
[----:B------:R-:W-:Y:S01]  /*13080*/  LOP3.LUT R3, R29, 0x180, RZ, 0xc0, !PT ;  /* 0x000001801d037812 */ /* 0x000fe200078ec0ff */
[C---:B------:R-:W-:Y:S01]  /*13090*/  IMAD.SHL.U32 R7, R23.reuse, 0x2, RZ ;  /* 0x0000000217077824 */ /* 0x040fe200078e00ff */
[----:B------:R-:W-:Y:S01]  /*130a0*/  LOP3.LUT R6, R2, 0x1b0, RZ, 0xc0, !PT ;  /* 0x000001b002067812 */ /* 0x000fe200078ec0ff */
[----:B0-----:R-:W-:Y:S01]  /*130b0*/  IMAD.SHL.U32 R0, R23, 0x20, RZ ;  /* 0x0000002017007824 */ /* 0x001fe200078e00ff */
[----:B------:R-:W-:Y:S01]  /*130c0*/  LOP3.LUT R5, R5, 0x600, RZ, 0xc0, !PT ;  /* 0x0000060005057812 */ /* 0x000fe200078ec0ff */
[----:B------:R0:W-:Y:S01]  /*130d0*/  STL [R1+0x4], RZ ;  /* 0x000004ff01007387 */ /* 0x0001e20000100800 */
[----:B------:R-:W-:Y:S01]  /*130e0*/  LOP3.LUT R3, R3, 0x30, R4, 0xf8, !PT ;  /* 0x0000003003037812 */ /* 0x000fe200078ef804 */
[C---:B------:R-:W-:Y:S01]  /*130f0*/  IMAD.SHL.U32 R4, R23.reuse, 0x8, RZ ;  /* 0x0000000817047824 */ /* 0x040fe200078e00ff */
[----:B------:R-:W-:Y:S01]  /*13100*/  LOP3.LUT R8, R6, 0x30, R7, 0x78, !PT ;  /* 0x0000003006087812 */ /* 0x000fe200078e7807 */
[----:B------:R-:W-:Y:S01]  /*13110*/  IMAD.SHL.U32 R9, R23, 0x4, RZ ;  /* 0x0000000417097824 */ /* 0x000fe200078e00ff */
[----:B------:R-:W-:Y:S01]  /*13120*/  LOP3.LUT R7, R5, 0x40, R2, 0xf8, !PT ;  /* 0x0000004005077812 */ /* 0x000fe200078ef802 */
[----:B------:R-:W-:Y:S01]  /*13130*/  IMAD.MOV.U32 R22, RZ, RZ, 0x1 ;  /* 0x00000001ff167424 */ /* 0x000fe200078e00ff */
[----:B------:R-:W-:Y:S01]  /*13140*/  LOP3.LUT R4, R3, 0x30, R4, 0x78, !PT ;  /* 0x0000003003047812 */ /* 0x000fe200078e7804 */
[----:B------:R-:W-:Y:S01]  /*13150*/  IMAD.MOV.U32 R19, RZ, RZ, RZ ;  /* 0x000000ffff137224 */ /* 0x000fe200078e00ff */
[----:B------:R-:W-:Y:S01]  /*13160*/  LOP3.LUT R5, R5, 0x60, R0, 0xf8, !PT ;  /* 0x0000006005057812 */ /* 0x000fe200078ef800 */
[----:B------:R-:W-:Y:S01]  /*13170*/  ULOP3.LUT UR39, UR38, 0x1, URZ, 0xfc, !UPT ;  /* 0x0000000126277892 */ /* 0x000fe2000f8efc3f */
[----:B------:R-:W-:Y:S01]  /*13180*/  LOP3.LUT R7, R7, R8, RZ, 0xfc, !PT ;  /* 0x0000000807077212 */ /* 0x000fe200078efcff */
[----:B-1----:R-:W-:Y:S01]  /*13190*/  ULEA UR4, UR5, UR4, 0x18 ;  /* 0x0000000405047291 */ /* 0x002fe2000f8ec03f */
[----:B------:R-:W-:Y:S01]  /*131a0*/  SHF.R.U32.HI R3, RZ, 0x2, R10 ;  /* 0x00000002ff037819 */ /* 0x000fe2000001160a */
[----:B------:R-:W-:Y:S01]  /*131b0*/  ULOP3.LUT UR44, UR38, 0x2, URZ, 0xfc, !UPT ;  /* 0x00000002262c7892 */ /* 0x000fe2000f8efc3f */
[----:B------:R-:W-:Y:S01]  /*131c0*/  LOP3.LUT R6, R0, 0x80, RZ, 0xc0, !PT ;  /* 0x0000008000067812 */ /* 0x000fe200078ec0ff */
[----:B------:R-:W-:Y:S01]  /*131d0*/  ULDC UR42, c[0x0][0xc] ;  /* 0x00000300002a7ab9 */ /* 0x000fe20000000800 */
[--C-:B------:R-:W-:Y:S01]  /*131e0*/  LOP3.LUT R5, R5, 0x100, R0.reuse, 0xf8, !PT ;  /* 0x0000010005057812 */ /* 0x100fe200078ef800 */
[----:B------:R-:W-:Y:S01]  /*131f0*/  IMAD.U32 R18, RZ, RZ, UR4 ;  /* 0x00000004ff127e24 */ /* 0x000fe2000f8e00ff */
[----:B------:R-:W-:Y:S01]  /*13200*/  LOP3.LUT R2, R3, 0x60, R0, 0xf8, !PT ;  /* 0x0000006003027812 */ /* 0x000fe200078ef800 */
[----:B------:R-:W-:Y:S01]  /*13210*/  ULDC.64 UR52, c[0x0][0x198] ;  /* 0x0000660000347ab9 */ /* 0x000fe20000000a00 */
[----:B------:R-:W-:Y:S01]  /*13220*/  LOP3.LUT R6, R6, 0x10, R23, 0xf8, !PT ;  /* 0x0000001006067812 */ /* 0x000fe200078ef817 */
[----:B------:R-:W-:Y:S01]  /*13230*/  IMAD.IADD R0, R18, 0x1, R7 ;  /* 0x0000000112007824 */ /* 0x000fe200078e0207 */
[----:B------:R-:W-:-:S02]  /*13240*/  LOP3.LUT R29, R4, 0x640, R29, 0xf8, !PT ;  /* 0x00000640041d7812 */ /* 0x000fc400078ef81d */
[----:B------:R-:W-:Y:S02]  /*13250*/  LOP3.LUT R6, R6, 0x10, R9, 0x78, !PT ;  /* 0x0000001006067812 */ /* 0x000fe400078e7809 */
[----:B------:R0:W-:Y:S02]  /*13260*/  STL [R1], R0 ;  /* 0x0000000001007387 */ /* 0x0001e40000100800 */
[----:B------:R-:W-:-:S07]  /*13270*/  LOP3.LUT R28, R5, R6, RZ, 0xfc, !PT ;  /* 0x00000006051c7212 */ /* 0x000fce00078efcff */
.L_x_1026:
[----:B------:R-:W-:Y:S01]  /*13280*/  ULDC.64 UR4, c[0x0][0xa28] ;  /* 0x00028a0000047ab9 */ /* 0x000fe20000000a00 */
[----:B------:R-:W-:Y:S01]  /*13290*/  ULDC.64 UR6, c[0x0][0xa08] ;  /* 0x0002820000067ab9 */ /* 0x000fe20000000a00 */
[----:B------:R-:W-:Y:S01]  /*132a0*/  UISETP.NE.U32.AND UP0, UPT, UR4, URZ, UPT ;  /* 0x0000003f0400728c */ /* 0x000fe2000bf05070 */
[----:B------:R-:W-:Y:S01]  /*132b0*/  ISETP.NE.U32.AND P0, PT, RZ, UR6, PT ;  /* 0x00000006ff007c0c */ /* 0x000fe2000bf05070 */
[----:B------:R-:W-:Y:S01]  /*132c0*/  ULDC.64 UR8, c[0x0][0xa08] ;  /* 0x0002820000087ab9 */ /* 0x000fe20000000a00 */
[----:B------:R-:W-:Y:S01]  /*132d0*/  ULDC.64 UR10, c[0x0][0xa00] ;  /* 0x00028000000a7ab9 */ /* 0x000fe20000000a00 */
[----:B------:R-:W-:Y:S01]  /*132e0*/  UISETP.NE.AND.EX UP0, UPT, UR5, URZ, UPT, UP0 ;  /* 0x0000003f0500728c */ /* 0x000fe2000bf05300 */
[----:B------:R-:W-:Y:S01]  /*132f0*/  ISETP.NE.AND.EX P0, PT, RZ, UR7, PT, P0 ;  /* 0x00000007ff007c0c */ /* 0x000fe2000bf05300 */
[----:B------:R-:W-:Y:S01]  /*13300*/  UIMAD.WIDE UR8, UR45, 0x4, UR8 ;  /* 0x000000042d0878a5 */ /* 0x000fe2000f8e0208 */
[----:B------:R-:W-:Y:S01]  /*13310*/  ISETP.NE.U32.AND P1, PT, RZ, UR10, PT ;  /* 0x0000000aff007c0c */ /* 0x000fe2000bf25070 */
[----:B------:R-:W-:-:S02]  /*13320*/  ULDC.64 UR6, c[0x0][0xa00] ;  /* 0x0002800000067ab9 */ /* 0x000fc40000000a00 */
[----:B------:R-:W-:-:S05]  /*13330*/  PLOP3.LUT P2, PT, PT, PT, UP0, 0x80, 0x0 ;  /* 0x000000000000781c */ /* 0x000fca0003f4f008 */
[----:B------:R-:W-:Y:S02]  /*13340*/  @UP0 ULDC.64 UR4, c[0x0][0xa28] ;  /* 0x00028a0000040ab9 */ /* 0x000fe40000000a00 */
[----:B------:R-:W-:-:S06]  /*13350*/  @UP0 UIMAD.WIDE UR4, UR45, 0x4, UR4 ;  /* 0x000000042d0408a5 */ /* 0x000fcc000f8e0204 */
[----:B------:R-:W-:Y:S02]  /*13360*/  IMAD.U32 R2, RZ, RZ, UR4 ;  /* 0x00000004ff027e24 */ /* 0x000fe4000f8e00ff */
[----:B------:R-:W-:Y:S01]  /*13370*/  IMAD.U32 R3, RZ, RZ, UR5 ;  /* 0x00000005ff037e24 */ /* 0x000fe2000f8e00ff */
[----:B------:R-:W-:Y:S02]  /*13380*/  ULDC.64 UR4, c[0x0][0xa18] ;  /* 0x0002860000047ab9 */ /* 0x000fe40000000a00 */
[----:B------:R-:W-:Y:S01]  /*13390*/  UISETP.NE.U32.AND UP0, UPT, UR4, URZ, UPT ;  /* 0x0000003f0400728c */ /* 0x000fe2000bf05070 */
[----:B------:R-:W-:Y:S01]  /*133a0*/  ISETP.NE.AND.EX P1, PT, RZ, UR11, PT, P1 ;  /* 0x0000000bff007c0c */ /* 0x000fe2000bf25310 */
[----:B0-----:R0:W2:Y:S01]  /*133b0*/  @P2 LDG.E R0, desc[UR50][R2.64] ;  /* 0x0000003202002981 */ /* 0x0010a2000c1e1900 */
[----:B------:R-:W-:Y:S02]  /*133c0*/  UIMAD.WIDE UR6, UR45, 0x4, UR6 ;  /* 0x000000042d0678a5 */ /* 0x000fe4000f8e0206 */
[----:B------:R-:W-:Y:S01]  /*133d0*/  UISETP.NE.AND.EX UP0, UPT, UR5, URZ, UPT, UP0 ;  /* 0x0000003f0500728c */ /* 0x000fe2000bf05300 */
[----:B------:R-:W-:Y:S01]  /*133e0*/  UMOV UR41, URZ ;  /* 0x0000003f00297c82 */ /* 0x000fe20008000000 */
[----:B------:R-:W-:Y:S01]  /*133f0*/  ULDC.64 UR10, c[0x0][0x418] ;  /* 0x00010600000a7ab9 */ /* 0x000fe20000000a00 */
[----:B0-----:R-:W-:-:S02]  /*13400*/  IMAD.U32 R2, RZ, RZ, UR8 ;  /* 0x00000008ff027e24 */ /* 0x001fc4000f8e00ff */
[----:B------:R-:W-:Y:S01]  /*13410*/  IMAD.U32 R3, RZ, RZ, UR9 ;  /* 0x00000009ff037e24 */ /* 0x000fe2000f8e00ff */
[----:B------:R-:W-:-:S05]  /*13420*/  PLOP3.LUT P3, PT, PT, PT, UP0, 0x80, 0x0 ;  /* 0x000000000000781c */ /* 0x000fca0003f6f008 */
[----:B------:R-:W-:Y:S01]  /*13430*/  @UP0 ULDC.64 UR4, c[0x0][0xa18] ;  /* 0x0002860000040ab9 */ /* 0x000fe20000000a00 */
[----:B------:R0:W3:Y:S01]  /*13440*/  @P0 LDG.E R5, desc[UR50][R2.64] ;  /* 0x0000003202050981 */ /* 0x0000e2000c1e1900 */
[----:B------:R-:W-:Y:S01]  /*13450*/  @UP0 UIMAD.WIDE UR4, UR45, 0x4, UR4 ;  /* 0x000000042d0408a5 */ /* 0x000fe2000f8e0204 */
[----:B0-----:R-:W-:Y:S02]  /*13460*/  IMAD.U32 R2, RZ, RZ, UR6 ;  /* 0x00000006ff027e24 */ /* 0x001fe4000f8e00ff */
[----:B------:R-:W-:-:S05]  /*13470*/  IMAD.U32 R3, RZ, RZ, UR7 ;  /* 0x00000007ff037e24 */ /* 0x000fca000f8e00ff */
[----:B------:R0:W4:Y:S02]  /*13480*/  @P1 LDG.E R4, desc[UR50][R2.64] ;  /* 0x0000003202041981 */ /* 0x000124000c1e1900 */
[----:B0-----:R-:W-:Y:S02]  /*13490*/  IMAD.U32 R2, RZ, RZ, UR4 ;  /* 0x00000004ff027e24 */ /* 0x001fe4000f8e00ff */
[----:B------:R-:W-:Y:S01]  /*134a0*/  IMAD.U32 R3, RZ, RZ, UR5 ;  /* 0x00000005ff037e24 */ /* 0x000fe2000f8e00ff */
[----:B------:R-:W-:Y:S01]  /*134b0*/  UMOV UR4, URZ ;  /* 0x0000003f00047c82 */ /* 0x000fe20008000000 */
[----:B------:R-:W-:Y:S01]  /*134c0*/  UISETP.NE.U32.AND UP0, UPT, UR10, URZ, UPT ;  /* 0x0000003f0a00728c */ /* 0x000fe2000bf05070 */
[----:B------:R-:W-:Y:S02]  /*134d0*/  ULDC UR5, c[0x0][0x424] ;  /* 0x0001090000057ab9 */ /* 0x000fe40000000800 */
[----:B------:R-:W5:Y:S01]  /*134e0*/  @P3 LDG.E R6, desc[UR50][R2.64] ;  /* 0x0000003202063981 */ /* 0x000f62000c1e1900 */
[----:B------:R-:W-:Y:S01]  /*134f0*/  UISETP.NE.AND.EX UP0, UPT, UR11, URZ, UPT, UP0 ;  /* 0x0000003f0b00728c */ /* 0x000fe2000bf05300 */
[----:B------:R-:W-:-:S02]  /*13500*/  UMOV UR46, URZ ;  /* 0x0000003f002e7c82 */ /* 0x000fc40008000000 */
[----:B------:R-:W-:Y:S01]  /*13510*/  ULDC.64 UR10, c[0x0][0xa20] ;  /* 0x00028800000a7ab9 */ /* 0x000fe20000000a00 */
[----:B------:R-:W-:Y:S01]  /*13520*/  USEL UR5, UR5, 0x1, UP0 ;  /* 0x0000000105057887 */ /* 0x000fe20008000000 */
[----:B------:R-:W-:Y:S01]  /*13530*/  ULDC UR43, c[0x0][0x288] ;  /* 0x0000a200002b7ab9 */ /* 0x000fe20000000800 */
[----:B--2---:R-:W-:Y:S02]  /*13540*/  @P2 R2UR UR4, R0 ;  /* 0x00000000000422ca */ /* 0x004fe400000e0000 */
[----:B------:R-:W-:Y:S01]  /*13550*/  ISETP.NE.U32.AND P2, PT, RZ, UR10, PT ;  /* 0x0000000aff007c0c */ /* 0x000fe2000bf45070 */
[----:B------:R-:W-:Y:S02]  /*13560*/  ULDC UR10, c[0x0][0x2f0] ;  /* 0x0000bc00000a7ab9 */ /* 0x000fe40000000800 */
[----:B------:R-:W-:Y:S01]  /*13570*/  UIMAD UR5, UR5, UR10, URZ ;  /* 0x0000000a050572a4 */ /* 0x000fe2000f8e023f */
[----:B------:R-:W-:Y:S02]  /*13580*/  ISETP.NE.AND.EX P2, PT, RZ, UR11, PT, P2 ;  /* 0x0000000bff007c0c */ /* 0x000fe4000bf45320 */
[----:B---3--:R-:W-:-:S13]  /*13590*/  @P0 R2UR UR41, R5 ;  /* 0x00000000052902ca */ /* 0x008fda00000e0000 */
[----:B------:R-:W-:Y:S01]  /*135a0*/  UIADD3 UR41, UR41, UR4, URZ ;  /* 0x0000000429297290 */ /* 0x000fe2000fffe03f */
[----:B----4-:R-:W-:Y:S02]  /*135b0*/  @P1 R2UR UR46, R4 ;  /* 0x00000000042e12ca */ /* 0x010fe400000e0000 */
[----:B-----5:R-:W-:Y:S01]  /*135c0*/  @P3 R2UR UR43, R6 ;  /* 0x00000000062b32ca */ /* 0x020fe200000e0000 */
[----:B------:R-:W-:-:S14]  /*135d0*/  @P3 BRA `(.L_x_954) ;  /* 0x0000000000203947 */ /* 0x000fdc0003800000 */
[----:B------:R-:W-:Y:S05]  /*135e0*/  @!P1 BRA `(.L_x_954) ;  /* 0x00000000001c9947 */ /* 0x000fea0003800000 */
[----:B------:R-:W-:Y:S02]  /*135f0*/  IMAD.U32 R2, RZ, RZ, UR6 ;  /* 0x00000006ff027e24 */ /* 0x000fe4000f8e00ff */
[----:B------:R-:W-:-:S05]  /*13600*/  IMAD.U32 R3, RZ, RZ, UR7 ;  /* 0x00000007ff037e24 */ /* 0x000fca000f8e00ff */
[----:B------:R-:W2:Y:S04]  /*13610*/  LDG.E R0, desc[UR50][R2.64] ;  /* 0x0000003202007981 */ /* 0x000ea8000c1e1900 */
[----:B------:R-:W3:Y:S01]  /*13620*/  LDG.E R4, desc[UR50][R2.64+0x4] ;  /* 0x0000043202047981 */ /* 0x000ee2000c1e1900 */
[----:B--2---:R-:W-:Y:S02]  /*13630*/  R2UR UR6, R0 ;  /* 0x00000000000672ca */ /* 0x004fe400000e0000 */
[----:B---3--:R-:W-:-:S13]  /*13640*/  R2UR UR43, R4 ;  /* 0x00000000042b72ca */ /* 0x008fda00000e0000 */
[----:B------:R-:W-:-:S12]  /*13650*/  UIADD3 UR43, -UR6, UR43, URZ ;  /* 0x0000002b062b7290 */ /* 0x000fd8000fffe13f */
.L_x_954:
[----:B------:R-:W-:Y:S05]  /*13660*/  @!P2 BRA `(.L_x_955) ;  /* 0x00000000001ca947 */ /* 0x000fea0003800000 */
[----:B------:R-:W-:Y:S02]  /*13670*/  ULDC.64 UR6, c[0x0][0xa20] ;  /* 0x0002880000067ab9 */ /* 0x000fe40000000a00 */
[----:B------:R-:W-:-:S06]  /*13680*/  UIMAD.WIDE UR6, UR45, 0x4, UR6 ;  /* 0x000000042d0678a5 */ /* 0x000fcc000f8e0206 */
[----:B------:R-:W-:Y:S02]  /*13690*/  IMAD.U32 R2, RZ, RZ, UR6 ;  /* 0x00000006ff027e24 */ /* 0x000fe4000f8e00ff */
[----:B------:R-:W-:-:S05]  /*136a0*/  IMAD.U32 R3, RZ, RZ, UR7 ;  /* 0x00000007ff037e24 */ /* 0x000fca000f8e00ff */
[----:B------:R-:W2:Y:S02]  /*136b0*/  LDG.E R2, desc[UR50][R2.64] ;  /* 0x0000003202027981 */ /* 0x000ea4000c1e1900 */
[----:B--2---:R-:W-:Y:S01]  /*136c0*/  R2UR UR5, R2 ;  /* 0x00000000020572ca */ /* 0x004fe200000e0000 */
[----:B------:R-:W-:-:S14]  /*136d0*/  BRA `(.L_x_956) ;  /* 0x0000000000207947 */ /* 0x000fdc0003800000 */
.L_x_955:
        /* <DEDUP_REMOVED lines=8> */
.L_x_956:
[----:B------:R-:W-:Y:S01]  /*13760*/  ULDC UR6, c[0x0][0x448] ;  /* 0x0001120000067ab9 */ /* 0x000fe20000000800 */
[----:B------:R-:W-:Y:S01]  /*13770*/  IMAD R27, R25, 0xc0, RZ ;  /* 0x000000c0191b7824 */ /* 0x000fe200078e02ff */
[----:B------:R-:W-:Y:S02]  /*13780*/  UISETP.NE.AND UP0, UPT, UR6, 0x1, UPT ;  /* 0x000000010600788c */ /* 0x000fe4000bf05270 */
[----:B------:R-:W-:Y:S01]  /*13790*/  UIADD3 UR13, -UR4, UR5, URZ ;  /* 0x00000005040d7290 */ /* 0x000fe2000fffe13f */
[----:B------:R-:W-:Y:S02]  /*137a0*/  VIADD R2, R27, 0xbf ;  /* 0x000000bf1b027836 */ /* 0x000fe40000000000 */
[----:B------:R-:W-:Y:S01]  /*137b0*/  ULDC.64 UR4, c[0x0][0x9e0] ;  /* 0x0002780000047ab9 */ /* 0x000fe20000000a00 */
[----:B------:R-:W-:Y:S01]  /*137c0*/  PLOP3.LUT P0, PT, PT, PT, UP0, 0x80, 0x0 ;  /* 0x000000000000781c */ /* 0x000fe20003f0f008 */
[----:B------:R-:W-:Y:S01]  /*137d0*/  UISETP.GE.AND UP1, UPT, UR5, 0x1, UPT ;  /* 0x000000010500788c */ /* 0x000fe2000bf26270 */
[----:B------:R-:W-:Y:S01]  /*137e0*/  PLOP3.LUT P1, PT, PT, PT, UP0, 0x80, 0x0 ;  /* 0x000000000000781c */ /* 0x000fe20003f2f008 */
[----:B------:R-:W-:-:S02]  /*137f0*/  UIADD3 UR7, UR13, 0x1, -UR43 ;  /* 0x000000010d077890 */ /* 0x000fc4000fffe82b */
[----:B------:R-:W-:-:S08]  /*13800*/  @UP0 ULDC UR6, c[0x0][0x44c] ;  /* 0x0001130000060ab9 */ /* 0x000fd00000000800 */
[----:B------:R-:W-:Y:S01]  /*13810*/  @P0 IMAD.HI.U32 R0, R2, UR6, RZ ;  /* 0x0000000602000c27 */ /* 0x000fe2000f8e00ff */
[----:B------:R-:W-:-:S04]  /*13820*/  @UP0 ULDC UR6, c[0x0][0x450] ;  /* 0x0001140000060ab9 */ /* 0x000fc80000000800 */
[----:B------:R-:W-:Y:S02]  /*13830*/  @P0 SHF.R.U32.HI R0, RZ, UR6, R0 ;  /* 0x00000006ff000c19 */ /* 0x000fe40008011600 */
[----:B------:R-:W-:Y:S02]  /*13840*/  R2UR UR6, R2 ;  /* 0x00000000020672ca */ /* 0x000fe400000e0000 */
[----:B------:R-:W-:Y:S02]  /*13850*/  @P1 R2UR UR6, R0 ;  /* 0x00000000000612ca */ /* 0x000fe400000e0000 */
[----:B------:R-:W-:-:S11]  /*13860*/  PLOP3.LUT P1, PT, PT, PT, UP1, 0x80, 0x0 ;  /* 0x000000000000781c */ /* 0x000fd60003f2f018 */
[----:B------:R-:W-:-:S04]  /*13870*/  UIADD3 UR6, UR7, UR6, URZ ;  /* 0x0000000607067290 */ /* 0x000fc8000fffe03f */
        /* <DEDUP_REMOVED lines=12> */
.L_x_958:
[----:B------:R-:W-:-:S11]  /*13940*/  UISETP.NE.AND UP1, UPT, UR5, 0x1, UPT ;  /* 0x000000010500788c */ /* 0x000fd6000bf25270 */
[----:B------:R-:W-:Y:S02]  /*13950*/  @UP1 ULDC.64 UR10, c[0x0][0x9e8] ;  /* 0x00027a00000a1ab9 */ /* 0x000fe40000000a00 */
[----:B------:R-:W-:-:S04]  /*13960*/  UIMAD.WIDE.U32 UR6, UR8, UR10, URZ ;  /* 0x0000000a080672a5 */ /* 0x000fc8000f8e003f */
[----:B------:R-:W-:-:S12]  /*13970*/  @UP1 USHF.R.U32.HI UR8, URZ, UR11, UR7 ;  /* 0x0000000b3f081299 */ /* 0x000fd80008011607 */
.L_x_959:
[----:B------:R-:W-:-:S04]  /*13980*/  UIMAD UR8, UR8, UR5, UR5 ;  /* 0x00000005080872a4 */ /* 0x000fc8000f8e0205 */
[----:B------:R-:W-:-:S04]  /*13990*/  UISETP.LT.AND UP1, UPT, UR4, UR8, UPT ;  /* 0x000000080400728c */ /* 0x000fc8000bf21270 */
[----:B------:R-:W-:-:S12]  /*139a0*/  USEL UR4, UR4, UR8, UP1 ;  /* 0x0000000804047287 */ /* 0x000fd80008800000 */
.L_x_957:
[----:B------:R-:W-:Y:S01]  /*139b0*/  R2UR UR12, R27 ;  /* 0x000000001b0c72ca */ /* 0x000fe200000e0000 */
[----:B------:R-:W-:Y:S02]  /*139c0*/  UIADD3 UR6, UR13, 0x9f, URZ ;  /* 0x0000009f0d067890 */ /* 0x000fe4000fffe03f */
[----:B------:R-:W-:Y:S01]  /*139d0*/  UIADD3 UR8, UR4, 0x9f, URZ ;  /* 0x0000009f04087890 */ /* 0x000fe2000fffe03f */
[----:B------:R-:W-:Y:S01]  /*139e0*/  @UP0 ULDC UR10, c[0x0][0x44c] ;  /* 0x00011300000a0ab9 */ /* 0x000fe20000000800 */
[----:B------:R-:W-:Y:S01]  /*139f0*/  UIMAD.WIDE UR6, UR6, 0x66666667, URZ ;  /* 0x66666667060678a5 */ /* 0x000fe2000f8e023f */
[----:B------:R-:W-:Y:S01]  /*13a00*/  @UP0 ULDC UR14, c[0x0][0x450] ;  /* 0x00011400000e0ab9 */ /* 0x000fe20000000800 */
[----:B------:R-:W-:Y:S02]  /*13a10*/  UIMAD.WIDE UR8, UR8, 0x66666667, URZ ;  /* 0x66666667080878a5 */ /* 0x000fe4000f8e023f */
[----:B------:R-:W-:-:S04]  /*13a20*/  USHF.R.U32.HI UR4, URZ, 0x1f, UR7 ;  /* 0x0000001f3f047899 */ /* 0x000fc80008011607 */
[----:B------:R-:W-:Y:S02]  /*13a30*/  UIMAD.WIDE.U32 UR10, UR12, UR10, URZ ;  /* 0x0000000a0c0a72a5 */ /* 0x000fe4000f8e003f */
[----:B------:R-:W-:Y:S02]  /*13a40*/  USHF.R.U32.HI UR6, URZ, 0x1f, UR9 ;  /* 0x0000001f3f067899 */ /* 0x000fe40008011609 */
[----:B------:R-:W-:Y:S02]  /*13a50*/  @UP0 USHF.R.U32.HI UR12, URZ, UR14, UR11 ;  /* 0x0000000e3f0c0299 */ /* 0x000fe4000801160b */
[----:B------:R-:W-:Y:S02]  /*13a60*/  ULEA.HI.SX32 UR4, UR7, UR4, 0x1a ;  /* 0x0000000407047291 */ /* 0x000fe4000f8fd23f */
[----:B------:R-:W-:Y:S02]  /*13a70*/  UIADD3 UR12, UR12, UR13, -UR43 ;  /* 0x0000000d0c0c7290 */ /* 0x000fe4000fffe82b */
[----:B------:R-:W-:Y:S01]  /*13a80*/  ULEA.HI.SX32 UR6, UR9, UR6, 0x1a ;  /* 0x0000000609067291 */ /* 0x000fe2000f8fd23f */
[----:B------:R-:W-:-:S02]  /*13a90*/  ULDC UR7, c[0x0][0x9dc] ;  /* 0x0002770000077ab9 */ /* 0x000fc40000000800 */
[----:B------:R-:W-:Y:S02]  /*13aa0*/  UIADD3 UR7, UR12, -UR7, URZ ;  /* 0x800000070c077290 */ /* 0x000fe4000fffe03f */
[----:B------:R-:W-:-:S04]  /*13ab0*/  UISETP.LT.AND UP0, UPT, UR4, UR6, UPT ;  /* 0x000000060400728c */ /* 0x000fc8000bf01270 */
[----:B------:R-:W-:Y:S01]  /*13ac0*/  USEL UR40, UR4, UR6, UP0 ;  /* 0x0000000604287287 */ /* 0x000fe20008000000 */
[----:B------:R-:W-:Y:S01]  /*13ad0*/  IMAD.U32 R0, RZ, RZ, UR7 ;  /* 0x00000007ff007e24 */ /* 0x000fe2000f8e00ff */
[----:B------:R-:W-:Y:S10]  /*13ae0*/  @!P1 BRA `(.L_x_960) ;  /* 0x0000000000409947 */ /* 0x000ff40003800000 */
        /* <DEDUP_REMOVED lines=10> */
.L_x_961:
[----:B------:R-:W-:-:S11]  /*13b90*/  UISETP.NE.AND UP0, UPT, UR5, 0x1, UPT ;  /* 0x000000010500788c */ /* 0x000fd6000bf05270 */
[----:B------:R-:W-:Y:S02]  /*13ba0*/  @UP0 ULDC.64 UR8, c[0x0][0x9e8] ;  /* 0x00027a0000080ab9 */ /* 0x000fe40000000a00 */
[----:B------:R-:W-:-:S04]  /*13bb0*/  UIMAD.WIDE.U32 UR6, UR12, UR8, URZ ;  /* 0x000000080c0672a5 */ /* 0x000fc8000f8e003f */
[----:B------:R-:W-:-:S12]  /*13bc0*/  @UP0 USHF.R.U32.HI UR12, URZ, UR9, UR7 ;  /* 0x000000093f0c0299 */ /* 0x000fd80008011607 */
.L_x_962:
[----:B------:R-:W-:-:S06]  /*13bd0*/  UIMAD UR5, UR12, UR5, URZ ;  /* 0x000000050c0572a4 */ /* 0x000fcc000f8e023f */
[----:B------:R-:W-:-:S07]  /*13be0*/  VIMNMX R0, R0, UR5, !PT ;  /* 0x0000000500007c48 */ /* 0x000fce000ffe0100 */
.L_x_960:
[----:B------:R-:W-:Y:S01]  /*13bf0*/  IMAD.HI R0, R0, 0x66666667, RZ ;  /* 0x6666666700007827 */ /* 0x000fe200078e02ff */
[----:B------:R-:W-:Y:S04]  /*13c00*/  BSSY B7, `(.L_x_963) ;  /* 0x00002a7000077945 */ /* 0x000fe80003800000 */
[----:B------:R-:W-:-:S04]  /*13c10*/  SHF.R.U32.HI R3, RZ, 0x1f, R0 ;  /* 0x0000001fff037819 */ /* 0x000fc80000011600 */
[----:B------:R-:W-:-:S04]  /*13c20*/  LEA.HI.SX32 R3, R0, R3, 0x1a ;  /* 0x0000000300037211 */ /* 0x000fc800078fd2ff */
[----:B------:R-:W-:-:S04]  /*13c30*/  VIMNMX R26, RZ, R3, !PT ;  /* 0x00000003ff1a7248 */ /* 0x000fc80007fe0100 */
[----:B------:R-:W-:-:S13]  /*13c40*/  ISETP.LT.AND P0, PT, R26, UR40, PT ;  /* 0x000000281a007c0c */ /* 0x000fda000bf01270 */
        /* <DEDUP_REMOVED lines=18> */
.L_x_964:
        /* <DEDUP_REMOVED lines=20> */
.L_x_967:
[----:B------:R-:W-:Y:S05]  /*13eb0*/  BSYNC B6 ;  /* 0x0000000000067941 */ /* 0x000fea0003800000 */
.L_x_966:
        /* <DEDUP_REMOVED lines=22> */
.L_x_969:
[----:B------:R-:W-:Y:S05]  /*14020*/  BSYNC B6 ;  /* 0x0000000000067941 */ /* 0x000fea0003800000 */
.L_x_968:
        /* <DEDUP_REMOVED lines=20> */
.L_x_971:
[----:B------:R-:W-:Y:S05]  /*14170*/  BSYNC B6 ;  /* 0x0000000000067941 */ /* 0x000fea0003800000 */
.L_x_970:
        /* <DEDUP_REMOVED lines=19> */
.L_x_973:
[----:B------:R-:W-:Y:S05]  /*142b0*/  BSYNC B6 ;  /* 0x0000000000067941 */ /* 0x000fea0003800000 */
.L_x_972:
        /* <DEDUP_REMOVED lines=8> */
[----:B------:R-:W-:Y:S01]  /*14340*/  IMAD.U32 R3, RZ, RZ, UR5 ;  /* 0x00000005ff037e24 */ /* 0x000fe2000f8e00ff */
[----:B------:R-:W0:Y:S01]  /*14350*/  S2R R20, SR_TID.X ;  /* 0x0000000000147919 */ /* 0x000e220000002100 */
        /* <DEDUP_REMOVED lines=12> */
.L_x_1045:
        /* <DEDUP_REMOVED lines=10> */
.L_x_1048:
[----:B------:R-:W-:Y:S05]  /*144c0*/  @!P6 BRA `(.L_x_975) ;  /* 0x000000040038e947 */ /* 0x000fea0003800000 */
[----:B------:R-:W-:-:S04]  /*144d0*/  ISETP.NE.U32.AND P0, PT, R2, RZ, PT ;  /* 0x000000ff0200720c */ /* 0x000fc80003f05070 */
[----:B------:R-:W-:-:S13]  /*144e0*/  ISETP.NE.AND.EX P0, PT, R3, RZ, PT, P0 ;  /* 0x000000ff0300720c */ /* 0x000fda0003f05300 */
[----:B------:R-:W-:Y:S05]  /*144f0*/  @!P0 BRA `(.L_x_977) ;  /* 0x0000000000488947 */ /* 0x000fea0003800000 */
        /* <DEDUP_REMOVED lines=18> */
.L_x_977:
[----:B------:R-:W-:Y:S01]  /*14620*/  IMAD R5, R19, 0x8, R18 ;  /* 0x0000000813057824 */ /* 0x000fe200078e0212 */
[----:B-1----:R-:W-:Y:S01]  /*14630*/  SHF.L.U32 R2, R22, 0x1f, RZ ;  /* 0x0000001f16027819 */ /* 0x002fe200000006ff */
[----:B------:R-:W1:Y:S03]  /*14640*/  S2R R3, SR_TID.X ;  /* 0x0000000000037919 */ /* 0x000e660000002100 */
[----:B------:R-:W2:Y:S01]  /*14650*/  SYNCS.PHASECHK.TRANS64.TRYWAIT P0, [R5+URZ+0x13280], R2 ;  /* 0x01328002050075a7 */ /* 0x000ea2000800017f */
[----:B-1----:R-:W-:-:S04]  /*14660*/  LOP3.LUT R3, R3, 0x7f, RZ, 0xc0, !PT ;  /* 0x0000007f03037812 */ /* 0x002fc800078ec0ff */
[----:B------:R-:W-:Y:S01]  /*14670*/  ISETP.NE.AND P1, PT, R3, RZ, PT ;  /* 0x000000ff0300720c */ /* 0x000fe20003f25270 */
[----:B--2---:R-:W-:-:S12]  /*14680*/  @!P0 BRA `(.L_x_978) ;  /* 0x0000003400108947 */ /* 0x004fd80003800000 */
.L_x_1049:
        /* <DEDUP_REMOVED lines=8> */
.L_x_979:
        /* <DEDUP_REMOVED lines=15> */
[----:B------:R-:W3:Y:S02]  /*14800*/  SYNCS.PHASECHK.TRANS64.TRYWAIT P0, [R5+URZ+0x13240], R2 ;  /* 0x01324002050075a7 */ /* 0x000ee4000800017f */
[----:B--23--:R-:W-:Y:S05]  /*14810*/  @!P0 BRA `(.L_x_980) ;  /* 0x0000003000c08947 */ /* 0x00cfea0003800000 */
.L_x_1050:
        /* <DEDUP_REMOVED lines=8> */
.L_x_981:
        /* <DEDUP_REMOVED lines=17> */
.L_x_975:
[----:B------:R-:W-:Y:S05]  /*149b0*/  WARPSYNC.ALL ;  /* 0x0000000000007948 */ /* 0x000fea0003800000 */
[----:B------:R-:W-:Y:S01]  /*149c0*/  VIADD R0, R18, 0xb000 ;  /* 0x0000b00012007836 */ /* 0x000fe20000000000 */
[----:B------:R-:W-:Y:S01]  /*149d0*/  USHF.R.S32.HI UR4, URZ, 0x1f, UR46 ;  /* 0x0000001f3f047899 */ /* 0x000fe2000801142e */
[----:B------:R-:W-:Y:S01]  /*149e0*/  BAR.SYNC.DEFER_BLOCKING 0x8, 0x200 ;  /* 0x0208000000007b1d */ /* 0x000fe20000010000 */
[----:B------:R-:W-:Y:S02]  /*149f0*/  USHF.R.S32.HI UR47, URZ, 0x1f, UR45 ;  /* 0x0000001f3f2f7899 */ /* 0x000fe4000801142d */
[----:B------:R-:W-:Y:S01]  /*14a00*/  LOP3.LUT P0, RZ, R0, 0x1bf, RZ, 0xc0, !PT ;  /* 0x000001bf00ff7812 */ /* 0x000fe2000780c0ff */
[----:B------:R-:W-:-:S02]  /*14a10*/  USHF.R.S32.HI UR37, URZ, 0x1f, UR36 ;  /* 0x0000001f3f257899 */ /* 0x000fc40008011424 */
        /* <DEDUP_REMOVED lines=28> */
.L_x_983:
[----:B------:R-:W-:Y:S05]  /*14be0*/  BSYNC B6 ;  /* 0x0000000000067941 */ /* 0x000fea0003800000 */
.L_x_982:
[----:B0-----:R-:W0:Y:S01]  /*14bf0*/  S2R R20, SR_TID.X ;  /* 0x0000000000147919 */ /* 0x001e220000002100 */
[----:B------:R-:W3:Y:S01]  /*14c00*/  LDC R8, c[0x0][0x448] ;  /* 0x00011200ff087b82 */ /* 0x000ee20000000800 */
[----:B------:R-:W-:Y:S01]  /*14c10*/  ULDC.64 UR8, c[0x0][0x2d8] ;  /* 0x0000b60000087ab9 */ /* 0x000fe20000000a00 */
[----:B---3--:R-:W-:Y:S02]  /*14c20*/  ISETP.NE.AND P1, PT, R8, 0x1, PT ;  /* 0x000000010800780c */ /* 0x008fe40003f25270 */
[----:B0-----:R-:W-:-:S04]  /*14c30*/  LOP3.LUT R20, R20, 0x7f, RZ, 0xc0, !PT ;  /* 0x0000007f14147812 */ /* 0x001fc800078ec0ff */
[----:B------:R-:W-:Y:S02]  /*14c40*/  SHF.R.U32.HI R21, RZ, 0x2, R20 ;  /* 0x00000002ff157819 */ /* 0x000fe40000011614 */
[----:B------:R-:W0:Y:S05]  /*14c50*/  S2R R20, SR_TID.X ;  /* 0x0000000000147919 */ /* 0x000e2a0000002100 */
[----:B------:R-:W3:Y:S08]  /*14c60*/  @P1 LDC R3, c[0x0][0x44c] ;  /* 0x00011300ff031b82 */ /* 0x000ef00000000800 */
[----:B-12---:R-:W1:Y:S01]  /*14c70*/  @P1 LDC R5, c[0x0][0x450] ;  /* 0x00011400ff051b82 */ /* 0x006e620000000800 */
[----:B------:R-:W-:Y:S01]  /*14c80*/  UIMAD UR6, UR37, UR8, URZ ;  /* 0x00000008250672a4 */ /* 0x000fe2000f8e023f */
[----:B------:R-:W-:-:S06]  /*14c90*/  UMOV UR48, UR54 ;  /* 0x0000003600307c82 */ /* 0x000fcc0008000000 */
[----:B------:R-:W2:Y:S01]  /*14ca0*/  @P1 LDC R10, c[0x0][0x44c] ;  /* 0x00011300ff0a1b82 */ /* 0x000ea20000000800 */
[----:B0-----:R-:W-:-:S05]  /*14cb0*/  IMAD.SHL.U32 R20, R20, 0x20, RZ ;  /* 0x0000002014147824 */ /* 0x001fca00078e00ff */
[----:B------:R-:W-:-:S05]  /*14cc0*/  LOP3.LUT R20, R21, 0x60, R20, 0xf8, !PT ;  /* 0x0000006015147812 */ /* 0x000fca00078ef814 */
[----:B------:R-:W-:Y:S02]  /*14cd0*/  IMAD.IADD R6, R20, 0x1, R27 ;  /* 0x0000000114067824 */ /* 0x000fe400078e021b */
[----:B------:R0:W5:Y:S01]  /*14ce0*/  LDL R20, [R1] ;  /* 0x0000000001147983 */ /* 0x0001620000100800 */
[----:B------:R-:W-:Y:S01]  /*14cf0*/  UIMAD.WIDE.U32 UR4, UR36, UR8, UR48 ;  /* 0x00000008240472a5 */ /* 0x000fe2000f8e0030 */
[----:B---3--:R-:W-:Y:S01]  /*14d00*/  @P1 IMAD.HI.U32 R0, R6, R3, RZ ;  /* 0x0000000306001227 */ /* 0x008fe200078e00ff */
[----:B------:R-:W-:Y:S01]  /*14d10*/  UIMAD UR6, UR36, UR9, UR6 ;  /* 0x00000009240672a4 */ /* 0x000fe2000f8e0206 */
[----:B------:R-:W3:Y:S02]  /*14d20*/  S2R R21, SR_TID.X ;  /* 0x0000000000157919 */ /* 0x000ee40000002100 */
[----:B------:R-:W-:Y:S01]  /*14d30*/  ULDC.64 UR8, c[0x0][0x2e0] ;  /* 0x0000b80000087ab9 */ /* 0x000fe20000000a00 */
[----:B------:R-:W-:Y:S01]  /*14d40*/  UIADD3 UR5, UR5, UR6, URZ ;  /* 0x0000000605057290 */ /* 0x000fe2000fffe03f */
[----:B------:R-:W-:Y:S01]  /*14d50*/  IMAD.MOV.U32 R9, RZ, RZ, R6 ;  /* 0x000000ffff097224 */ /* 0x000fe200078e0006 */
[----:B------:R-:W-:Y:S01]  /*14d60*/  UIMAD UR6, UR47, UR8, URZ ;  /* 0x000000082f0672a4 */ /* 0x000fe2000f8e023f */
[----:B-1----:R-:W-:Y:S01]  /*14d70*/  @P1 SHF.R.U32.HI R9, RZ, R5, R0 ;  /* 0x00000005ff091219 */ /* 0x002fe20000011600 */
[----:B------:R-:W-:Y:S01]  /*14d80*/  UIMAD.WIDE.U32 UR4, UR46, UR8, UR4 ;  /* 0x000000082e0472a5 */ /* 0x000fe2000f8e0004 */
[----:B------:R-:W1:Y:S01]  /*14d90*/  S2R R12, SR_TID.X ;  /* 0x00000000000c7919 */ /* 0x000e620000002100 */
[----:B------:R-:W-:Y:S01]  /*14da0*/  UIMAD UR6, UR46, UR9, UR6 ;  /* 0x000000092e0672a4 */ /* 0x000fe2000f8e0206 */
[--C-:B------:R-:W-:Y:S01]  /*14db0*/  SHF.R.S32.HI R0, RZ, 0x1f, R9.reuse ;  /* 0x0000001fff007819 */ /* 0x100fe20000011409 */
[----:B------:R-:W-:Y:S01]  /*14dc0*/  IMAD.MOV R7, RZ, RZ, -R9 ;  /* 0x000000ffff077224 */ /* 0x000fe200078e0a09 */
[----:B------:R-:W-:Y:S01]  /*14dd0*/  ULDC.64 UR8, c[0x0][0x2d0] ;  /* 0x0000b40000087ab9 */ /* 0x000fe20000000a00 */
[----:B------:R-:W-:Y:S01]  /*14de0*/  UIADD3 UR6, UR5, UR6, URZ ;  /* 0x0000000605067290 */ /* 0x000fe2000fffe03f */
[----:B------:R-:W-:-:S02]  /*14df0*/  IMAD.U32 R4, RZ, RZ, UR4 ;  /* 0x00000004ff047e24 */ /* 0x000fc4000f8e00ff */
[----:B------:R-:W-:Y:S02]  /*14e00*/  IMAD R0, R0, UR8, RZ ;  /* 0x0000000800007c24 */ /* 0x000fe4000f8e02ff */
[----:B------:R-:W-:Y:S02]  /*14e10*/  IMAD.MOV.U32 R2, RZ, RZ, R4 ;  /* 0x000000ffff027224 */ /* 0x000fe400078e0004 */
[----:B------:R-:W-:Y:S01]  /*14e20*/  IMAD.U32 R3, RZ, RZ, UR6 ;  /* 0x00000006ff037e24 */ /* 0x000fe2000f8e00ff */
[----:B------:R-:W-:Y:S01]  /*14e30*/  ULDC.64 UR6, c[0x0][0x280] ;  /* 0x0000a00000067ab9 */ /* 0x000fe20000000a00 */
[C---:B------:R-:W-:Y:S02]  /*14e40*/  IMAD R11, R9.reuse, UR9, R0 ;  /* 0x00000009090b7c24 */ /* 0x040fe4000f8e0200 */
[----:B------:R-:W-:Y:S02]  /*14e50*/  IMAD R0, R8, R7, R6 ;  /* 0x0000000708007224 */ /* 0x000fe400078e0206 */
[----:B------:R-:W-:Y:S01]  /*14e60*/  IMAD.U32 R5, RZ, RZ, UR5 ;  /* 0x00000005ff057e24 */ /* 0x000fe2000f8e00ff */
[----:B------:R-:W-:Y:S01]  /*14e70*/  ULDC.64 UR4, c[0x0][0x2c8] ;  /* 0x0000b20000047ab9 */ /* 0x000fe20000000a00 */
[----:B------:R-:W-:Y:S01]  /*14e80*/  IMAD.WIDE.U32 R4, R9, UR8, R2 ;  /* 0x0000000809047c25 */ /* 0x000fe2000f8e0002 */
[----:B------:R-:W-:-:S03]  /*14e90*/  SHF.R.S32.HI R7, RZ, 0x1f, R0 ;  /* 0x0000001fff077819 */ /* 0x000fc60000011400 */
[----:B------:R-:W-:Y:S02]  /*14ea0*/  IMAD.IADD R5, R5, 0x1, R11 ;  /* 0x0000000105057824 */ /* 0x000fe400078e020b */
[----:B------:R-:W-:Y:S02]  /*14eb0*/  IMAD R7, R7, UR4, RZ ;  /* 0x0000000407077c24 */ /* 0x000fe4000f8e02ff */
[----:B------:R-:W-:-:S04]  /*14ec0*/  IMAD.WIDE.U32 R4, R0, UR4, R4 ;  /* 0x0000000400047c25 */ /* 0x000fc8000f8e0004 */
[----:B------:R-:W-:Y:S01]  /*14ed0*/  IMAD R7, R0, UR5, R7 ;  /* 0x0000000500077c24 */ /* 0x000fe2000f8e0207 */
[----:B------:R-:W-:Y:S01]  /*14ee0*/  IADD3 R0, P0, R4, UR6, RZ ;  /* 0x0000000604007c10 */ /* 0x000fe2000ff1e0ff */
[----:B---3--:R-:W-:Y:S01]  /*14ef0*/  IMAD.SHL.U32 R21, R21, 0x10, RZ ;  /* 0x0000001015157824 */ /* 0x008fe200078e00ff */
[----:B-1----:R-:W-:Y:S02]  /*14f00*/  LOP3.LUT R12, R12, 0x7f, RZ, 0xc0, !PT ;  /* 0x0000007f0c0c7812 */ /* 0x002fe400078ec0ff */
[----:B------:R-:W-:Y:S01]  /*14f10*/  IADD3.X R4, R5, UR7, R7, P0, !PT ;  /* 0x0000000705047c10 */ /* 0x000fe200087fe407 */
[----:B------:R-:W-:Y:S01]  /*14f20*/  VIADD R7, R6, 0x80 ;  /* 0x0000008006077836 */ /* 0x000fe20000000000 */
[----:B------:R-:W1:Y:S01]  /*14f30*/  @P1 LDC R5, c[0x0][0x450] ;  /* 0x00011400ff051b82 */ /* 0x000e620000000800 */
[----:B------:R-:W-:Y:S02]  /*14f40*/  LOP3.LUT R21, R21, 0x30, RZ, 0xc0, !PT ;  /* 0x0000003015157812 */ /* 0x000fe400078ec0ff */
[----:B--2---:R-:W-:-:S04]  /*14f50*/  @P1 IMAD.HI.U32 R10, R7, R10, RZ ;  /* 0x0000000a070a1227 */ /* 0x004fc800078e00ff */
[----:B------:R-:W-:Y:S01]  /*14f60*/  IMAD.MOV.U32 R6, RZ, RZ, R7 ;  /* 0x000000ffff067224 */ /* 0x000fe200078e0007 */
[----:B-1----:R-:W-:Y:S02]  /*14f70*/  @P1 SHF.R.U32.HI R6, RZ, R5, R10 ;  /* 0x00000005ff061219 */ /* 0x002fe4000001160a */
[----:B------:R-:W-:-:S03]  /*14f80*/  SHF.R.U32.HI R10, RZ, 0x2, R12 ;  /* 0x00000002ff0a7819 */ /* 0x000fc6000001160c */
[----:B------:R-:W-:Y:S02]  /*14f90*/  IMAD.MOV R5, RZ, RZ, -R6 ;  /* 0x000000ffff057224 */ /* 0x000fe400078e0a06 */
[----:B------:R-:W-:-:S04]  /*14fa0*/  IMAD.WIDE.U32 R2, R6, UR8, R2 ;  /* 0x0000000806027c25 */ /* 0x000fc8000f8e0002 */
[----:B------:R-:W-:Y:S01]  /*14fb0*/  IMAD R5, R8, R5, R7 ;  /* 0x0000000508057224 */ /* 0x000fe200078e0207 */
[----:B------:R-:W-:-:S05]  /*14fc0*/  SHF.R.S32.HI R7, RZ, 0x1f, R6 ;  /* 0x0000001fff077819 */ /* 0x000fca0000011406 */
[----:B------:R-:W-:-:S04]  /*14fd0*/  IMAD R7, R7, UR8, RZ ;  /* 0x0000000807077c24 */ /* 0x000fc8000f8e02ff */
[----:B------:R-:W-:Y:S01]  /*14fe0*/  IMAD R7, R6, UR9, R7 ;  /* 0x0000000906077c24 */ /* 0x000fe2000f8e0207 */
[----:B------:R-:W-:-:S03]  /*14ff0*/  SHF.R.S32.HI R6, RZ, 0x1f, R5 ;  /* 0x0000001fff067819 */ /* 0x000fc60000011405 */
[----:B------:R-:W-:Y:S02]  /*15000*/  IMAD.IADD R3, R3, 0x1, R7 ;  /* 0x0000000103037824 */ /* 0x000fe400078e0207 */
[----:B------:R-:W-:Y:S02]  /*15010*/  IMAD R6, R6, UR4, RZ ;  /* 0x0000000406067c24 */ /* 0x000fe4000f8e02ff */
[----:B------:R-:W-:Y:S01]  /*15020*/  IMAD.WIDE.U32 R2, R5, UR4, R2 ;  /* 0x0000000405027c25 */ /* 0x000fe2000f8e0002 */
[----:B------:R-:W-:-:S03]  /*15030*/  ULDC UR4, c[0x0][0x2b8] ;  /* 0x0000ae0000047ab9 */ /* 0x000fc60000000800 */
[----:B------:R-:W-:Y:S01]  /*15040*/  IMAD R7, R5, UR5, R6 ;  /* 0x0000000505077c24 */ /* 0x000fe2000f8e0206 */
[----:B------:R-:W-:-:S04]  /*15050*/  IADD3 R5, P0, R2, UR6, RZ ;  /* 0x0000000602057c10 */ /* 0x000fc8000ff1e0ff */
[----:B------:R-:W-:Y:S02]  /*15060*/  IADD3.X R7, R3, UR7, R7, P0, !PT ;  /* 0x0000000703077c10 */ /* 0x000fe400087fe407 */
[----:B------:R-:W-:Y:S01]  /*15070*/  ISETP.GE.AND P0, PT, R21, UR4, PT ;  /* 0x0000000415007c0c */ /* 0x000fe2000bf06270 */
[----:B------:R-:W-:-:S03]  /*15080*/  UMOV UR4, 0xffffffff ;  /* 0xffffffff00047882 */ /* 0x000fc60000000000 */
[----:B0-----:R-:W-:Y:S09]  /*15090*/  BRA.DIV UR4, `(.L_x_984) ;  /* 0x0000002a04b47947 */ /* 0x001ff2000b800000 */
[----:B------:R-:W0:Y:S01]  /*150a0*/  SHFL.IDX PT, R14, R0, RZ, 0x1c1f ;  /* 0x001c1fff000e7589 */ /* 0x000e2200000e0000 */
[----:B------:R-:W-:Y:S02]  /*150b0*/  IMAD R6, R8, UR43, RZ ;  /* 0x0000002b08067c24 */ /* 0x000fe4000f8e02ff */
[----:B------:R-:W-:Y:S01]  /*150c0*/  IMAD.IADD R27, R10, 0x1, R27 ;  /* 0x000000010a1b7824 */ /* 0x000fe200078e021b */
[----:B------:R-:W1:Y:S03]  /*150d0*/  SHFL.IDX PT, R2, R4, RZ, 0x1c1f ;  /* 0x001c1fff04027589 */ /* 0x000e6600000e0000 */
[C---:B------:R-:W-:Y:S01]  /*150e0*/  VIADD R9, R27.reuse, 0x20 ;  /* 0x000000201b097836 */ /* 0x040fe20000000000 */
[----:B------:R-:W-:Y:S01]  /*150f0*/  ISETP.GE.AND P1, PT, R27, R6, PT ;  /* 0x000000061b00720c */ /* 0x000fe20003f26270 */
[----:B------:R-:W-:-:S12]  /*15100*/  SHFL.IDX PT, R8, R0, 0x3, 0x1c1f ;  /* 0x007c1f0000087f89 */ /* 0x000fd800000e0000 */
[----:B0-----:R-:W-:-:S05]  /*15110*/  @!P1 IADD3 R14, P2, R21, R14, RZ ;  /* 0x0000000e150e9210 */ /* 0x001fca0007f5e0ff */
[----:B-1----:R-:W-:Y:S02]  /*15120*/  @!P1 IMAD.X R3, RZ, RZ, R2, P2 ;  /* 0x000000ffff039224 */ /* 0x002fe400010e0602 */
[----:B------:R-:W-:Y:S02]  /*15130*/  @!P1 IMAD.MOV.U32 R2, RZ, RZ, R14 ;  /* 0x000000ffff029224 */ /* 0x000fe400078e000e */
[----:B------:R-:W0:Y:S04]  /*15140*/  SHFL.IDX PT, R14, R0, 0x1, 0x1c1f ;  /* 0x003c1f00000e7f89 */ /* 0x000e2800000e0000 */
[----:B-----5:R1:W-:Y:S01]  /*15150*/  @!P1 LDGSTS.E.BYPASS.LTC128B.128 [R20+0xb000], desc[UR50][R2.64], !P0 ;  /* 0x0b00000002149fae */ /* 0x0203e2000c101d72 */
        /* <DEDUP_REMOVED lines=11> */
[----:B------:R-:W-:Y:S04]  /*15210*/  SHFL.IDX PT, R7, R7, 0x1, 0x1c1f ;  /* 0x003c1f0007077f89 */ /* 0x000fe800000e0000 */
[----:B-1----:R-:W1:Y:S04]  /*15220*/  SHFL.IDX PT, R2, R4, 0x2, 0x1c1f ;  /* 0x005c1f0004027f89 */ /* 0x002e6800000e0000 */
[----:B------:R-:W2:Y:S01]  /*15230*/  SHFL.IDX PT, R4, R4, 0x3, 0x1c1f ;  /* 0x007c1f0004047f89 */ /* 0x000ea200000e0000 */
[----:B0-----:R-:W-:-:S05]  /*15240*/  @!P1 IADD3 R14, P2, R21, R14, RZ ;  /* 0x0000000e150e9210 */ /* 0x001fca0007f5e0ff */
[----:B-1----:R-:W-:Y:S01]  /*15250*/  @!P1 IMAD.X R3, RZ, RZ, R2, P2 ;  /* 0x000000ffff039224 */ /* 0x002fe200010e0602 */
[-C--:B------:R-:W-:Y:S01]  /*15260*/  ISETP.GE.AND P2, PT, R9, R6.reuse, PT ;  /* 0x000000060900720c */ /* 0x080fe20003f46270 */
[----:B------:R-:W-:Y:S02]  /*15270*/  @!P1 IMAD.MOV.U32 R2, RZ, RZ, R14 ;  /* 0x000000ffff029224 */ /* 0x000fe400078e000e */
[----:B------:R-:W-:Y:S01]  /*15280*/  VIADD R9, R27, 0x60 ;  /* 0x000000601b097836 */ /* 0x000fe20000000000 */
[----:B------:R-:W0:Y:S04]  /*15290*/  SHFL.IDX PT, R14, R5, RZ, 0x1c1f ;  /* 0x001c1fff050e7589 */ /* 0x000e2800000e0000 */
[----:B------:R1:W-:Y:S01]  /*152a0*/  @!P1 LDGSTS.E.BYPASS.LTC128B.128 [R20+0xc000], desc[UR50][R2.64], !P0 ;  /* 0x0c00000002149fae */ /* 0x0003e2000c101d72 */
[----:B------:R-:W-:-:S13]  /*152b0*/  ISETP.GE.AND P1, PT, R9, R6, PT ;  /* 0x000000060900720c */ /* 0x000fda0003f26270 */
[----:B-1----:R-:W-:-:S05]  /*152c0*/  @!P1 IADD3 R2, P3, R21, R8, RZ ;  /* 0x0000000815029210 */ /* 0x002fca0007f7e0ff */
[----:B--2---:R-:W-:-:S05]  /*152d0*/  @!P1 IMAD.X R3, RZ, RZ, R4, P3 ;  /* 0x000000ffff039224 */ /* 0x004fca00018e0604 */
[----:B------:R0:W-:Y:S02]  /*152e0*/  @!P1 LDGSTS.E.BYPASS.LTC128B.128 [R20+0xc800], desc[UR50][R2.64], !P0 ;  /* 0x0c80000002149fae */ /* 0x0001e4000c101d72 */
[----:B0-----:R-:W-:Y:S02]  /*152f0*/  @!P2 IADD3 R2, P1, R21, R14, RZ ;  /* 0x0000000e1502a210 */ /* 0x001fe40007f3e0ff */
[----:B------:R0:W1:Y:S03]  /*15300*/  SHFL.IDX PT, R14, R5, 0x1, 0x1c1f ;  /* 0x003c1f00050e7f89 */ /* 0x00006600000e0000 */
[----:B------:R-:W-:-:S05]  /*15310*/  @!P2 IMAD.X R3, RZ, RZ, R0, P1 ;  /* 0x000000ffff03a224 */ /* 0x000fca00008e0600 */
[----:B------:R0:W-:Y:S03]  /*15320*/  @!P2 LDGSTS.E.BYPASS.LTC128B.128 [R20+0xd000], desc[UR50][R2.64], !P0 ;  /* 0x0d0000000214afae */ /* 0x0001e6000c101d72 */
.L_x_1063:
[----:B------:R-:W-:-:S05]  /*15330*/  VIADD R27, R27, 0xa0 ;  /* 0x000000a01b1b7836 */ /* 0x000fca0000000000 */
[----:B------:R-:W-:-:S13]  /*15340*/  ISETP.GE.AND P1, PT, R27, R6, PT ;  /* 0x000000061b00720c */ /* 0x000fda0003f26270 */
[----:B01----:R-:W-:-:S05]  /*15350*/  @!P1 IADD3 R2, P2, R21, R14, RZ ;  /* 0x0000000e15029210 */ /* 0x003fca0007f5e0ff */
[----:B------:R-:W-:-:S05]  /*15360*/  @!P1 IMAD.X R3, RZ, RZ, R7, P2 ;  /* 0x000000ffff039224 */ /* 0x000fca00010e0607 */
[----:B------:R-:W-:Y:S01]  /*15370*/  @!PT LDS RZ, [RZ] ;  /* 0x00000000fffff984 */ /* 0x000fe20000000800 */
[----:B------:R-:W-:Y:S01]  /*15380*/  @!PT LDS RZ, [RZ] ;  /* 0x00000000fffff984 */ /* 0x000fe20000000800 */
[----:B------:R-:W-:Y:S01]  /*15390*/  @!PT LDS RZ, [RZ] ;  /* 0x00000000fffff984 */ /* 0x000fe20000000800 */
[----:B------:R0:W-:Y:S01]  /*153a0*/  @!P1 LDGSTS.E.BYPASS.LTC128B.128 [R20+0xd800], desc[UR50][R2.64], !P0 ;  /* 0x0d80000002149fae */ /* 0x0001e2000c101d72 */
[----:B------:R-:W-:Y:S01]  /*153b0*/  PLOP3.LUT P0, PT, PT, PT, PT, 0x80, 0x0 ;  /* 0x000000000000781c */ /* 0x000fe20003f0f070 */
[----:B------:R-:W-:-:S12]  /*153c0*/  NOP ;  /* 0x0000000000007918 */ /* 0x000fd80000000000 */
.L_x_985:
        /* <DEDUP_REMOVED lines=16> */
[----:B------:R-:W1:Y:S03]  /*154d0*/  SYNCS.PHASECHK.TRANS64.TRYWAIT P0, [R18+URZ+0x13220], R3 ;  /* 0x01322003120075a7 */ /* 0x000e66000800017f */
[----:B01----:R-:W-:Y:S05]  /*154e0*/  @!P0 BRA `(.L_x_987) ;  /* 0x0000002c00508947 */ /* 0x003fea0003800000 */
.L_x_1064:
[----:B------:R-:W-:Y:S05]  /*154f0*/  BSYNC B0 ;  /* 0x0000000000007941 */ /* 0x000fea0003800000 */
.L_x_986:
[----:B------:R-:W-:-:S06]  /*15500*/  UIADD3 UR4, UR40, -0x2, URZ ;  /* 0xfffffffe28047890 */ /* 0x000fcc000fffe03f */
[----:B------:R-:W-:-:S13]  /*15510*/  ISETP.LE.AND P0, PT, R26, UR4, PT ;  /* 0x000000041a007c0c */ /* 0x000fda000bf03270 */
[----:B------:R-:W-:Y:S05]  /*15520*/  @!P0 BRA `(.L_x_988) ;  /* 0x0000000800e88947 */ /* 0x000fea0003800000 */
[----:B------:R-:W-:Y:S02]  /*15530*/  IMAD.MOV.U32 R7, RZ, RZ, R19 ;  /* 0x000000ffff077224 */ /* 0x000fe400078e0013 */
[----:B------:R-:W-:Y:S02]  /*15540*/  IMAD.MOV.U32 R6, RZ, RZ, R22 ;  /* 0x000000ffff067224 */ /* 0x000fe400078e0016 */
[----:B------:R-:W-:-:S07]  /*15550*/  IMAD.U32 R0, RZ, RZ, UR4 ;  /* 0x00000004ff007e24 */ /* 0x000fce000f8e00ff */
.L_x_1008:
[----:B------:R-:W-:Y:S01]  /*15560*/  LOP3.LUT P1, RZ, R16, 0x1, RZ, 0xc0, !PT ;  /* 0x0000000110ff7812 */ /* 0x000fe2000782c0ff */
[----:B------:R-:W-:Y:S01]  /*15570*/  VIADD R19, R7, 0x1 ;  /* 0x0000000107137836 */ /* 0x000fe20000000000 */
[----:B------:R-:W-:Y:S05]  /*15580*/  YIELD ;  /* 0x0000000000007946 */ /* 0x000fea0003800000 */
[----:B------:R-:W-:Y:S01]  /*15590*/  ISETP.NE.AND P0, PT, R19, 0x2, PT ;  /* 0x000000021300780c */ /* 0x000fe20003f05270 */
[----:B------:R-:W-:Y:S03]  /*155a0*/  BSSY B0, `(.L_x_989) ;  /* 0x0000067000007945 */ /* 0x000fe60003800000 */
[----:B0-----:R-:W-:-:S02]  /*155b0*/  SEL R3, RZ, 0x1, P0 ;  /* 0x00000001ff037807 */ /* 0x001fc40000000000 */
[----:B------:R-:W-:Y:S02]  /*155c0*/  SEL R19, R19, RZ, P0 ;  /* 0x000000ff13137207 */ /* 0x000fe40000000000 */
[----:B------:R-:W-:Y:S01]  /*155d0*/  LOP3.LUT R22, R6, R3, RZ, 0x3c, !PT ;  /* 0x0000000306167212 */ /* 0x000fe200078e3cff */
[----:B------:R-:W-:Y:S06]  /*155e0*/  @!P1 BRA `(.L_x_990) ;  /* 0x0000000400889947 */ /* 0x000fec0003800000 */
[----:B------:R-:W-:Y:S01]  /*155f0*/  ULDC.64 UR4, c[0x0][0x418] ;  /* 0x0001060000047ab9 */ /* 0x000fe20000000a00 */
[----:B------:R-:W-:Y:S01]  /*15600*/  IMAD.MOV.U32 R8, RZ, RZ, R0 ;  /* 0x000000ffff087224 */ /* 0x000fe200078e0000 */
[----:B------:R-:W-:-:S04]  /*15610*/  ISETP.NE.U32.AND P0, PT, RZ, UR4, PT ;  /* 0x00000004ff007c0c */ /* 0x000fc8000bf05070 */
[----:B------:R-:W-:-:S13]  /*15620*/  ISETP.NE.AND.EX P0, PT, RZ, UR5, PT, P0 ;  /* 0x00000005ff007c0c */ /* 0x000fda000bf05300 */
[----:B------:R-:W-:Y:S05]  /*15630*/  @!P0 BRA `(.L_x_991) ;  /* 0x0000000000488947 */ /* 0x000fea0003800000 */
[----:B------:R-:W0:Y:S01]  /*15640*/  LDC R8, c[0x0][0x43c] ;  /* 0x00010f00ff087b82 */ /* 0x000e220000000800 */
[----:B------:R-:W-:Y:S01]  /*15650*/  IMAD.MOV.U32 R9, RZ, RZ, R0 ;  /* 0x000000ffff097224 */ /* 0x000fe200078e0000 */
[----:B------:R-:W-:Y:S01]  /*15660*/  ULDC.64 UR6, c[0x0][0x428] ;  /* 0x00010a0000067ab9 */ /* 0x000fe20000000a00 */
[----:B0-----:R-:W-:-:S13]  /*15670*/  ISETP.NE.AND P0, PT, R8, 0x1, PT ;  /* 0x000000010800780c */ /* 0x001fda0003f05270 */
[----:B------:R-:W0:Y:S02]  /*15680*/  @P0 LDC.64 R2, c[0x0][0x440] ;  /* 0x00011000ff020b82 */ /* 0x000e240000000a00 */
[----:B0-----:R-:W-:-:S05]  /*15690*/  @P0 IMAD.HI.U32 R2, R0, R2, RZ ;  /* 0x0000000200020227 */ /* 0x001fca00078e00ff */
[----:B------:R-:W-:Y:S01]  /*156a0*/  @P0 SHF.R.U32.HI R9, RZ, R3, R2 ;  /* 0x00000003ff090219 */ /* 0x000fe20000011602 */
[----:B------:R-:W-:-:S03]  /*156b0*/  IMAD R2, R25, UR6, RZ ;  /* 0x0000000619027c24 */ /* 0x000fc6000f8e02ff */
[--C-:B------:R-:W-:Y:S01]  /*156c0*/  SHF.R.S32.HI R3, RZ, 0x1f, R9.reuse ;  /* 0x0000001fff037819 */ /* 0x100fe20000011409 */
[----:B------:R-:W-:Y:S02]  /*156d0*/  IMAD R5, R23, UR7, R2 ;  /* 0x0000000717057c24 */ /* 0x000fe4000f8e0202 */
        /* <DEDUP_REMOVED lines=8> */
.L_x_991:
[----:B0-----:R-:W-:Y:S01]  /*15760*/  IMAD R4, R19, 0x8, R18 ;  /* 0x0000000813047824 */ /* 0x001fe200078e0212 */
[----:B------:R-:W-:Y:S01]  /*15770*/  SHF.L.U32 R3, R22, 0x1f, RZ ;  /* 0x0000001f16037819 */ /* 0x000fe200000006ff */
[----:B------:R-:W0:Y:S01]  /*15780*/  S2R R2, SR_TID.X ;  /* 0x0000000000027919 */ /* 0x000e220000002100 */
[----:B------:R-:W-:Y:S02]  /*15790*/  BSSY B1, `(.L_x_992) ;  /* 0x0000005000017945 */ /* 0x000fe40003800000 */
[----:B------:R-:W1:Y:S01]  /*157a0*/  SYNCS.PHASECHK.TRANS64.TRYWAIT P0, [R4+URZ+0x13280], R3 ;  /* 0x01328003040075a7 */ /* 0x000e62000800017f */
[----:B0-----:R-:W-:-:S04]  /*157b0*/  LOP3.LUT R2, R2, 0x7f, RZ, 0xc0, !PT ;  /* 0x0000007f02027812 */ /* 0x001fc800078ec0ff */
[----:B------:R-:W-:Y:S01]  /*157c0*/  ISETP.NE.AND P1, PT, R2, RZ, PT ;  /* 0x000000ff0200720c */ /* 0x000fe20003f25270 */
[----:B-1----:R-:W-:-:S12]  /*157d0*/  @!P0 BRA `(.L_x_993) ;  /* 0x0000002800a88947 */ /* 0x002fd80003800000 */
.L_x_1065:
[----:B------:R-:W-:Y:S05]  /*157e0*/  BSYNC B1 ;  /* 0x0000000000017941 */ /* 0x000fea0003800000 */
.L_x_992:
        /* <DEDUP_REMOVED lines=9> */
.L_x_995:
[----:B------:R-:W-:Y:S05]  /*15880*/  BSYNC B1 ;  /* 0x0000000000017941 */ /* 0x000fea0003800000 */
.L_x_994:
        /* <DEDUP_REMOVED lines=12> */
.L_x_996:
        /* <DEDUP_REMOVED lines=13> */
.L_x_1066:
[----:B------:R-:W-:Y:S05]  /*15a20*/  BSYNC B1 ;  /* 0x0000000000017941 */ /* 0x000fea0003800000 */
.L_x_997:
        /* <DEDUP_REMOVED lines=11> */
.L_x_1000:
[----:B------:R-:W-:Y:S05]  /*15ae0*/  BSYNC B1 ;  /* 0x0000000000017941 */ /* 0x000fea0003800000 */
.L_x_999:
        /* <DEDUP_REMOVED lines=8> */
.L_x_1001:
        /* <DEDUP_REMOVED lines=9> */
[----:B0-----:R-:W-:Y:S05]  /*15c00*/  @P0 BRA.U.ANY `(.L_x_1001) ;  /* 0xfffffffd00d80947 */ /* 0x001fea000393ffff */
.L_x_990:
[----:B------:R-:W-:Y:S05]  /*15c10*/  BSYNC B0 ;  /* 0x0000000000007941 */ /* 0x000fea0003800000 */
.L_x_989:
[----:B------:R-:W-:-:S06]  /*15c20*/  UISETP.NE.AND UP0, UPT, UR39, 0x3, UPT ;  /* 0x000000032700788c */ /* 0x000fcc000bf05270 */
[----:B------:R-:W-:-:S13]  /*15c30*/  PLOP3.LUT P0, PT, PT, PT, UP0, 0x80, 0x0 ;  /* 0x000000000000781c */ /* 0x000fda0003f0f008 */
[----:B------:R-:W-:Y:S05]  /*15c40*/  @!P0 BRA `(.L_x_1002) ;  /* 0x0000000000048947 */ /* 0x000fea0003800000 */
[----:B------:R-:W-:Y:S01]  /*15c50*/  BPT.TRAP 0x1 ;  /* 0x000000040000795c */ /* 0x000fe20000300000 */
.L_x_1002:
[----:B------:R-:W-:Y:S01]  /*15c60*/  LOP3.LUT R2, R6, 0x1, RZ, 0x3c, !PT ;  /* 0x0000000106027812 */ /* 0x000fe200078e3cff */
[----:B------:R-:W-:Y:S01]  /*15c70*/  IMAD R3, R7, 0x8, R18 ;  /* 0x0000000807037824 */ /* 0x000fe200078e0212 */
[----:B------:R-:W-:Y:S01]  /*15c80*/  BSSY B0, `(.L_x_1003) ;  /* 0x0000006000007945 */ /* 0x000fe20003800000 */
[----:B------:R-:W-:Y:S01]  /*15c90*/  IMAD.U32 R4, RZ, RZ, UR44 ;  /* 0x0000002cff047e24 */ /* 0x000fe2000f8e00ff */
[----:B------:R-:W-:-:S04]  /*15ca0*/  SHF.L.U32 R2, R2, 0x1f, RZ ;  /* 0x0000001f02027819 */ /* 0x000fc800000006ff */
[----:B------:R-:W0:Y:S01]  /*15cb0*/  SYNCS.PHASECHK.TRANS64.TRYWAIT P0, [R3+URZ+0x13270], R2 ;  /* 0x01327002030075a7 */ /* 0x000e22000800017f */
[----:B------:R-:W-:Y:S01]  /*15cc0*/  ISETP.NE.AND P1, PT, R4, 0x3, PT ;  /* 0x000000030400780c */ /* 0x000fe20003f25270 */
[----:B0-----:R-:W-:-:S12]  /*15cd0*/  @!P0 BRA `(.L_x_1004) ;  /* 0x0000002400908947 */ /* 0x001fd80003800000 */
.L_x_1067:
[----:B------:R-:W-:Y:S05]  /*15ce0*/  BSYNC B0 ;  /* 0x0000000000007941 */ /* 0x000fea0003800000 */
.L_x_1003:
[----:B------:R-:W-:Y:S05]  /*15cf0*/  @!P1 BRA `(.L_x_1005) ;  /* 0x0000000000049947 */ /* 0x000fea0003800000 */
[----:B------:R-:W-:Y:S01]  /*15d00*/  BPT.TRAP 0x1 ;  /* 0x000000040000795c */ /* 0x000fe20000300000 */
.L_x_1005:
[----:B0-----:R-:W-:Y:S01]  /*15d10*/  SHF.L.U32 R2, R6, 0x1f, RZ ;  /* 0x0000001f06027819 */ /* 0x001fe200000006ff */
[----:B------:R-:W-:-:S03]  /*15d20*/  IMAD R10, R7, 0x2800, RZ ;  /* 0x00002800070a7824 */ /* 0x000fc600078e02ff */
[----:B------:R-:W0:Y:S02]  /*15d30*/  SYNCS.PHASECHK.TRANS64.TRYWAIT P0, [R3+URZ+0x13260], R2 ;  /* 0x01326002030075a7 */ /* 0x000e24000800017f */
[----:B0-----:R-:W-:Y:S05]  /*15d40*/  @!P0 BRA `(.L_x_1006) ;  /* 0x0000002400888947 */ /* 0x001fea0003800000 */
.L_x_1068:
        /* <DEDUP_REMOVED lines=43> */
.L_x_1007:
        /* <DEDUP_REMOVED lines=10> */
[C---:B------:R-:W-:Y:S01]  /*160a0*/  ISETP.GT.AND P0, PT, R0.reuse, R26, PT ;  /* 0x0000001a0000720c */ /* 0x040fe20003f04270 */
[----:B------:R-:W-:-:S12]  /*160b0*/  VIADD R0, R0, 0xffffffff ;  /* 0xffffffff00007836 */ /* 0x000fd80000000000 */
[----:B-1----:R-:W-:Y:S05]  /*160c0*/  @P0 BRA `(.L_x_1008) ;  /* 0xfffffff400240947 */ /* 0x002fea000383ffff */
.L_x_988:
        /* <DEDUP_REMOVED lines=17> */
.L_x_1010:
[----:B------:R-:W-:Y:S05]  /*161e0*/  BSYNC B0 ;  /* 0x0000000000007941 */ /* 0x000fea0003800000 */
.L_x_1009:
[----:B------:R-:W-:-:S06]  /*161f0*/  UISETP.NE.AND UP0, UPT, UR39, 0x3, UPT ;  /* 0x000000032700788c */ /* 0x000fcc000bf05270 */
[----:B------:R-:W-:-:S13]  /*16200*/  PLOP3.LUT P1, PT, PT, PT, UP0, 0x80, 0x0 ;  /* 0x000000000000781c */ /* 0x000fda0003f2f008 */
[----:B------:R-:W-:Y:S05]  /*16210*/  @!P1 BRA `(.L_x_1011) ;  /* 0x0000000000049947 */ /* 0x000fea0003800000 */
[----:B------:R-:W-:Y:S01]  /*16220*/  BPT.TRAP 0x1 ;  /* 0x000000040000795c */ /* 0x000fe20000300000 */
.L_x_1011:
        /* <DEDUP_REMOVED lines=8> */
.L_x_1069:
[----:B------:R-:W-:Y:S05]  /*162b0*/  BSYNC B0 ;  /* 0x0000000000007941 */ /* 0x000fea0003800000 */
.L_x_1012:
[----:B------:R-:W-:Y:S05]  /*162c0*/  @!P2 BRA `(.L_x_1014) ;  /* 0x000000000004a947 */ /* 0x000fea0003800000 */
[----:B------:R-:W-:Y:S01]  /*162d0*/  BPT.TRAP 0x1 ;  /* 0x000000040000795c */ /* 0x000fe20000300000 */
.L_x_1014:
[----:B------:R-:W-:Y:S01]  /*162e0*/  SHF.L.U32 R5, R22, 0x1f, RZ ;  /* 0x0000001f16057819 */ /* 0x000fe200000006ff */
[----:B0-----:R-:W-:-:S03]  /*162f0*/  IMAD R3, R19, 0x2800, RZ ;  /* 0x0000280013037824 */ /* 0x001fc600078e02ff */
[----:B------:R-:W0:Y:S02]  /*16300*/  SYNCS.PHASECHK.TRANS64.TRYWAIT P1, [R2+URZ+0x13260], R5 ;  /* 0x01326005020075a7 */ /* 0x000e24000802017f */
[----:B0-----:R-:W-:Y:S05]  /*16310*/  @!P1 BRA `(.L_x_1015) ;  /* 0x00000020003c9947 */ /* 0x001fea0003800000 */
.L_x_1070:
        /* <DEDUP_REMOVED lines=43> */
.L_x_1016:
[----:B-1----:R1:W-:Y:S01]  /*165d0*/  SYNCS.ARRIVE.TRANS64.A1T0 RZ, [R2+URZ+0x13250], RZ ;  /* 0x013250ff02ff79a7 */ /* 0x0023e2000810003f */
[----:B------:R-:W-:Y:S02]  /*165e0*/  @!P0 VIADD R0, R2, 0x13280 ;  /* 0x0001328002008836 */ /* 0x000fe40000000000 */
[----:B------:R-:W-:-:S03]  /*165f0*/  VIADD R19, R19, 0x1 ;  /* 0x0000000113137836 */ /* 0x000fc60000000000 */
[----:B------:R-:W-:Y:S01]  /*16600*/  @!P0 PRMT R0, RZ, 0x654, R0 ;  /* 0x00000654ff008816 */ /* 0x000fe20000000000 */
[----:B------:R-:W-:Y:S06]  /*16610*/  BAR.SYNC.DEFER_BLOCKING 0x2, 0x80 ;  /* 0x0082000000007b1d */ /* 0x000fec0000010000 */
[----:B------:R1:W-:Y:S01]  /*16620*/  @!P0 SYNCS.ARRIVE.TRANS64.RED.A1T0 RZ, [R0+URZ], RZ ;  /* 0x000000ff00ff89a7 */ /* 0x0003e2000810043f */
[----:B------:R-:W-:-:S04]  /*16630*/  ISETP.NE.AND P0, PT, R19, 0x2, PT ;  /* 0x000000021300780c */ /* 0x000fc80003f05270 */
[----:B0-----:R-:W-:Y:S02]  /*16640*/  SEL R3, RZ, 0x1, P0 ;  /* 0x00000001ff037807 */ /* 0x001fe40000000000 */
[----:B------:R-:W-:Y:S02]  /*16650*/  SEL R19, R19, RZ, P0 ;  /* 0x000000ff13137207 */ /* 0x000fe40000000000 */
[----:B-1----:R-:W-:-:S07]  /*16660*/  LOP3.LUT R22, R22, R3, RZ, 0x3c, !PT ;  /* 0x0000000316167212 */ /* 0x002fce00078e3cff */
.L_x_965:
[----:B------:R-:W-:Y:S05]  /*16670*/  BSYNC B7 ;  /* 0x0000000000077941 */ /* 0x000fea0003800000 */
.L_x_963:
[----:B------:R-:W-:-:S13]  /*16680*/  LOP3.LUT P0, RZ, R16, 0x2, RZ, 0xc0, !PT ;  /* 0x0000000210ff7812 */ /* 0x000fda000780c0ff */
[----:B------:R-:W-:Y:S05]  /*16690*/  @!P0 BRA `(.L_x_1017) ;  /* 0x0000000000288947 */ /* 0x000fea0003800000 */
[----:B------:R-:W0:Y:S08]  /*166a0*/  S2UR UR5, SR_CgaCtaId ;  /* 0x00000000000579c3 */ /* 0x000e300000008800 */
[----:B------:R-:W-:Y:S06]  /*166b0*/  BAR.SYNC.DEFER_BLOCKING 0x5, 0x200 ;  /* 0x0148000000007b1d */ /* 0x000fec0000010000 */
[----:B------:R-:W-:-:S02]  /*166c0*/  UMOV UR4, 0x400 ;  /* 0x0000040000047882 */ /* 0x000fc40000000000 */
[----:B0-----:R-:W-:-:S06]  /*166d0*/  ULEA UR4, UR5, UR4, 0x18 ;  /* 0x0000000405047291 */ /* 0x001fcc000f8ec03f */
[----:B------:R-:W-:-:S05]  /*166e0*/  IMAD.U32 R18, RZ, RZ, UR4 ;  /* 0x00000004ff127e24 */ /* 0x000fca000f8e00ff */
[----:B------:R-:W0:Y:S02]  /*166f0*/  LDS.128 R24, [R18+0x132d0] ;  /* 0x0132d00012187984 */ /* 0x000e240000000c00 */
[----:B0-----:R-:W-:Y:S02]  /*16700*/  R2UR UR45, R27 ;  /* 0x000000001b2d72ca */ /* 0x001fe400000e0000 */
[----:B------:R-:W-:Y:S01]  /*16710*/  R2UR UR36, R26 ;  /* 0x000000001a2472ca */ /* 0x000fe200000e0000 */
[----:B------:R-:W-:Y:S06]  /*16720*/  BAR.ARV 0x4, 0x200 ;  /* 0x0108000000007b1d */ /* 0x000fec0000002000 */
[----:B------:R-:W-:Y:S08]  /*16730*/  BRA `(.L_x_1018) ;  /* 0x0000000800bc7947 */ /* 0x000ff00003800000 */
.L_x_1017:
[----:B------:R-:W0:Y:S01]  /*16740*/  S2R R6, SR_TID.X ;  /* 0x0000000000067919 */ /* 0x000e220000002100 */
[----:B------:R-:W-:Y:S01]  /*16750*/  ULDC UR4, c[0x0][0xc3c] ;  /* 0x00030f0000047ab9 */ /* 0x000fe20000000800 */
[----:B------:R-:W-:Y:S01]  /*16760*/  IMAD.MOV.U32 R25, RZ, RZ, RZ ;  /* 0x000000ffff197224 */ /* 0x000fe200078e00ff */
[----:B0-----:R-:W-:-:S04]  /*16770*/  LOP3.LUT R6, R6, 0x1f, RZ, 0xc0, !PT ;  /* 0x0000001f06067812 */ /* 0x001fc800078ec0ff */
[C---:B------:R-:W-:Y:S01]  /*16780*/  ISETP.NE.AND P0, PT, R6.reuse, 0x1f, PT ;  /* 0x0000001f0600780c */ /* 0x040fe20003f05270 */
[----:B------:R-:W-:-:S05]  /*16790*/  VIADD R5, R6, UR45 ;  /* 0x0000002d06057c36 */ /* 0x000fca0008000000 */
        /* <DEDUP_REMOVED lines=19> */
[----:B------:R-:W-:Y:S04]  /*168d0*/  SHFL.IDX PT, R5, R24, RZ, 0x1f ;  /* 0x00001fff18057589 */ /* 0x000fe800000e0000 */
[----:B------:R-:W0:Y:S02]  /*168e0*/  SHFL.UP PT, R2, R4, 0x8, RZ ;  /* 0x0500000004027989 */ /* 0x000e2400000e00ff */
[----:B0-----:R-:W-:Y:S02]  /*168f0*/  SEL R3, R2, RZ, P4 ;  /* 0x000000ff02037207 */ /* 0x001fe40002000000 */
[----:B------:R-:W-:Y:S03]  /*16900*/  SHFL.IDX PT, R2, R24, 0x1, 0x1f ;  /* 0x00201f0018027f89 */ /* 0x000fe600000e0000 */
        /* <DEDUP_REMOVED lines=10> */
.L_x_1023:
[----:B------:R-:W-:-:S04]  /*169b0*/  UIADD3 UR45, UR45, 0x1f, URZ ;  /* 0x0000001f2d2d7890 */ /* 0x000fc8000fffe03f */
[----:B------:R-:W-:-:S06]  /*169c0*/  UISETP.GE.AND UP0, UPT, UR45, UR4, UPT ;  /* 0x000000042d00728c */ /* 0x000fcc000bf06270 */
[----:B------:R-:W-:-:S13]  /*169d0*/  PLOP3.LUT P6, PT, PT, PT, UP0, 0x40, 0x0 ;  /* 0x000000000000781c */ /* 0x000fda0003fce808 */
[----:B------:R-:W-:Y:S05]  /*169e0*/  @!P6 BRA `(.L_x_1020) ;  /* 0x0000000400cce947 */ /* 0x000fea0003800000 */
[----:B------:R-:W0:Y:S01]  /*169f0*/  S2R R0, SR_TID.X ;  /* 0x0000000000007919 */ /* 0x000e220000002100 */
[----:B------:R-:W-:Y:S01]  /*16a00*/  BSSY B0, `(.L_x_1021) ;  /* 0x0000009000007945 */ /* 0x000fe20003800000 */
[----:B------:R-:W-:Y:S01]  /*16a10*/  IMAD.MOV.U32 R25, RZ, RZ, RZ ;  /* 0x000000ffff197224 */ /* 0x000fe200078e00ff */
[----:B0-----:R-:W-:-:S05]  /*16a20*/  LOP3.LUT R0, R0, 0x1f, RZ, 0xc0, !PT ;  /* 0x0000001f00007812 */ /* 0x001fca00078ec0ff */
[----:B------:R-:W-:-:S05]  /*16a30*/  VIADD R7, R0, UR45 ;  /* 0x0000002d00077c36 */ /* 0x000fca0008000000 */
[----:B------:R-:W-:-:S13]  /*16a40*/  ISETP.GE.OR P6, PT, R7, UR4, !P0 ;  /* 0x0000000407007c0c */ /* 0x000fda000c7c6670 */
[----:B------:R-:W-:Y:S05]  /*16a50*/  @P6 BRA `(.L_x_1022) ;  /* 0x00000000000c6947 */ /* 0x000fea0003800000 */
[----:B------:R-:W0:Y:S02]  /*16a60*/  LDC.64 R2, c[0x0][0xc80] ;  /* 0x00032000ff027b82 */ /* 0x000e240000000a00 */
[----:B0-----:R-:W-:-:S05]  /*16a70*/  IMAD.WIDE R2, R7, 0x4, R2 ;  /* 0x0000000407027825 */ /* 0x001fca00078e0202 */
[----:B------:R0:W5:Y:S02]  /*16a80*/  LDG.E R25, desc[UR50][R2.64] ;  /* 0x0000003202197981 */ /* 0x000164000c1e1900 */
.L_x_1022:
[----:B------:R-:W-:Y:S05]  /*16a90*/  BSYNC B0 ;  /* 0x0000000000007941 */ /* 0x000fea0003800000 */
.L_x_1021:
[----:B-----5:R-:W1:Y:S02]  /*16aa0*/  SHFL.UP PT, R0, R25, 0x1, RZ ;  /* 0x0420000019007989 */ /* 0x020e6400000e00ff */
[----:B-1----:R-:W-:-:S05]  /*16ab0*/  SEL R0, R0, RZ, P1 ;  /* 0x000000ff00007207 */ /* 0x002fca0000800000 */
[----:B------:R-:W-:-:S05]  /*16ac0*/  IMAD.IADD R0, R25, 0x1, R0 ;  /* 0x0000000119007824 */ /* 0x000fca00078e0200 */
[----:B0-----:R-:W0:Y:S02]  /*16ad0*/  SHFL.UP PT, R2, R0, 0x2, RZ ;  /* 0x0440000000027989 */ /* 0x001e2400000e00ff */
[----:B0-----:R-:W-:-:S05]  /*16ae0*/  SEL R3, R2, RZ, P2 ;  /* 0x000000ff02037207 */ /* 0x001fca0001000000 */
[----:B------:R-:W-:Y:S02]  /*16af0*/  IMAD.IADD R3, R0, 0x1, R3 ;  /* 0x0000000100037824 */ /* 0x000fe400078e0203 */
[----:B------:R-:W0:Y:S03]  /*16b00*/  LDC R0, c[0x0][0xc38] ;  /* 0x00030e00ff007b82 */ /* 0x000e260000000800 */
        /* <DEDUP_REMOVED lines=9> */
[----:B------:R-:W0:Y:S02]  /*16ba0*/  SHFL.IDX PT, R9, R6, 0x1f, 0x1f ;  /* 0x03e01f0006097f89 */ /* 0x000e2400000e0000 */
[----:B0-----:R-:W-:-:S04]  /*16bb0*/  IMAD R9, R9, R0, RZ ;  /* 0x0000000009097224 */ /* 0x001fc800078e02ff */
[----:B------:R-:W-:-:S05]  /*16bc0*/  IMAD.IADD R4, R9, 0x1, R4 ;  /* 0x0000000109047824 */ /* 0x000fca00078e0204 */
[----:B------:R-:W-:-:S13]  /*16bd0*/  ISETP.GT.AND P6, PT, R4, R5, PT ;  /* 0x000000050400720c */ /* 0x000fda0003fc4270 */
[----:B------:R-:W-:Y:S05]  /*16be0*/  @!P6 BRA `(.L_x_1023) ;  /* 0xfffffffc0070e947 */ /* 0x000fea000383ffff */
[----:B------:R-:W-:-:S07]  /*16bf0*/  IMAD.MOV.U32 R7, RZ, RZ, R6 ;  /* 0x000000ffff077224 */ /* 0x000fce00078e0006 */
.L_x_1019:
        /* <DEDUP_REMOVED lines=12> */
[----:B------:R-:W-:Y:S01]  /*16cc0*/  ISETP.NE.AND P0, PT, RZ, UR7, PT ;  /* 0x00000007ff007c0c */ /* 0x000fe2000bf05270 */
[----:B------:R-:W-:-:S03]  /*16cd0*/  IMAD.MOV.U32 R24, RZ, RZ, RZ ;  /* 0x000000ffff187224 */ /* 0x000fc600078e00ff */
        /* <DEDUP_REMOVED lines=10> */
[----:B------:R-:W-:-:S06]  /*16d80*/  IMAD.U32 R24, RZ, RZ, UR4 ;  /* 0x00000004ff187e24 */ /* 0x000fcc000f8e00ff */
[----:B------:R0:W1:Y:S02]  /*16d90*/  SHFL.IDX PT, R24, R7, R24, 0x1f ;  /* 0x00001f1807187589 */ /* 0x00006400000e0000 */
.L_x_1024:
[----:B-1----:R-:W-:Y:S02]  /*16da0*/  IMAD R24, R24, R0, R9 ;  /* 0x0000000018187224 */ /* 0x002fe400078e0209 */
[----:B0-----:R-:W-:Y:S02]  /*16db0*/  IMAD R7, R13, R8, RZ ;  /* 0x000000080d077224 */ /* 0x001fe400078e02ff */
[----:B------:R-:W-:Y:S02]  /*16dc0*/  IMAD.MOV.U32 R2, RZ, RZ, RZ ;  /* 0x000000ffff027224 */ /* 0x000fe400078e00ff */
[----:B------:R-:W-:Y:S02]  /*16dd0*/  IMAD.IADD R5, R5, 0x1, -R24 ;  /* 0x0000000105057824 */ /* 0x000fe400078e0a18 */
        /* <DEDUP_REMOVED lines=15> */
[----:B------:R-:W-:-:S05]  /*16ed0*/  @!P1 LOP3.LUT R9, RZ, R4, RZ, 0x33, !PT ;  /* 0x00000004ff099212 */ /* 0x000fca00078e33ff */
[----:B------:R-:W-:Y:S02]  /*16ee0*/  IMAD R7, R6, R9, RZ ;  /* 0x0000000906077224 */ /* 0x000fe400078e02ff */
[----:B------:R-:W-:Y:S02]  /*16ef0*/  IMAD.MOV R9, RZ, RZ, -R9 ;  /* 0x000000ffff097224 */ /* 0x000fe400078e0a09 */
[----:B------:R-:W-:Y:S02]  /*16f00*/  IMAD.MOV R3, RZ, RZ, -R7 ;  /* 0x000000ffff037224 */ /* 0x000fe400078e0a07 */
[----:B------:R-:W-:-:S03]  /*16f10*/  IMAD R4, R4, R9, R5 ;  /* 0x0000000904047224 */ /* 0x000fc600078e0205 */
[----:B------:R-:W-:-:S04]  /*16f20*/  VIADDMNMX R0, R3, R0, R6, PT ;  /* 0x0000000003007246 */ /* 0x000fc80003800106 */
[----:B------:R-:W-:-:S04]  /*16f30*/  IABS R6, R0 ;  /* 0x0000000000067213 */ /* 0x000fc80000000000 */
[----:B------:R-:W0:Y:S08]  /*16f40*/  I2F.RP R8, R6 ;  /* 0x0000000600087306 */ /* 0x000e300000209400 */
[----:B0-----:R-:W0:Y:S02]  /*16f50*/  MUFU.RCP R8, R8 ;  /* 0x0000000800087308 */ /* 0x001e240000001000 */
[----:B0-----:R-:W-:Y:S01]  /*16f60*/  VIADD R2, R8, 0xffffffe ;  /* 0x0ffffffe08027836 */ /* 0x001fe20000000000 */
[----:B------:R-:W-:-:S05]  /*16f70*/  IABS R8, R4 ;  /* 0x0000000400087213 */ /* 0x000fca0000000000 */
[----:B------:R0:W1:Y:S02]  /*16f80*/  F2I.FTZ.U32.TRUNC.NTZ R3, R2 ;  /* 0x0000000200037305 */ /* 0x000064000021f000 */
[----:B0-----:R-:W-:Y:S02]  /*16f90*/  IMAD.MOV.U32 R2, RZ, RZ, RZ ;  /* 0x000000ffff027224 */ /* 0x001fe400078e00ff */
[----:B-1----:R-:W-:-:S04]  /*16fa0*/  IMAD.MOV R5, RZ, RZ, -R3 ;  /* 0x000000ffff057224 */ /* 0x002fc800078e0a03 */
[----:B------:R-:W-:-:S04]  /*16fb0*/  IMAD R5, R5, R6, RZ ;  /* 0x0000000605057224 */ /* 0x000fc800078e02ff */
[----:B------:R-:W-:Y:S01]  /*16fc0*/  IMAD.HI.U32 R3, R3, R5, R2 ;  /* 0x0000000503037227 */ /* 0x000fe200078e0002 */
[-C--:B------:R-:W-:Y:S02]  /*16fd0*/  IABS R5, R0.reuse ;  /* 0x0000000000057213 */ /* 0x080fe40000000000 */
[C---:B------:R-:W-:Y:S01]  /*16fe0*/  LOP3.LUT R2, R4.reuse, R0, RZ, 0x3c, !PT ;  /* 0x0000000004027212 */ /* 0x040fe200078e3cff */
[----:B------:R-:W-:Y:S02]  /*16ff0*/  IMAD.IADD R4, R4, 0x1, R7 ;  /* 0x0000000104047824 */ /* 0x000fe400078e0207 */
[----:B------:R-:W-:Y:S01]  /*17000*/  IMAD.MOV R5, RZ, RZ, -R5 ;  /* 0x000000ffff057224 */ /* 0x000fe200078e0a05 */
[----:B------:R-:W-:Y:S01]  /*17010*/  ISETP.GE.AND P2, PT, R2, RZ, PT ;  /* 0x000000ff0200720c */ /* 0x000fe20003f46270 */
[----:B------:R-:W-:-:S04]  /*17020*/  IMAD.HI.U32 R3, R3, R8, RZ ;  /* 0x0000000803037227 */ /* 0x000fc800078e00ff */
[----:B------:R-:W-:-:S05]  /*17030*/  IMAD R5, R3, R5, R8 ;  /* 0x0000000503057224 */ /* 0x000fca00078e0208 */
[----:B------:R-:W-:-:S13]  /*17040*/  ISETP.GT.U32.AND P1, PT, R6, R5, PT ;  /* 0x000000050600720c */ /* 0x000fda0003f24070 */
[----:B------:R-:W-:Y:S02]  /*17050*/  @!P1 IMAD.IADD R5, R5, 0x1, -R6 ;  /* 0x0000000105059824 */ /* 0x000fe400078e0a06 */
[----:B------:R-:W-:Y:S01]  /*17060*/  @!P1 VIADD R3, R3, 0x1 ;  /* 0x0000000103039836 */ /* 0x000fe20000000000 */
[----:B------:R-:W-:Y:S02]  /*17070*/  ISETP.NE.AND P1, PT, R0, RZ, PT ;  /* 0x000000ff0000720c */ /* 0x000fe40003f25270 */
[----:B------:R-:W-:-:S13]  /*17080*/  ISETP.GE.U32.AND P0, PT, R5, R6, PT ;  /* 0x000000060500720c */ /* 0x000fda0003f06070 */
[----:B------:R-:W-:-:S04]  /*17090*/  @P0 VIADD R3, R3, 0x1 ;  /* 0x0000000103030836 */ /* 0x000fc80000000000 */
[----:B------:R-:W-:Y:S01]  /*170a0*/  @!P2 IMAD.MOV R3, RZ, RZ, -R3 ;  /* 0x000000ffff03a224 */ /* 0x000fe200078e0a03 */
[----:B------:R-:W-:Y:S01]  /*170b0*/  @!P1 LOP3.LUT R3, RZ, R0, RZ, 0x33, !PT ;  /* 0x00000000ff039212 */ /* 0x000fe200078e33ff */
[----:B------:R-:W-:-:S04]  /*170c0*/  IMAD.MOV R0, RZ, RZ, -R0 ;  /* 0x000000ffff007224 */ /* 0x000fc800078e0a00 */
[----:B------:R-:W-:-:S05]  /*170d0*/  IMAD R0, R3, R0, R4 ;  /* 0x0000000003007224 */ /* 0x000fca00078e0204 */
[----:B------:R-:W-:Y:S02]  /*170e0*/  R2UR UR36, R0 ;  /* 0x00000000002472ca */ /* 0x000fe400000e0000 */
[----:B------:R-:W-:-:S05]  /*170f0*/  LOP3.LUT R0, RZ, R3, RZ, 0x33, !PT ;  /* 0x00000003ff007212 */ /* 0x000fca00078e33ff */
[----:B------:R-:W-:Y:S01]  /*17100*/  IMAD.IADD R25, R25, 0x1, R0 ;  /* 0x0000000119197824 */ /* 0x000fe200078e0200 */
[----:B------:R-:W-:Y:S07]  /*17110*/  BRA `(.L_x_1025) ;  /* 0x0000000000107947 */ /* 0x000fee0003800000 */
.L_x_1020:
[----:B------:R-:W-:Y:S01]  /*17120*/  IMAD.MOV.U32 R24, RZ, RZ, R5 ;  /* 0x000000ffff187224 */ /* 0x000fe200078e0005 */
[----:B------:R-:W-:Y:S01]  /*17130*/  ULDC UR45, c[0x0][0xc3c] ;  /* 0x00030f00002d7ab9 */ /* 0x000fe20000000800 */
[----:B------:R-:W-:Y:S01]  /*17140*/  IMAD.MOV.U32 R25, RZ, RZ, RZ ;  /* 0x000000ffff197224 */ /* 0x000fe200078e00ff */
[----:B------:R-:W-:-:S06]  /*17150*/  UMOV UR36, URZ ;  /* 0x0000003f00247c82 */ /* 0x000fcc0008000000 */
.L_x_1025:
[----:B------:R-:W0:Y:S01]  /*17160*/  S2R R0, SR_TID.X ;  /* 0x0000000000007919 */ /* 0x000e220000002100 */
[----:B------:R-:W-:Y:S02]  /*17170*/  IMAD.U32 R6, RZ, RZ, UR36 ;  /* 0x00000024ff067e24 */ /* 0x000fe4000f8e00ff */
[----:B------:R-:W-:Y:S01]  /*17180*/  IMAD.U32 R7, RZ, RZ, UR45 ;  /* 0x0000002dff077e24 */ /* 0x000fe2000f8e00ff */
[----:B------:R-:W-:Y:S01]  /*17190*/  BAR.SYNC.DEFER_BLOCKING 0x4, 0x200 ;  /* 0x0108000000007b1d */ /* 0x000fe20000010000 */
[----:B------:R-:W-:Y:S02]  /*171a0*/  IMAD.MOV.U32 R4, RZ, RZ, R24 ;  /* 0x000000ffff047224 */ /* 0x000fe400078e0018 */
[----:B------:R-:W-:Y:S01]  /*171b0*/  IMAD.MOV.U32 R5, RZ, RZ, R25 ;  /* 0x000000ffff057224 */ /* 0x000fe200078e0019 */
[----:B0-----:R-:W-:-:S04]  /*171c0*/  LOP3.LUT R0, R0, 0x1f, RZ, 0xc0, !PT ;  /* 0x0000001f00007812 */ /* 0x001fc800078ec0ff */
[----:B------:R-:W-:-:S13]  /*171d0*/  ISETP.NE.AND P0, PT, R0, RZ, PT ;  /* 0x000000ff0000720c */ /* 0x000fda0003f05270 */
[----:B------:R-:W0:Y:S01]  /*171e0*/  @!P0 S2R R3, SR_CgaCtaId ;  /* 0x0000000000038919 */ /* 0x000e220000008800 */
[----:B------:R-:W-:-:S04]  /*171f0*/  @!P0 MOV R0, 0x400 ;  /* 0x0000040000008802 */ /* 0x000fc80000000f00 */
[----:B0-----:R-:W-:-:S05]  /*17200*/  @!P0 LEA R18, R3, R0, 0x18 ;  /* 0x0000000003128211 */ /* 0x001fca00078ec0ff */
[----:B------:R0:W-:Y:S01]  /*17210*/  @!P0 STS.128 [R18+0x132d0], R4 ;  /* 0x0132d00412008388 */ /* 0x0001e20000000c00 */
[----:B------:R-:W-:Y:S06]  /*17220*/  BAR.ARV 0x5, 0x200 ;  /* 0x0148000000007b1d */ /* 0x000fec0000002000 */
.L_x_1018:
[----:B------:R-:W-:Y:S02]  /*17230*/  ULDC UR4, c[0x0][0xc3c] ;  /* 0x00030f0000047ab9 */ /* 0x000fe40000000800 */
[----:B------:R-:W-:-:S06]  /*17240*/  UISETP.GE.AND UP0, UPT, UR45, UR4, UPT ;  /* 0x000000042d00728c */ /* 0x000fcc000bf06270 */
[----:B------:R-:W-:-:S13]  /*17250*/  PLOP3.LUT P0, PT, PT, PT, UP0, 0x80, 0x0 ;  /* 0x000000000000781c */ /* 0x000fda0003f0f008 */
[----:B------:R-:W-:Y:S05]  /*17260*/  @!P0 BRA `(.L_x_1026) ;  /* 0xffffffc000048947 */ /* 0x000fea000383ffff */
.L_x_953:
[----:B0-----:R-:W2:Y:S01]  /*17270*/  LDL.LU R0, [R1+0x4] ;  /* 0x0000040001007983 */ /* 0x001ea20000300800 */
[----:B------:R-:W-:Y:S01]  /*17280*/  BSSY B0, `(.L_x_1027) ;  /* 0x000000b000007945 */ /* 0x000fe20003800000 */
[----:B------:R-:W0:Y:S01]  /*17290*/  S2R R5, SR_CgaCtaId ;  /* 0x0000000000057919 */ /* 0x000e220000008800 */
[----:B--2---:R-:W-:-:S05]  /*172a0*/  VIADD R0, R0, 0x1 ;  /* 0x0000000100007836 */ /* 0x004fca0000000000 */
[----:B------:R-:W-:-:S04]  /*172b0*/  LEA.HI R2, R0, R0, RZ, 0x1 ;  /* 0x0000000000027211 */ /* 0x000fc800078f08ff */
[----:B------:R-:W-:Y:S02]  /*172c0*/  LOP3.LUT R3, R2, 0xfffffffe, RZ, 0xc0, !PT ;  /* 0xfffffffe02037812 */ /* 0x000fe400078ec0ff */
[----:B------:R-:W-:-:S03]  /*172d0*/  MOV R2, 0x400 ;  /* 0x0000040000027802 */ /* 0x000fc60000000f00 */
[----:B------:R-:W-:Y:S01]  /*172e0*/  IMAD.IADD R0, R0, 0x1, -R3 ;  /* 0x0000000100007824 */ /* 0x000fe200078e0a03 */
[----:B0-----:R-:W-:-:S04]  /*172f0*/  LEA R6, R5, R2, 0x18 ;  /* 0x0000000205067211 */ /* 0x001fc800078ec0ff */
[----:B------:R-:W-:-:S04]  /*17300*/  SHF.L.U32 R0, R0, 0x1f, RZ ;  /* 0x0000001f00007819 */ /* 0x000fc800000006ff */
[----:B------:R-:W0:Y:S02]  /*17310*/  SYNCS.PHASECHK.TRANS64.TRYWAIT P0, [R6+URZ+0x13220], R0 ;  /* 0x01322000060075a7 */ /* 0x000e24000800017f */
[----:B0-----:R-:W-:Y:S05]  /*17320*/  @!P0 BRA `(.L_x_1028) ;  /* 0x00000010004c8947 */ /* 0x001fea0003800000 */
.L_x_1071:
[----:B------:R-:W-:Y:S05]  /*17330*/  BSYNC B0 ;  /* 0x0000000000007941 */ /* 0x000fea0003800000 */
.L_x_1027:
[----:B------:R-:W-:-:S03]  /*17340*/  UMOV UR4, 0xffffffff ;  /* 0xffffffff00047882 */ /* 0x000fc60000000000 */
[----:B------:R-:W-:Y:S05]  /*17350*/  BRA.DIV UR4, `(.L_x_1029) ;  /* 0x0000001204547947 */ /* 0x000fea000b800000 */
[----:B0-----:R-:W0:Y:S02]  /*17360*/  S2R R0, SR_TID.X ;  /* 0x0000000000007919 */ /* 0x001e240000002100 */
[----:B0-----:R-:W-:-:S04]  /*17370*/  SHF.R.U32.HI R0, RZ, 0x5, R0 ;  /* 0x00000005ff007819 */ /* 0x001fc80000011600 */
[----:B------:R-:W-:-:S05]  /*17380*/  LOP3.LUT R0, R0, 0x3, RZ, 0xc0, !PT ;  /* 0x0000000300007812 */ /* 0x000fca00078ec0ff */
[----:B------:R0:W1:Y:S02]  /*17390*/  SHFL.IDX PT, R14, R0, RZ, 0x1f ;  /* 0x00001fff000e7589 */ /* 0x00006400000e0000 */
.L_x_1074:
[----:B-1----:R-:W-:Y:S01]  /*173a0*/  ISETP.NE.AND P0, PT, R14, RZ, PT ;  /* 0x000000ff0e00720c */ /* 0x002fe20003f05270 */
[----:B------:R-:W-:-:S12]  /*173b0*/  BSSY B0, `(.L_x_1030) ;  /* 0x000002b000007945 */ /* 0x000fd80003800000 */
[----:B------:R-:W-:Y:S05]  /*173c0*/  @P0 BRA `(.L_x_1031) ;  /* 0x0000000000a40947 */ /* 0x000fea0003800000 */
[----:B------:R-:W-:-:S03]  /*173d0*/  UMOV UR4, 0xffffffff ;  /* 0xffffffff00047882 */ /* 0x000fc60000000000 */
[----:B------:R-:W-:Y:S05]  /*173e0*/  BRA.DIV UR4, `(.L_x_1032) ;  /* 0x0000001204647947 */ /* 0x000fea000b800000 */
[----:B------:R-:W-:-:S13]  /*173f0*/  ELECT P6, URZ, PT ;  /* 0x00000000003f782f */ /* 0x000fda00038c0000 */
.L_x_1077:
[----:B------:R-:W-:Y:S05]  /*17400*/  @!P6 BRA `(.L_x_1031) ;  /* 0x000000000094e947 */ /* 0x000fea0003800000 */
[----:B------:R-:W-:-:S06]  /*17410*/  ULOP3.LUT UR4, UR38, 0x2, URZ, 0xfc, !UPT ;  /* 0x0000000226047892 */ /* 0x000fcc000f8efc3f */
[----:B0-----:R-:W-:-:S05]  /*17420*/  IMAD.U32 R0, RZ, RZ, UR4 ;  /* 0x00000004ff007e24 */ /* 0x001fca000f8e00ff */
[----:B------:R-:W-:-:S13]  /*17430*/  ISETP.NE.AND P0, PT, R0, 0x3, PT ;  /* 0x000000030000780c */ /* 0x000fda0003f05270 */
[----:B------:R-:W-:Y:S05]  /*17440*/  @!P0 BRA `(.L_x_1033) ;  /* 0x0000000000048947 */ /* 0x000fea0003800000 */
[----:B------:R-:W-:Y:S01]  /*17450*/  BPT.TRAP 0x1 ;  /* 0x000000040000795c */ /* 0x000fe20000300000 */
.L_x_1033:
        /* <DEDUP_REMOVED lines=12> */
.L_x_1078:
[----:B------:R-:W1:Y:S02]  /*17520*/  SYNCS.PHASECHK.TRANS64.TRYWAIT P1, [R9+URZ], R0 ;  /* 0x00000000090075a7 */ /* 0x000e64000802017f */
[----:B-1----:R-:W-:Y:S05]  /*17530*/  @!P1 BRA `(.L_x_1035) ;  /* 0x0000001000449947 */ /* 0x002fea0003800000 */
.L_x_1079:
[----:B------:R-:W-:Y:S05]  /*17540*/  @!P0 BRA `(.L_x_1036) ;  /* 0x0000000000048947 */ /* 0x000fea0003800000 */
[----:B------:R-:W-:Y:S01]  /*17550*/  BPT.TRAP 0x1 ;  /* 0x000000040000795c */ /* 0x000fe20000300000 */
.L_x_1036:
[----:B------:R-:W-:-:S04]  /*17560*/  IMAD R19, R19, 0x8, R6 ;  /* 0x0000000813137824 */ /* 0x000fc800078e0206 */
[----:B------:R-:W2:Y:S02]  /*17570*/  SYNCS.PHASECHK.TRANS64.TRYWAIT P1, [R19+URZ+0x13260], R4 ;  /* 0x01326004130075a7 */ /* 0x000ea4000802017f */
[----:B--2---:R-:W-:Y:S05]  /*17580*/  @!P1 BRA `(.L_x_1037) ;  /* 0x0000001000449947 */ /* 0x004fea0003800000 */
.L_x_1080:
[----:B------:R-:W-:Y:S05]  /*17590*/  @!P0 BRA `(.L_x_1038) ;  /* 0x0000000000048947 */ /* 0x000fea0003800000 */
[----:B------:R-:W-:Y:S01]  /*175a0*/  BPT.TRAP 0x1 ;  /* 0x000000040000795c */ /* 0x000fe20000300000 */
.L_x_1038:
[----:B------:R-:W-:-:S04]  /*175b0*/  IMAD R7, R7, 0x8, R6 ;  /* 0x0000000807077824 */ /* 0x000fc800078e0206 */
[----:B------:R-:W3:Y:S02]  /*175c0*/  SYNCS.PHASECHK.TRANS64.TRYWAIT P1, [R7+URZ+0x13260], R0 ;  /* 0x01326000070075a7 */ /* 0x000ee4000802017f */
[----:B---3--:R-:W-:Y:S05]  /*175d0*/  @!P1 BRA `(.L_x_1039) ;  /* 0x0000001000449947 */ /* 0x008fea0003800000 */
.L_x_1081:
[----:B------:R-:W-:Y:S05]  /*175e0*/  @!P0 BRA `(.L_x_1040) ;  /* 0x0000000000048947 */ /* 0x000fea0003800000 */
[----:B------:R-:W-:Y:S01]  /*175f0*/  BPT.TRAP 0x1 ;  /* 0x000000040000795c */ /* 0x000fe20000300000 */
.L_x_1040:
[----:B------:R-:W4:Y:S02]  /*17600*/  SYNCS.PHASECHK.TRANS64.TRYWAIT P0, [R19+URZ+0x13280], R4 ;  /* 0x01328004130075a7 */ /* 0x000f24000800017f */
[----:B----4-:R-:W-:Y:S05]  /*17610*/  @!P0 BRA `(.L_x_1041) ;  /* 0x0000001000488947 */ /* 0x010fea0003800000 */
.L_x_1042:
[----:B------:R0:W0:Y:S02]  /*17620*/  SYNCS.PHASECHK.TRANS64.TRYWAIT P0, [R7+URZ+0x13280], R0 ;  /* 0x01328000070075a7 */ /* 0x000024000800017f */
[----:B0-----:R-:W-:Y:S05]  /*17630*/  @!P0 NANOSLEEP.SYNCS 0x989680 ;  /* 0x009896800000895d */ /* 0x001fea0003900000 */
[----:B------:R-:W0:Y:S02]  /*17640*/  @!P0 SYNCS.PHASECHK.TRANS64 P0, [R7+URZ+0x13280], R0 ;  /* 0x01328000070085a7 */ /* 0x000e24000800007f */
[----:B0-----:R-:W-:Y:S05]  /*17650*/  @!P0 BRA `(.L_x_1042) ;  /* 0xfffffffc00f08947 */ /* 0x001fea000383ffff */
.L_x_1031:
[----:B------:R-:W-:Y:S05]  /*17660*/  BSYNC B0 ;  /* 0x0000000000007941 */ /* 0x000fea0003800000 */
.L_x_1030:
[----:B------:R-:W-:Y:S05]  /*17670*/  EXIT ;  /* 0x000000000000794d */ /* 0x000fea0003800000 */
.L_x_863:
[----:B0-----:R-:W-:-:S04]  /*17680*/  IMAD.U32 R3, RZ, RZ, UR45 ;  /* 0x0000002dff037e24 */ /* 0x001fc8000f8e00ff */
[----:B------:R0:W1:Y:S03]  /*17690*/  SYNCS.PHASECHK.TRANS64.TRYWAIT P1, [R3+URZ+0x13200], R0 ;  /* 0x01320000030075a7 */ /* 0x000066000802017f */
[----:B-1----:R-:W-:Y:S05]  /*176a0*/  @!P1 NANOSLEEP.SYNCS 0x989680 ;  /* 0x009896800000995d */ /* 0x002fea0003900000 */
[----:B------:R-:W1:Y:S02]  /*176b0*/  @!P1 SYNCS.PHASECHK.TRANS64 P1, [R3+URZ+0x13200], R0 ;  /* 0x01320000030095a7 */ /* 0x000e64000802007f */
[----:B-1----:R-:W-:Y:S05]  /*176c0*/  @!P1 BRA `(.L_x_863) ;  /* 0xfffffffc00ec9947 */ /* 0x002fea000383ffff */
[----:B------:R-:W-:Y:S05]  /*176d0*/  BRA `(.L_x_1043) ;  /* 0xfffffea400847947 */ /* 0x000fea000383ffff */
.L_x_867:
[----:B-1----:R1:W2:Y:S02]  /*176e0*/  SYNCS.PHASECHK.TRANS64.TRYWAIT P1, [R5+URZ+0x13230], R0 ;  /* 0x01323000050075a7 */ /* 0x0022a4000802017f */
[----:B--2---:R-:W-:Y:S05]  /*176f0*/  @!P1 NANOSLEEP.SYNCS 0x989680 ;  /* 0x009896800000995d */ /* 0x004fea0003900000 */
[----:B------:R-:W2:Y:S02]  /*17700*/  @!P1 SYNCS.PHASECHK.TRANS64 P1, [R5+URZ+0x13230], R0 ;  /* 0x01323000050095a7 */ /* 0x000ea4000802007f */
[----:B--2---:R-:W-:Y:S05]  /*17710*/  @!P1 BRA `(.L_x_867) ;  /* 0xfffffffc00f09947 */ /* 0x004fea000383ffff */
[----:B------:R-:W-:Y:S05]  /*17720*/  BRA `(.L_x_866) ;  /* 0xfffffea400a07947 */ /* 0x000fea000383ffff */
.L_x_883:
[----:B-1----:R-:W-:-:S04]  /*17730*/  IMAD.U32 R9, RZ, RZ, UR23 ;  /* 0x00000017ff097e24 */ /* 0x002fc8000f8e00ff */
[----:B------:R1:W2:Y:S03]  /*17740*/  SYNCS.PHASECHK.TRANS64.TRYWAIT P1, [R9+URZ+0x13230], R8 ;  /* 0x01323008090075a7 */ /* 0x0002a6000802017f */
[----:B--2---:R-:W-:Y:S05]  /*17750*/  @!P1 NANOSLEEP.SYNCS 0x989680 ;  /* 0x009896800000995d */ /* 0x004fea0003900000 */
[----:B------:R-:W2:Y:S02]  /*17760*/  @!P1 SYNCS.PHASECHK.TRANS64 P1, [R9+URZ+0x13230], R8 ;  /* 0x01323008090095a7 */ /* 0x000ea4000802007f */
[----:B--2---:R-:W-:Y:S05]  /*17770*/  @!P1 BRA `(.L_x_883) ;  /* 0xfffffffc00ec9947 */ /* 0x004fea000383ffff */
[----:B------:R-:W-:Y:S05]  /*17780*/  BRA `(.L_x_882) ;  /* 0xfffffee000e87947 */ /* 0x000fea000383ffff */
.L_x_887:
[----:B-1----:R-:W-:-:S04]  /*17790*/  IMAD.U32 R9, RZ, RZ, UR11 ;  /* 0x0000000bff097e24 */ /* 0x002fc8000f8e00ff */
[----:B------:R1:W2:Y:S03]  /*177a0*/  SYNCS.PHASECHK.TRANS64.TRYWAIT P1, [R9+URZ+0x13250], R8 ;  /* 0x01325008090075a7 */ /* 0x0002a6000802017f */
[----:B--2---:R-:W-:Y:S05]  /*177b0*/  @!P1 NANOSLEEP.SYNCS 0x989680 ;  /* 0x009896800000995d */ /* 0x004fea0003900000 */
[----:B------:R-:W2:Y:S02]  /*177c0*/  @!P1 SYNCS.PHASECHK.TRANS64 P1, [R9+URZ+0x13250], R8 ;  /* 0x01325008090095a7 */ /* 0x000ea4000802007f */
[----:B--2---:R-:W-:Y:S05]  /*177d0*/  @!P1 BRA `(.L_x_887) ;  /* 0xfffffffc00ec9947 */ /* 0x004fea000383ffff */
[----:B------:R-:W-:Y:S05]  /*177e0*/  BRA `(.L_x_886) ;  /* 0xfffffee400f47947 */ /* 0x000fea000383ffff */
.L_x_905:
[----:B-1----:R-:W-:-:S04]  /*177f0*/  IMAD.U32 R3, RZ, RZ, UR6 ;  /* 0x00000006ff037e24 */ /* 0x002fc8000f8e00ff */
[----:B------:R1:W2:Y:S03]  /*17800*/  SYNCS.PHASECHK.TRANS64.TRYWAIT P1, [R3+URZ+0x13230], R0 ;  /* 0x01323000030075a7 */ /* 0x0002a6000802017f */
[----:B--2---:R-:W-:Y:S05]  /*17810*/  @!P1 NANOSLEEP.SYNCS 0x989680 ;  /* 0x009896800000995d */ /* 0x004fea0003900000 */
[----:B------:R-:W2:Y:S02]  /*17820*/  @!P1 SYNCS.PHASECHK.TRANS64 P1, [R3+URZ+0x13230], R0 ;  /* 0x01323000030095a7 */ /* 0x000ea4000802007f */
[----:B--2---:R-:W-:Y:S05]  /*17830*/  @!P1 BRA `(.L_x_905) ;  /* 0xfffffffc00ec9947 */ /* 0x004fea000383ffff */
[----:B------:R-:W-:Y:S05]  /*17840*/  BRA `(.L_x_904) ;  /* 0xffffff2400287947 */ /* 0x000fea000383ffff */
.L_x_909:
[----:B-1----:R-:W-:-:S04]  /*17850*/  IMAD.U32 R3, RZ, RZ, UR11 ;  /* 0x0000000bff037e24 */ /* 0x002fc8000f8e00ff */
[----:B------:R1:W2:Y:S03]  /*17860*/  SYNCS.PHASECHK.TRANS64.TRYWAIT P1, [R3+URZ+0x13250], R0 ;  /* 0x01325000030075a7 */ /* 0x0002a6000802017f */
[----:B--2---:R-:W-:Y:S05]  /*17870*/  @!P1 NANOSLEEP.SYNCS 0x989680 ;  /* 0x009896800000995d */ /* 0x004fea0003900000 */
[----:B------:R-:W2:Y:S02]  /*17880*/  @!P1 SYNCS.PHASECHK.TRANS64 P1, [R3+URZ+0x13250], R0 ;  /* 0x01325000030095a7 */ /* 0x000ea4000802007f */
[----:B--2---:R-:W-:Y:S05]  /*17890*/  @!P1 BRA `(.L_x_909) ;  /* 0xfffffffc00ec9947 */ /* 0x004fea000383ffff */
[----:B------:R-:W-:Y:S05]  /*178a0*/  BRA `(.L_x_908) ;  /* 0xffffff2800347947 */ /* 0x000fea000383ffff */
.L_x_916:
[----:B-1----:R-:W-:-:S04]  /*178b0*/  IMAD.U32 R3, RZ, RZ, UR6 ;  /* 0x00000006ff037e24 */ /* 0x002fc8000f8e00ff */
[----:B------:R1:W2:Y:S03]  /*178c0*/  SYNCS.PHASECHK.TRANS64.TRYWAIT P1, [R3+URZ+0x13230], R0 ;  /* 0x01323000030075a7 */ /* 0x0002a6000802017f */
[----:B--2---:R-:W-:Y:S05]  /*178d0*/  @!P1 NANOSLEEP.SYNCS 0x989680 ;  /* 0x009896800000995d */ /* 0x004fea0003900000 */
[----:B------:R-:W2:Y:S02]  /*178e0*/  @!P1 SYNCS.PHASECHK.TRANS64 P1, [R3+URZ+0x13230], R0 ;  /* 0x01323000030095a7 */ /* 0x000ea4000802007f */
[----:B--2---:R-:W-:Y:S05]  /*178f0*/  @!P1 BRA `(.L_x_916) ;  /* 0xfffffffc00ec9947 */ /* 0x004fea000383ffff */
[----:B------:R-:W-:Y:S05]  /*17900*/  BRA `(.L_x_915) ;  /* 0xffffff4400a87947 */ /* 0x000fea000383ffff */
.L_x_920:
[----:B-1----:R-:W-:-:S04]  /*17910*/  IMAD.U32 R3, RZ, RZ, UR11 ;  /* 0x0000000bff037e24 */ /* 0x002fc8000f8e00ff */
[----:B------:R1:W2:Y:S03]  /*17920*/  SYNCS.PHASECHK.TRANS64.TRYWAIT P1, [R3+URZ+0x13250], R0 ;  /* 0x01325000030075a7 */ /* 0x0002a6000802017f */
[----:B--2---:R-:W-:Y:S05]  /*17930*/  @!P1 NANOSLEEP.SYNCS 0x989680 ;  /* 0x009896800000995d */ /* 0x004fea0003900000 */
[----:B------:R-:W2:Y:S02]  /*17940*/  @!P1 SYNCS.PHASECHK.TRANS64 P1, [R3+URZ+0x13250], R0 ;  /* 0x01325000030095a7 */ /* 0x000ea4000802007f */
[----:B--2---:R-:W-:Y:S05]  /*17950*/  @!P1 BRA `(.L_x_920) ;  /* 0xfffffffc00ec9947 */ /* 0x004fea000383ffff */
[----:B------:R-:W-:Y:S05]  /*17960*/  BRA `(.L_x_919) ;  /* 0xffffff4800b47947 */ /* 0x000fea000383ffff */
.L_x_934:
[----:B-1----:R-:W-:-:S04]  /*17970*/  IMAD.U32 R7, RZ, RZ, UR14 ;  /* 0x0000000eff077e24 */ /* 0x002fc8000f8e00ff */
[----:B------:R1:W2:Y:S03]  /*17980*/  SYNCS.PHASECHK.TRANS64.TRYWAIT P1, [R7+URZ+0x13250], R4 ;  /* 0x01325004070075a7 */ /* 0x0002a6000802017f */
[----:B--2---:R-:W-:Y:S05]  /*17990*/  @!P1 NANOSLEEP.SYNCS 0x989680 ;  /* 0x009896800000995d */ /* 0x004fea0003900000 */
[----:B------:R-:W2:Y:S02]  /*179a0*/  @!P1 SYNCS.PHASECHK.TRANS64 P1, [R7+URZ+0x13250], R4 ;  /* 0x01325004070095a7 */ /* 0x000ea4000802007f */
[----:B--2---:R-:W-:Y:S05]  /*179b0*/  @!P1 BRA `(.L_x_934) ;  /* 0xfffffffc00ec9947 */ /* 0x004fea000383ffff */
[----:B------:R-:W-:Y:S05]  /*179c0*/  BRA `(.L_x_933) ;  /* 0xffffff84001c7947 */ /* 0x000fea000383ffff */
.L_x_974:
[----:B------:R-:W-:Y:S02]  /*179d0*/  IMAD.MOV.U32 R13, RZ, RZ, R20 ;  /* 0x000000ffff0d7224 */ /* 0x000fe400078e0014 */
[----:B------:R-:W-:Y:S02]  /*179e0*/  IMAD.MOV.U32 R12, RZ, RZ, RZ ;  /* 0x000000ffff0c7224 */ /* 0x000fe400078e00ff */
[----:B------:R-:W-:Y:S02]  /*179f0*/  IMAD.MOV.U32 R11, RZ, RZ, 0x1f ;  /* 0x0000001fff0b7424 */ /* 0x000fe400078e00ff */
[----:B------:R-:W-:-:S07]  /*17a00*/  IMAD.MOV.U32 R15, RZ, RZ, -0x1 ;  /* 0xffffffffff0f7424 */ /* 0x000fce00078e00ff */
[----:B------:R-:W-:Y:S05]  /*17a10*/  WARPSYNC.COLLECTIVE R15, `(.L_x_1044) ;  /* 0x000000000f087348 */ /* 0x000fea0003c00000 */
[----:B------:R0:W1:Y:S02]  /*17a20*/  SHFL.IDX P6, R14, R13, R12, R11 ;  /* 0x0000000c0d0e7389 */ /* 0x00006400000c000b */
[----:B01----:R-:W-:Y:S01]  /*17a30*/  ENDCOLLECTIVE ;  /* 0x000000000000791b */ /* 0x003fe20003800000 */
.L_x_1044:
[----:B------:R-:W-:Y:S05]  /*17a40*/  BRA `(.L_x_1045) ;  /* 0xffffffc800747947 */ /* 0x000fea000383ffff */
.L_x_976:
[----:B------:R-:W-:Y:S01]  /*17a50*/  BSSY B0, `(.L_x_1046) ;  /* 0x0000006000007945 */ /* 0x000fe20003800000 */
[----:B------:R-:W-:-:S07]  /*17a60*/  IMAD.MOV.U32 R15, RZ, RZ, -0x1 ;  /* 0xffffffffff0f7424 */ /* 0x000fce00078e00ff */
[----:B0-----:R-:W-:Y:S05]  /*17a70*/  WARPSYNC.COLLECTIVE R15, `(.L_x_1047) ;  /* 0x000000000f0c7348 */ /* 0x001fea0003c00000 */
[----:B------:R-:W-:Y:S02]  /*17a80*/  ELECT P6, UR62, PT ;  /* 0x00000000003e782f */ /* 0x000fe400038c0000 */
[----:B------:R-:W-:Y:S01]  /*17a90*/  MOV R14, UR62 ;  /* 0x0000003e000e7c02 */ /* 0x000fe20008000f00 */
[----:B0-----:R-:W-:Y:S10]  /*17aa0*/  ENDCOLLECTIVE ;  /* 0x000000000000791b */ /* 0x001ff40003800000 */
.L_x_1047:
[----:B------:R-:W-:Y:S05]  /*17ab0*/  BSYNC B0 ;  /* 0x0000000000007941 */ /* 0x000fea0003800000 */
.L_x_1046:
[----:B------:R-:W-:Y:S05]  /*17ac0*/  BRA `(.L_x_1048) ;  /* 0xffffffc8007c7947 */ /* 0x000fea000383ffff */
.L_x_978:
[----:B-1----:R1:W2:Y:S02]  /*17ad0*/  SYNCS.PHASECHK.TRANS64.TRYWAIT P0, [R5+URZ+0x13280], R2 ;  /* 0x01328002050075a7 */ /* 0x0022a4000800017f */
[----:B--2---:R-:W-:Y:S05]  /*17ae0*/  @!P0 NANOSLEEP.SYNCS 0x989680 ;  /* 0x009896800000895d */ /* 0x004fea0003900000 */
[----:B------:R-:W2:Y:S02]  /*17af0*/  @!P0 SYNCS.PHASECHK.TRANS64 P0, [R5+URZ+0x13280], R2 ;  /* 0x01328002050085a7 */ /* 0x000ea4000800007f */
[----:B--2---:R-:W-:Y:S05]  /*17b00*/  @!P0 BRA `(.L_x_978) ;  /* 0xfffffffc00f08947 */ /* 0x004fea000383ffff */
[----:B------:R-:W-:Y:S05]  /*17b10*/  BRA `(.L_x_1049) ;  /* 0xffffffc800dc7947 */ /* 0x000fea000383ffff */
.L_x_980:
[----:B--2---:R2:W3:Y:S02]  /*17b20*/  SYNCS.PHASECHK.TRANS64.TRYWAIT P0, [R5+URZ+0x13240], R2 ;  /* 0x01324002050075a7 */ /* 0x0044e4000800017f */
[----:B---3--:R-:W-:Y:S05]  /*17b30*/  @!P0 NANOSLEEP.SYNCS 0x989680 ;  /* 0x009896800000895d */ /* 0x008fea0003900000 */
[----:B------:R-:W3:Y:S02]  /*17b40*/  @!P0 SYNCS.PHASECHK.TRANS64 P0, [R5+URZ+0x13240], R2 ;  /* 0x01324002050085a7 */ /* 0x000ee4000800007f */
[----:B---3--:R-:W-:Y:S05]  /*17b50*/  @!P0 BRA `(.L_x_980) ;  /* 0xfffffffc00f08947 */ /* 0x008fea000383ffff */
[----:B------:R-:W-:Y:S05]  /*17b60*/  BRA `(.L_x_1050) ;  /* 0xffffffcc002c7947 */ /* 0x000fea000383ffff */
.L_x_984:
[----:B------:R-:W-:Y:S02]  /*17b70*/  IMAD.MOV.U32 R13, RZ, RZ, R4 ;  /* 0x000000ffff0d7224 */ /* 0x000fe400078e0004 */
[----:B------:R-:W-:Y:S02]  /*17b80*/  IMAD.MOV.U32 R12, RZ, RZ, RZ ;  /* 0x000000ffff0c7224 */ /* 0x000fe400078e00ff */
[----:B------:R-:W-:Y:S02]  /*17b90*/  IMAD.MOV.U32 R11, RZ, RZ, 0x1c1f ;  /* 0x00001c1fff0b7424 */ /* 0x000fe400078e00ff */
[----:B------:R-:W-:Y:S02]  /*17ba0*/  IMAD.MOV.U32 R15, RZ, RZ, -0x1 ;  /* 0xffffffffff0f7424 */ /* 0x000fe400078e00ff */
[----:B------:R-:W-:Y:S02]  /*17bb0*/  IMAD R6, R8, UR43, RZ ;  /* 0x0000002b08067c24 */ /* 0x000fe4000f8e02ff */
[----:B------:R-:W-:-:S07]  /*17bc0*/  IMAD.IADD R27, R10, 0x1, R27 ;  /* 0x000000010a1b7824 */ /* 0x000fce00078e021b */
[----:B-----5:R-:W-:Y:S05]  /*17bd0*/  WARPSYNC.COLLECTIVE R15, `(.L_x_1051) ;  /* 0x000000000f087348 */ /* 0x020fea0003c00000 */
[----:B------:R0:W1:Y:S02]  /*17be0*/  SHFL.IDX P6, R14, R13, R12, R11 ;  /* 0x0000000c0d0e7389 */ /* 0x00006400000c000b */
[----:B01---5:R-:W-:Y:S01]  /*17bf0*/  ENDCOLLECTIVE ;  /* 0x000000000000791b */ /* 0x023fe20003800000 */
.L_x_1051:
[C---:B------:R-:W-:Y:S01]  /*17c00*/  VIADD R9, R27.reuse, 0x20 ;  /* 0x000000201b097836 */ /* 0x040fe20000000000 */
[----:B------:R-:W-:Y:S01]  /*17c10*/  ISETP.GE.AND P1, PT, R27, R6, PT ;  /* 0x000000061b00720c */ /* 0x000fe20003f26270 */
[----:B------:R-:W-:Y:S02]  /*17c20*/  IMAD.MOV.U32 R13, RZ, RZ, R0 ;  /* 0x000000ffff0d7224 */ /* 0x000fe400078e0000 */
[----:B------:R-:W-:-:S10]  /*17c30*/  IMAD.MOV.U32 R2, RZ, RZ, R14 ;  /* 0x000000ffff027224 */ /* 0x000fd400078e000e */
[----:B------:R-:W-:Y:S05]  /*17c40*/  WARPSYNC.COLLECTIVE R15, `(.L_x_1052) ;  /* 0x000000000f087348 */ /* 0x000fea0003c00000 */
[----:B------:R0:W1:Y:S02]  /*17c50*/  SHFL.IDX P6, R14, R13, R12, R11 ;  /* 0x0000000c0d0e7389 */ /* 0x00006400000c000b */
[----:B01----:R-:W-:Y:S01]  /*17c60*/  ENDCOLLECTIVE ;  /* 0x000000000000791b */ /* 0x003fe20003800000 */
.L_x_1052:
        /* <DEDUP_REMOVED lines=8> */
.L_x_1053:
        /* <DEDUP_REMOVED lines=11> */
.L_x_1054:
        /* <DEDUP_REMOVED lines=8> */
.L_x_1055:
        /* <DEDUP_REMOVED lines=10> */
.L_x_1056:
        /* <DEDUP_REMOVED lines=8> */
.L_x_1057:
        /* <DEDUP_REMOVED lines=11> */
.L_x_1058:
[----:B------:R-:W-:Y:S02]  /*17ff0*/  IMAD.MOV.U32 R13, RZ, RZ, R7 ;  /* 0x000000ffff0d7224 */ /* 0x000fe400078e0007 */
[----:B------:R-:W-:Y:S02]  /*18000*/  IMAD.MOV.U32 R12, RZ, RZ, RZ ;  /* 0x000000ffff0c7224 */ /* 0x000fe400078e00ff */
[----:B------:R-:W-:-:S07]  /*18010*/  IMAD.MOV.U32 R8, RZ, RZ, R14 ;  /* 0x000000ffff087224 */ /* 0x000fce00078e000e */
[----:B------:R-:W-:Y:S05]  /*18020*/  WARPSYNC.COLLECTIVE R15, `(.L_x_1059) ;  /* 0x000000000f087348 */ /* 0x000fea0003c00000 */
[----:B------:R0:W1:Y:S02]  /*18030*/  SHFL.IDX P6, R14, R13, R12, R11 ;  /* 0x0000000c0d0e7389 */ /* 0x00006400000c000b */
[----:B01----:R-:W-:Y:S01]  /*18040*/  ENDCOLLECTIVE ;  /* 0x000000000000791b */ /* 0x003fe20003800000 */
.L_x_1059:
        /* <DEDUP_REMOVED lines=11> */
.L_x_1060:
        /* <DEDUP_REMOVED lines=8> */
.L_x_1061:
        /* <DEDUP_REMOVED lines=10> */
.L_x_1062:
[----:B------:R-:W-:Y:S05]  /*18220*/  BRA `(.L_x_1063) ;  /* 0xffffffd000407947 */ /* 0x000fea000383ffff */
.L_x_987:
[----:B0-----:R0:W1:Y:S02]  /*18230*/  SYNCS.PHASECHK.TRANS64.TRYWAIT P0, [R18+URZ+0x13220], R3 ;  /* 0x01322003120075a7 */ /* 0x001064000800017f */
[----:B-1----:R-:W-:Y:S05]  /*18240*/  @!P0 NANOSLEEP.SYNCS 0x989680 ;  /* 0x009896800000895d */ /* 0x002fea0003900000 */
[----:B------:R-:W1:Y:S02]  /*18250*/  @!P0 SYNCS.PHASECHK.TRANS64 P0, [R18+URZ+0x13220], R3 ;  /* 0x01322003120085a7 */ /* 0x000e64000800007f */
[----:B-1----:R-:W-:Y:S05]  /*18260*/  @!P0 BRA `(.L_x_987) ;  /* 0xfffffffc00f08947 */ /* 0x002fea000383ffff */
[----:B------:R-:W-:Y:S05]  /*18270*/  BRA `(.L_x_1064) ;  /* 0xffffffd0009c7947 */ /* 0x000fea000383ffff */
.L_x_993:
[----:B0-----:R0:W1:Y:S02]  /*18280*/  SYNCS.PHASECHK.TRANS64.TRYWAIT P0, [R4+URZ+0x13280], R3 ;  /* 0x01328003040075a7 */ /* 0x001064000800017f */
[----:B-1----:R-:W-:Y:S05]  /*18290*/  @!P0 NANOSLEEP.SYNCS 0x989680 ;  /* 0x009896800000895d */ /* 0x002fea0003900000 */
[----:B------:R-:W1:Y:S02]  /*182a0*/  @!P0 SYNCS.PHASECHK.TRANS64 P0, [R4+URZ+0x13280], R3 ;  /* 0x01328003040085a7 */ /* 0x000e64000800007f */
[----:B-1----:R-:W-:Y:S05]  /*182b0*/  @!P0 BRA `(.L_x_993) ;  /* 0xfffffffc00f08947 */ /* 0x002fea000383ffff */
[----:B------:R-:W-:Y:S05]  /*182c0*/  BRA `(.L_x_1065) ;  /* 0xffffffd400447947 */ /* 0x000fea000383ffff */
.L_x_998:
[----:B-1----:R1:W2:Y:S02]  /*182d0*/  SYNCS.PHASECHK.TRANS64.TRYWAIT P0, [R4+URZ+0x13240], R3 ;  /* 0x01324003040075a7 */ /* 0x0022a4000800017f */
[----:B--2---:R-:W-:Y:S05]  /*182e0*/  @!P0 NANOSLEEP.SYNCS 0x989680 ;  /* 0x009896800000895d */ /* 0x004fea0003900000 */
[----:B------:R-:W2:Y:S02]  /*182f0*/  @!P0 SYNCS.PHASECHK.TRANS64 P0, [R4+URZ+0x13240], R3 ;  /* 0x01324003040085a7 */ /* 0x000ea4000800007f */
[----:B--2---:R-:W-:Y:S05]  /*18300*/  @!P0 BRA `(.L_x_998) ;  /* 0xfffffffc00f08947 */ /* 0x004fea000383ffff */
[----:B------:R-:W-:Y:S05]  /*18310*/  BRA `(.L_x_1066) ;  /* 0xffffffd400c07947 */ /* 0x000fea000383ffff */
.L_x_1004:
[----:B0-----:R0:W1:Y:S02]  /*18320*/  SYNCS.PHASECHK.TRANS64.TRYWAIT P0, [R3+URZ+0x13270], R2 ;  /* 0x01327002030075a7 */ /* 0x001064000800017f */
[----:B-1----:R-:W-:Y:S05]  /*18330*/  @!P0 NANOSLEEP.SYNCS 0x989680 ;  /* 0x009896800000895d */ /* 0x002fea0003900000 */
[----:B------:R-:W1:Y:S02]  /*18340*/  @!P0 SYNCS.PHASECHK.TRANS64 P0, [R3+URZ+0x13270], R2 ;  /* 0x01327002030085a7 */ /* 0x000e64000800007f */
[----:B-1----:R-:W-:Y:S05]  /*18350*/  @!P0 BRA `(.L_x_1004) ;  /* 0xfffffffc00f08947 */ /* 0x002fea000383ffff */
[----:B------:R-:W-:Y:S05]  /*18360*/  BRA `(.L_x_1067) ;  /* 0xffffffd8005c7947 */ /* 0x000fea000383ffff */
.L_x_1006:
[----:B0-----:R0:W1:Y:S02]  /*18370*/  SYNCS.PHASECHK.TRANS64.TRYWAIT P0, [R3+URZ+0x13260], R2 ;  /* 0x01326002030075a7 */ /* 0x001064000800017f */
[----:B-1----:R-:W-:Y:S05]  /*18380*/  @!P0 NANOSLEEP.SYNCS 0x989680 ;  /* 0x009896800000895d */ /* 0x002fea0003900000 */
[----:B------:R-:W1:Y:S02]  /*18390*/  @!P0 SYNCS.PHASECHK.TRANS64 P0, [R3+URZ+0x13260], R2 ;  /* 0x01326002030085a7 */ /* 0x000e64000800007f */
[----:B-1----:R-:W-:Y:S05]  /*183a0*/  @!P0 BRA `(.L_x_1006) ;  /* 0xfffffffc00f08947 */ /* 0x002fea000383ffff */
[----:B------:R-:W-:Y:S05]  /*183b0*/  BRA `(.L_x_1068) ;  /* 0xffffffd800647947 */ /* 0x000fea000383ffff */
.L_x_1013:
[----:B0-----:R0:W1:Y:S02]  /*183c0*/  SYNCS.PHASECHK.TRANS64.TRYWAIT P1, [R2+URZ+0x13270], R3 ;  /* 0x01327003020075a7 */ /* 0x001064000802017f */
[----:B-1----:R-:W-:Y:S05]  /*183d0*/  @!P1 NANOSLEEP.SYNCS 0x989680 ;  /* 0x009896800000995d */ /* 0x002fea0003900000 */
[----:B------:R-:W1:Y:S02]  /*183e0*/  @!P1 SYNCS.PHASECHK.TRANS64 P1, [R2+URZ+0x13270], R3 ;  /* 0x01327003020095a7 */ /* 0x000e64000802007f */
[----:B-1----:R-:W-:Y:S05]  /*183f0*/  @!P1 BRA `(.L_x_1013) ;  /* 0xfffffffc00f09947 */ /* 0x002fea000383ffff */
[----:B------:R-:W-:Y:S05]  /*18400*/  BRA `(.L_x_1069) ;  /* 0xffffffdc00a87947 */ /* 0x000fea000383ffff */
.L_x_1015:
[----:B0-----:R0:W1:Y:S02]  /*18410*/  SYNCS.PHASECHK.TRANS64.TRYWAIT P1, [R2+URZ+0x13260], R5 ;  /* 0x01326005020075a7 */ /* 0x001064000802017f */
[----:B-1----:R-:W-:Y:S05]  /*18420*/  @!P1 NANOSLEEP.SYNCS 0x989680 ;  /* 0x009896800000995d */ /* 0x002fea0003900000 */
[----:B------:R-:W1:Y:S02]  /*18430*/  @!P1 SYNCS.PHASECHK.TRANS64 P1, [R2+URZ+0x13260], R5 ;  /* 0x01326005020095a7 */ /* 0x000e64000802007f */
[----:B-1----:R-:W-:Y:S05]  /*18440*/  @!P1 BRA `(.L_x_1015) ;  /* 0xfffffffc00f09947 */ /* 0x002fea000383ffff */
[----:B------:R-:W-:Y:S05]  /*18450*/  BRA `(.L_x_1070) ;  /* 0xffffffdc00b07947 */ /* 0x000fea000383ffff */
.L_x_1028:
[----:B0-----:R0:W1:Y:S02]  /*18460*/  SYNCS.PHASECHK.TRANS64.TRYWAIT P0, [R6+URZ+0x13220], R0 ;  /* 0x01322000060075a7 */ /* 0x001064000800017f */
[----:B-1----:R-:W-:Y:S05]  /*18470*/  @!P0 NANOSLEEP.SYNCS 0x989680 ;  /* 0x009896800000895d */ /* 0x002fea0003900000 */
[----:B------:R-:W1:Y:S02]  /*18480*/  @!P0 SYNCS.PHASECHK.TRANS64 P0, [R6+URZ+0x13220], R0 ;  /* 0x01322000060085a7 */ /* 0x000e64000800007f */
[----:B-1----:R-:W-:Y:S05]  /*18490*/  @!P0 BRA `(.L_x_1028) ;  /* 0xfffffffc00f08947 */ /* 0x002fea000383ffff */
[----:B------:R-:W-:Y:S05]  /*184a0*/  BRA `(.L_x_1071) ;  /* 0xffffffec00a07947 */ /* 0x000fea000383ffff */
.L_x_1029:
        /* <DEDUP_REMOVED lines=11> */
.L_x_1073:
[----:B------:R-:W-:Y:S05]  /*18560*/  BSYNC B0 ;  /* 0x0000000000007941 */ /* 0x000fea0003800000 */
.L_x_1072:
[----:B------:R-:W-:Y:S05]  /*18570*/  BRA `(.L_x_1074) ;  /* 0xffffffec00887947 */ /* 0x000fea000383ffff */
.L_x_1032:
[----:B------:R-:W-:Y:S01]  /*18580*/  BSSY B1, `(.L_x_1075) ;  /* 0x0000006000017945 */ /* 0x000fe20003800000 */
[----:B------:R-:W-:-:S07]  /*18590*/  IMAD.MOV.U32 R15, RZ, RZ, -0x1 ;  /* 0xffffffffff0f7424 */ /* 0x000fce00078e00ff */
[----:B0-----:R-:W-:Y:S05]  /*185a0*/  WARPSYNC.COLLECTIVE R15, `(.L_x_1076) ;  /* 0x000000000f0c7348 */ /* 0x001fea0003c00000 */
[----:B------:R-:W-:Y:S02]  /*185b0*/  ELECT P6, UR62, PT ;  /* 0x00000000003e782f */ /* 0x000fe400038c0000 */
[----:B------:R-:W-:Y:S01]  /*185c0*/  MOV R14, UR62 ;  /* 0x0000003e000e7c02 */ /* 0x000fe20008000f00 */
[----:B0-----:R-:W-:Y:S10]  /*185d0*/  ENDCOLLECTIVE ;  /* 0x000000000000791b */ /* 0x001ff40003800000 */
.L_x_1076:
[----:B------:R-:W-:Y:S05]  /*185e0*/  BSYNC B1 ;  /* 0x0000000000017941 */ /* 0x000fea0003800000 */
.L_x_1075:
[----:B------:R-:W-:Y:S05]  /*185f0*/  BRA `(.L_x_1077) ;  /* 0xffffffec00807947 */ /* 0x000fea000383ffff */
.L_x_1034:
[----:B0-----:R0:W1:Y:S02]  /*18600*/  SYNCS.PHASECHK.TRANS64.TRYWAIT P1, [R5+URZ], R4 ;  /* 0x00000004050075a7 */ /* 0x001064000802017f */
[----:B-1----:R-:W-:Y:S05]  /*18610*/  @!P1 NANOSLEEP.SYNCS 0x989680 ;  /* 0x009896800000995d */ /* 0x002fea0003900000 */
[----:B------:R-:W1:Y:S02]  /*18620*/  @!P1 SYNCS.PHASECHK.TRANS64 P1, [R5+URZ], R4 ;  /* 0x00000004050095a7 */ /* 0x000e64000802007f */
[----:B-1----:R-:W-:Y:S05]  /*18630*/  @!P1 BRA `(.L_x_1034) ;  /* 0xfffffffc00f09947 */ /* 0x002fea000383ffff */
[----:B------:R-:W-:Y:S05]  /*18640*/  BRA `(.L_x_1078) ;  /* 0xffffffec00b47947 */ /* 0x000fea000383ffff */
.L_x_1035:
[----:B-1----:R1:W2:Y:S02]  /*18650*/  SYNCS.PHASECHK.TRANS64.TRYWAIT P1, [R9+URZ], R0 ;  /* 0x00000000090075a7 */ /* 0x0022a4000802017f */
[----:B--2---:R-:W-:Y:S05]  /*18660*/  @!P1 NANOSLEEP.SYNCS 0x989680 ;  /* 0x009896800000995d */ /* 0x004fea0003900000 */
[----:B------:R-:W2:Y:S02]  /*18670*/  @!P1 SYNCS.PHASECHK.TRANS64 P1, [R9+URZ], R0 ;  /* 0x00000000090095a7 */ /* 0x000ea4000802007f */
[----:B--2---:R-:W-:Y:S05]  /*18680*/  @!P1 BRA `(.L_x_1035) ;  /* 0xfffffffc00f09947 */ /* 0x004fea000383ffff */
[----:B------:R-:W-:Y:S05]  /*18690*/  BRA `(.L_x_1079) ;  /* 0xffffffec00a87947 */ /* 0x000fea000383ffff */
.L_x_1037:
[----:B--2---:R2:W3:Y:S02]  /*186a0*/  SYNCS.PHASECHK.TRANS64.TRYWAIT P1, [R19+URZ+0x13260], R4 ;  /* 0x01326004130075a7 */ /* 0x0044e4000802017f */
[----:B---3--:R-:W-:Y:S05]  /*186b0*/  @!P1 NANOSLEEP.SYNCS 0x989680 ;  /* 0x009896800000995d */ /* 0x008fea0003900000 */
[----:B------:R-:W3:Y:S02]  /*186c0*/  @!P1 SYNCS.PHASECHK.TRANS64 P1, [R19+URZ+0x13260], R4 ;  /* 0x01326004130095a7 */ /* 0x000ee4000802007f */
[----:B---3--:R-:W-:Y:S05]  /*186d0*/  @!P1 BRA `(.L_x_1037) ;  /* 0xfffffffc00f09947 */ /* 0x008fea000383ffff */
[----:B------:R-:W-:Y:S05]  /*186e0*/  BRA `(.L_x_1080) ;  /* 0xffffffec00a87947 */ /* 0x000fea000383ffff */
.L_x_1039:
[----:B---3--:R3:W4:Y:S02]  /*186f0*/  SYNCS.PHASECHK.TRANS64.TRYWAIT P1, [R7+URZ+0x13260], R0 ;  /* 0x01326000070075a7 */ /* 0x008724000802017f */
[----:B----4-:R-:W-:Y:S05]  /*18700*/  @!P1 NANOSLEEP.SYNCS 0x989680 ;  /* 0x009896800000995d */ /* 0x010fea0003900000 */
[----:B------:R-:W4:Y:S02]  /*18710*/  @!P1 SYNCS.PHASECHK.TRANS64 P1, [R7+URZ+0x13260], R0 ;  /* 0x01326000070095a7 */ /* 0x000f24000802007f */
[----:B----4-:R-:W-:Y:S05]  /*18720*/  @!P1 BRA `(.L_x_1039) ;  /* 0xfffffffc00f09947 */ /* 0x010fea000383ffff */
[----:B------:R-:W-:Y:S05]  /*18730*/  BRA `(.L_x_1081) ;  /* 0xffffffec00a87947 */ /* 0x000fea000383ffff */
.L_x_1041:
[----:B----4-:R4:W0:Y:S02]  /*18740*/  SYNCS.PHASECHK.TRANS64.TRYWAIT P0, [R19+URZ+0x13280], R4 ;  /* 0x01328004130075a7 */ /* 0x010824000800017f */
[----:B0-----:R-:W-:Y:S05]  /*18750*/  @!P0 NANOSLEEP.SYNCS 0x989680 ;  /* 0x009896800000895d */ /* 0x001fea0003900000 */
[----:B------:R-:W0:Y:S02]  /*18760*/  @!P0 SYNCS.PHASECHK.TRANS64 P0, [R19+URZ+0x13280], R4 ;  /* 0x01328004130085a7 */ /* 0x000e24000800007f */
[----:B0-----:R-:W-:Y:S05]  /*18770*/  @!P0 BRA `(.L_x_1041) ;  /* 0xfffffffc00f08947 */ /* 0x001fea000383ffff */
[----:B------:R-:W-:Y:S05]  /*18780*/  BRA `(.L_x_1042) ;  /* 0xffffffec00a47947 */ /* 0x000fea000383ffff */
.L_x_1082:
        /* <DEDUP_REMOVED lines=15> */
.L_x_2201:


//--------------------- .text._ZN7cutlass13device_kernelIN5flash11enable_sm90INS1_16FlashAttnFwdSm90INS1_25CollectiveMainloopFwdSm90ILi2EN4cute5tupleIJNS5_1CILi1EEES8_S8_EEENS6_IJNS7_ILi192EEENS7_ILi160EEENS7_ILi64EEEEEELi64ENS_12float_e4m3_tEfNS_4arch4Sm90ELb0ELb1ELb0ELb1ELb0ELb1ELb0ELb1ELb1ELb1ELb0ELb0EEENS1_21CollectiveEpilogueFwdINS6_IJSA_SC_SB_EEES9_NS_10bfloat16_tESG_Li384ELb1ELb1ELb0ELb1EEENS1_36VarlenDynamicPersistentTileSchedulerILi192ELi160ELi384ELi128ELb0ELb1ELb1ELb1ELb0ELb1EEEEEEEEEvNT_6ParamsE --------------------------
	.section	.text._ZN7cutlass13device_kernelIN5flash11enable_sm90INS1_16FlashAttnFwdSm90INS1_25CollectiveMainloopFwdSm90ILi2EN4cute5tupleIJNS5_1CILi1EEES8_S8_EEENS6_IJNS7_ILi192EEENS7_ILi160EEENS7_ILi64EEEEEELi64ENS_12float_e4m3_tEfNS_4arch4Sm90ELb0ELb1ELb0ELb1ELb0ELb1ELb0ELb1ELb1ELb1ELb0ELb0EEENS1_21CollectiveEpilogueFwdINS6_IJSA_SC_SB_EEES9_NS_10bfloat16_tESG_Li384ELb1ELb1ELb0ELb1EEENS1_36VarlenDynamicPersistentTileSchedulerILi192ELi160ELi384ELi128ELb0ELb1ELb1ELb1ELb0ELb1EEEEEEEEEvNT_6ParamsE,"ax",@progbits
	.align	128
.text._ZN7cutlass13device_kernelIN5flash11enable_sm90INS1_16FlashAttnFwdSm90INS1_25CollectiveMainloopFwdSm90ILi2EN4cute5tupleIJNS5_1CILi1EEES8_S8_EEENS6_IJNS7_ILi192EEENS7_ILi160EEENS7_ILi64EEEEEELi64ENS_12float_e4m3_tEfNS_4arch4Sm90ELb0ELb1ELb0ELb1ELb0ELb1ELb0ELb1ELb1ELb1ELb0ELb0EEENS1_21CollectiveEpilogueFwdINS6_IJSA_SC_SB_EEES9_NS_10bfloat16_tESG_Li384ELb1ELb1ELb0ELb1EEENS1_36VarlenDynamicPersistentTileSchedulerILi192ELi160ELi384ELi128ELb0ELb1ELb1ELb1ELb0ELb1EEEEEEEEEvNT_6ParamsE:
        .type           _ZN7cutlass13device_kernelIN5flash11enable_sm90INS1_16FlashAttnFwdSm90INS1_25CollectiveMainloopFwdSm90ILi2EN4cute5tupleIJNS5_1CILi1EEES8_S8_EEENS6_IJNS7_ILi192EEENS7_ILi160EEENS7_ILi64EEEEEELi64ENS_12float_e4m3_tEfNS_4arch4Sm90ELb0ELb1ELb0ELb1ELb0ELb1ELb0ELb1ELb1ELb1ELb0ELb0EEENS1_21CollectiveEpilogueFwdINS6_IJSA_SC_SB_EEES9_NS_10bfloat16_tESG_Li384ELb1ELb1ELb0ELb1EEENS1_36VarlenDynamicPersistentTileSchedulerILi192ELi160ELi384ELi128ELb0ELb1ELb1ELb1ELb0ELb1EEEEEEEEEvNT_6ParamsE,@function
        .size           _ZN7cutlass13device_kernelIN5flash11enable_sm90INS1_16FlashAttnFwdSm90INS1_25CollectiveMainloopFwdSm90ILi2EN4cute5tupleIJNS5_1CILi1EEES8_S8_EEENS6_IJNS7_ILi192EEENS7_ILi160EEENS7_ILi64EEEEEELi64ENS_12float_e4m3_tEfNS_4arch4Sm90ELb0ELb1ELb0ELb1ELb0ELb1ELb0ELb1ELb1ELb1ELb0ELb0EEENS1_21CollectiveEpilogueFwdINS6_IJSA_SC_SB_EEES9_NS_10bfloat16_tESG_Li384ELb1ELb1ELb0ELb1EEENS1_36VarlenDynamicPersistentTileSchedulerILi192ELi160ELi384ELi128ELb0ELb1ELb1ELb1ELb0ELb1EEEEEEEEEvNT_6ParamsE,(.L_x_2202 - _ZN7cutlass13device_kernelIN5flash11enable_sm90INS1_16FlashAttnFwdSm90INS1_25CollectiveMainloopFwdSm90ILi2EN4cute5tupleIJNS5_1CILi1EEES8_S8_EEENS6_IJNS7_ILi192EEENS7_ILi160EEENS7_ILi64EEEEEELi64ENS_12float_e4m3_tEfNS_4arch4Sm90ELb0ELb1ELb0ELb1ELb0ELb1ELb0ELb1ELb1ELb1ELb0ELb0EEENS1_21CollectiveEpilogueFwdINS6_IJSA_SC_SB_EEES9_NS_10bfloat16_tESG_Li384ELb1ELb1ELb0ELb1EEENS1_36VarlenDynamicPersistentTileSchedulerILi192ELi160ELi384ELi128ELb0ELb1ELb1ELb1ELb0ELb1EEEEEEEEEvNT_6ParamsE)
        .other          _ZN7cutlass13device_kernelIN5flash11enable_sm90INS1_16FlashAttnFwdSm90INS1_25CollectiveMainloopFwdSm90ILi2EN4cute5tupleIJNS5_1CILi1EEES8_S8_EEENS6_IJNS7_ILi192EEENS7_ILi160EEENS7_ILi64EEEEEELi64ENS_12float_e4m3_tEfNS_4arch4Sm90ELb0ELb1ELb0ELb1ELb0ELb1ELb0ELb1ELb1ELb1ELb0ELb0EEENS1_21CollectiveEpilogueFwdINS6_IJSA_SC_SB_EEES9_NS_10bfloat16_tESG_Li384ELb1ELb1ELb0ELb1EEENS1_36VarlenDynamicPersistentTileSchedulerILi192ELi160ELi384ELi128ELb0ELb1ELb1ELb1ELb0ELb1EEEEEEEEEvNT_6ParamsE,@"STO_CUDA_ENTRY STV_DEFAULT"
_ZN7cutlass13device_kernelIN5flash11enable_sm90INS1_16FlashAttnFwdSm90INS1_25CollectiveMainloopFwdSm90ILi2EN4cute5tupleIJNS5_1CILi1EEES8_S8_EEENS6_IJNS7_ILi192EEENS7_ILi160EEENS7_ILi64EEEEEELi64ENS_12float_e4m3_tEfNS_4arch4Sm90ELb0ELb1ELb0ELb1ELb0ELb1ELb0ELb1ELb1ELb1ELb0ELb0EEENS1_21CollectiveEpilogueFwdINS6_IJSA_SC_SB_EEES9_NS_10bfloat16_tESG_Li384ELb1ELb1ELb0ELb1EEENS1_36VarlenDynamicPersistentTileSchedulerILi192ELi160ELi384ELi128ELb0ELb1ELb1ELb1ELb0ELb1EEEEEEEEEvNT_6ParamsE:
        /* <DEDUP_REMOVED lines=23> */
.L_x_1084:
[----:B------:R-:W-:Y:S05]  /*0170*/  BSYNC B0 ;  /* 0x0000000000007941 */ /* 0x000fea0003800000 */
.L_x_1083:
[----:B------:R-:W-:Y:S01]  /*0180*/  VOTEU.ANY UP0, P0 ;  /* 0x00000000003f7886 */ /* 0x000fe20000000100 */
[----:B------:R-:W0:Y:S01]  /*0190*/  SHFL.IDX PT, R2, R0, RZ, 0x1f ;  /* 0x00001fff00027589 */ /* 0x000e2200000e0000 */
[----:B------:R-:W-:Y:S01]  /*01a0*/  UMOV UR4, 0x80 ;  /* 0x0000008000047882 */ /* 0x000fe20000000000 */
[----:B------:R-:W-:Y:S01]  /*01b0*/  UMOV UR7, 0x180 ;  /* 0x0000018000077882 */ /* 0x000fe20000000000 */
[----:B------:R-:W-:Y:S01]  /*01c0*/  VOTEU.ANY UP1, P0 ;  /* 0x00000000003f7886 */ /* 0x000fe20000020100 */
[----:B------:R-:W1:Y:S01]  /*01d0*/  @UP0 S2UR UR8, SR_CgaCtaId ;  /* 0x00000000000809c3 */ /* 0x000e620000008800 */
[----:B------:R-:W-:Y:S01]  /*01e0*/  @UP0 UMOV UR6, 0x400 ;  /* 0x0000040000060882 */ /* 0x000fe20000000000 */
[----:B------:R-:W-:-:S04]  /*01f0*/  @UP0 UIADD3 UR4, -UR4, 0x100000, URZ ;  /* 0x0010000004040890 */ /* 0x000fc8000fffe13f */
[----:B------:R-:W-:Y:S02]  /*0200*/  @UP0 USHF.L.U32 UR5, UR4, 0xb, URZ ;  /* 0x0000000b04050899 */ /* 0x000fe4000800063f */
[----:B------:R-:W-:Y:S01]  /*0210*/  @UP0 USHF.L.U32 UR4, UR4, 0x1, URZ ;  /* 0x0000000104040899 */ /* 0x000fe2000800063f */
[----:B0-----:R-:W-:Y:S02]  /*0220*/  ISETP.NE.AND P1, PT, R2, RZ, PT ;  /* 0x000000ff0200720c */ /* 0x001fe40003f25270 */
[----:B------:R-:W-:Y:S01]  /*0230*/  SHF.R.U32.HI R2, RZ, 0x7, R3 ;  /* 0x00000007ff027819 */ /* 0x000fe20000011603 */
[----:B-1----:R-:W-:Y:S02]  /*0240*/  @UP0 ULEA UR8, UR8, UR6, 0x18 ;  /* 0x0000000608080291 */ /* 0x002fe4000f8ec03f */
[----:B------:R-:W-:-:S04]  /*0250*/  @UP0 UIADD3 UR6, -UR7, 0x100000, URZ ;  /* 0x0010000007060890 */ /* 0x000fc8000fffe13f */
[----:B------:R-:W-:Y:S02]  /*0260*/  @UP0 USHF.L.U32 UR7, UR6, 0xb, URZ ;  /* 0x0000000b06070899 */ /* 0x000fe4000800063f */
[----:B------:R-:W-:Y:S01]  /*0270*/  @UP0 USHF.L.U32 UR6, UR6, 0x1, URZ ;  /* 0x0000000106060899 */ /* 0x000fe2000800063f */
[----:B------:R-:W-:Y:S01]  /*0280*/  VOTEU.ANY UP0, P0 ;  /* 0x00000000003f7886 */ /* 0x000fe20000000100 */
[----:B------:R-:W0:Y:S04]  /*0290*/  SHFL.IDX PT, R2, R2, RZ, 0x1f ;  /* 0x00001fff02027589 */ /* 0x000e2800000e0000 */
[----:B------:R-:W1:Y:S02]  /*02a0*/  FENCE.VIEW.ASYNC.S ;  /* 0x00000000000073c6 */ /* 0x000e640000000000 */
[----:B-1----:R1:W2:Y:S04]  /*02b0*/  @UP0 SYNCS.EXCH.64 URZ, [UR8+0x13200], UR4 ;  /* 0x01320004083f05b2 */ /* 0x0022a80008000100 */
[----:B------:R1:W3:Y:S01]  /*02c0*/  @UP1 SYNCS.EXCH.64 URZ, [UR8+0x13220], UR6 ;  /* 0x01322006083f15b2 */ /* 0x0002e20008000100 */
[----:B------:R-:W-:Y:S05]  /*02d0*/  @P1 BRA `(.L_x_1085) ;  /* 0x0000000000481947 */ /* 0x000fea0003800000 */
[----:B-1----:R-:W1:Y:S01]  /*02e0*/  S2UR UR5, SR_CgaCtaId ;  /* 0x00000000000579c3 */ /* 0x002e620000008800 */
[----:B------:R-:W-:Y:S01]  /*02f0*/  UMOV UR4, 0x400 ;  /* 0x0000040000047882 */ /* 0x000fe20000000000 */
[----:B------:R-:W-:Y:S01]  /*0300*/  UMOV UR6, 0x1 ;  /* 0x0000000100067882 */ /* 0x000fe20000000000 */
[----:B------:R-:W-:Y:S01]  /*0310*/  UMOV UR7, 0x3 ;  /* 0x0000000300077882 */ /* 0x000fe20000000000 */
[----:B------:R-:W-:Y:S01]  /*0320*/  ELECT P0, URZ, PT ;  /* 0x00000000003f782f */ /* 0x000fe20003800000 */
[----:B-1----:R-:W-:Y:S02]  /*0330*/  ULEA UR8, UR5, UR4, 0x18 ;  /* 0x0000000405087291 */ /* 0x002fe4000f8ec03f */
[----:B------:R-:W-:-:S04]  /*0340*/  UIADD3 UR4, -UR6, 0x100000, URZ ;  /* 0x0010000006047890 */ /* 0x000fc8000fffe13f */
[----:B------:R-:W-:Y:S02]  /*0350*/  USHF.L.U32 UR5, UR4, 0xb, URZ ;  /* 0x0000000b04057899 */ /* 0x000fe4000800063f */
[----:B------:R-:W-:Y:S02]  /*0360*/  USHF.L.U32 UR4, UR4, 0x1, URZ ;  /* 0x0000000104047899 */ /* 0x000fe4000800063f */
[----:B------:R-:W-:-:S04]  /*0370*/  UIADD3 UR6, -UR7, 0x100000, URZ ;  /* 0x0010000007067890 */ /* 0x000fc8000fffe13f */
[----:B------:R-:W-:Y:S02]  /*0380*/  USHF.L.U32 UR7, UR6, 0xb, URZ ;  /* 0x0000000b06077899 */ /* 0x000fe4000800063f */
[----:B------:R-:W-:Y:S01]  /*0390*/  USHF.L.U32 UR6, UR6, 0x1, URZ ;  /* 0x0000000106067899 */ /* 0x000fe2000800063f */
[----:B------:R-:W1:Y:S03]  /*03a0*/  FENCE.VIEW.ASYNC.S ;  /* 0x00000000000073c6 */ /* 0x000e660000000000 */
[----:B-1----:R4:W1:Y:S08]  /*03b0*/  SYNCS.EXCH.64 URZ, [UR8+0x13230], UR4 ;  /* 0x01323004083f75b2 */ /* 0x0028700008000100 */
[----:B------:R4:W0:Y:S01]  /*03c0*/  SYNCS.EXCH.64 URZ, [UR8+0x13240], UR6 ;  /* 0x01324006083f75b2 */ /* 0x0008220008000100 */
[----:B------:R4:W0:Y:S01]  /*03d0*/  SYNCS.EXCH.64 URZ, [UR8+0x13238], UR4 ;  /* 0x01323804083f75b2 */ /* 0x0008220008000100 */
[----:B------:R4:W0:Y:S02]  /*03e0*/  SYNCS.EXCH.64 URZ, [UR8+0x13248], UR6 ;  /* 0x01324806083f75b2 */ /* 0x0008240008000100 */
[----:B----4-:R-:W-:Y:S01]  /*03f0*/  NOP ;  /* 0x0000000000007918 */ /* 0x010fe20000000000 */
.L_x_1085:
[----:B------:R-:W4:Y:S01]  /*0400*/  SHFL.IDX PT, R3, R0, RZ, 0x1f ;  /* 0x00001fff00037589 */ /* 0x000f2200000e0000 */
[----:B------:R-:W-:Y:S01]  /*0410*/  NOP ;  /* 0x0000000000007918 */ /* 0x000fe20000000000 */
[----:B----4-:R-:W-:-:S13]  /*0420*/  ISETP.NE.AND P0, PT, R3, RZ, PT ;  /* 0x000000ff0300720c */ /* 0x010fda0003f05270 */
        /* <DEDUP_REMOVED lines=19> */
.L_x_1086:
[----:B------:R-:W4:Y:S01]  /*0560*/  SHFL.IDX PT, R3, R0, RZ, 0x1f ;  /* 0x00001fff00037589 */ /* 0x000f2200000e0000 */
[----:B------:R-:W-:Y:S01]  /*0570*/  NOP ;  /* 0x0000000000007918 */ /* 0x000fe20000000000 */
[----:B----4-:R-:W-:-:S13]  /*0580*/  ISETP.NE.AND P0, PT, R3, RZ, PT ;  /* 0x000000ff0300720c */ /* 0x010fda0003f05270 */
[----:B------:R-:W-:Y:S05]  /*0590*/  @P0 BRA `(.L_x_1087) ;  /* 0x0000000000380947 */ /* 0x000fea0003800000 */
[----:B-1----:R-:W1:Y:S01]  /*05a0*/  S2UR UR5, SR_CgaCtaId ;  /* 0x00000000000579c3 */ /* 0x002e620000008800 */
[----:B------:R-:W-:Y:S01]  /*05b0*/  UMOV UR4, 0x400 ;  /* 0x0000040000047882 */ /* 0x000fe20000000000 */
[----:B------:R-:W-:Y:S01]  /*05c0*/  UMOV UR7, 0x1 ;  /* 0x0000000100077882 */ /* 0x000fe20000000000 */
[----:B------:R-:W-:Y:S01]  /*05d0*/  ELECT P0, URZ, PT ;  /* 0x00000000003f782f */ /* 0x000fe20003800000 */
[----:B-1----:R-:W-:Y:S02]  /*05e0*/  ULEA UR6, UR5, UR4, 0x18 ;  /* 0x0000000405067291 */ /* 0x002fe4000f8ec03f */
[----:B------:R-:W-:-:S04]  /*05f0*/  UIADD3 UR4, -UR7, 0x100000, URZ ;  /* 0x0010000007047890 */ /* 0x000fc8000fffe13f */
[----:B------:R-:W-:Y:S02]  /*0600*/  USHF.L.U32 UR5, UR4, 0xb, URZ ;  /* 0x0000000b04057899 */ /* 0x000fe4000800063f */
[----:B------:R-:W-:Y:S01]  /*0610*/  USHF.L.U32 UR4, UR4, 0x1, URZ ;  /* 0x0000000104047899 */ /* 0x000fe2000800063f */
[----:B------:R-:W1:Y:S11]  /*0620*/  FENCE.VIEW.ASYNC.S ;  /* 0x00000000000073c6 */ /* 0x000e760000000000 */
[----:B-1----:R4:W1:Y:S01]  /*0630*/  SYNCS.EXCH.64 URZ, [UR6+0x13270], UR4 ;  /* 0x01327004063f75b2 */ /* 0x0028620008000100 */
[----:B------:R4:W0:Y:S01]  /*0640*/  SYNCS.EXCH.64 URZ, [UR6+0x13280], UR4 ;  /* 0x01328004063f75b2 */ /* 0x0008220008000100 */
[----:B------:R4:W0:Y:S01]  /*0650*/  SYNCS.EXCH.64 URZ, [UR6+0x13278], UR4 ;  /* 0x01327804063f75b2 */ /* 0x0008220008000100 */
[----:B------:R4:W0:Y:S02]  /*0660*/  SYNCS.EXCH.64 URZ, [UR6+0x13288], UR4 ;  /* 0x01328804063f75b2 */ /* 0x0008240008000100 */
[----:B----4-:R-:W-:Y:S01]  /*0670*/  NOP ;  /* 0x0000000000007918 */ /* 0x010fe20000000000 */
.L_x_1087:
        /* <DEDUP_REMOVED lines=22> */
.L_x_1088:
        /* <DEDUP_REMOVED lines=22> */
.L_x_1089:
[----:B0-----:R-:W-:Y:S01]  /*0940*/  ISETP.NE.AND P0, PT, R2, RZ, PT ;  /* 0x000000ff0200720c */ /* 0x001fe20003f05270 */
[----:B------:R-:W-:Y:S01]  /*0950*/  IMAD.MOV.U32 R2, RZ, RZ, 0x1 ;  /* 0x00000001ff027424 */ /* 0x000fe200078e00ff */
[----:B------:R-:W-:Y:S01]  /*0960*/  NOP ;  /* 0x0000000000007918 */ /* 0x000fe20000000000 */
[----:B------:R-:W-:Y:S01]  /*0970*/  ULDC.64 UR40, c[0x0][0x208] ;  /* 0x0000820000287ab9 */ /* 0x000fe20000000a00 */
[----:B------:R-:W-:Y:S02]  /*0980*/  BSSY B8, `(.L_x_1090) ;  /* 0x0001f74000087945 */ /* 0x000fe40003800000 */
[----:B------:R-:W-:-:S05]  /*0990*/  SEL R2, R2, 0x2, !P0 ;  /* 0x0000000202027807 */ /* 0x000fca0004000000 */
[----:B------:R0:W-:Y:S01]  /*09a0*/  STL [R1+0x34], R2 ;  /* 0x0000340201007387 */ /* 0x0001e20000100800 */
[----:B-123--:R-:W-:Y:S06]  /*09b0*/  BAR.SYNC.DEFER_BLOCKING 0x0 ;  /* 0x0000000000007b1d */ /* 0x00efec0000010000 */
[----:B------:R-:W-:Y:S05]  /*09c0*/  @!P0 BRA `(.L_x_1091) ;  /* 0x0000019000988947 */ /* 0x000fea0003800000 */
.L_x_1092:
[----:B------:R-:W-:-:S08]  /*09d0*/  NOP ;  /* 0x0000000000007918 */ /* 0x000fd00000000000 */
[----:B------:R-:W1:Y:S02]  /*09e0*/  USETMAXREG.TRY_ALLOC.CTAPOOL UP0, 0xa0 ;  /* 0x000000a0000079c8 */ /* 0x000e640008000600 */
[----:B-1----:R-:W-:-:S13]  /*09f0*/  PLOP3.LUT P0, PT, PT, PT, UP0, 0x80, 0x0 ;  /* 0x000000000000781c */ /* 0x002fda0003f0f008 */
[----:B------:R-:W-:Y:S05]  /*0a00*/  @!P0 BRA `(.L_x_1092) ;  /* 0xfffffffc00f08947 */ /* 0x000fea000383ffff */
[----:B------:R-:W1:Y:S08]  /*0a10*/  S2UR UR4, SR_CgaCtaId ;  /* 0x00000000000479c3 */ /* 0x000e700000008800 */
[----:B------:R-:W-:Y:S06]  /*0a20*/  BAR.ARV 0x8, 0x200 ;  /* 0x0208000000007b1d */ /* 0x000fec0000002000 */
[----:B------:R-:W-:-:S02]  /*0a30*/  MOV R17, 0x400 ;  /* 0x0000040000117802 */ /* 0x000fc40000000f00 */
[----:B------:R-:W-:Y:S01]  /*0a40*/  BAR.SYNC.DEFER_BLOCKING 0x5, 0x200 ;  /* 0x0148000000007b1d */ /* 0x000fe20000010000 */
[----:B-1----:R-:W-:-:S05]  /*0a50*/  IMAD.U32 R0, RZ, RZ, UR4 ;  /* 0x00000004ff007e24 */ /* 0x002fca000f8e00ff */
[----:B------:R-:W-:Y:S01]  /*0a60*/  ULDC UR4, c[0x0][0xc3c] ;  /* 0x00030f0000047ab9 */ /* 0x000fe20000000800 */
[----:B------:R-:W-:Y:S01]  /*0a70*/  LEA R17, R0, R17, 0x18 ;  /* 0x0000001100117211 */ /* 0x000fe200078ec0ff */
[----:B------:R-:W-:Y:S04]  /*0a80*/  STL [R1+0x30], R0 ;  /* 0x0000300001007387 */ /* 0x000fe80000100800 */
[----:B------:R-:W1:Y:S01]  /*0a90*/  LDS.128 R12, [R17+0x132d0] ;  /* 0x0132d000110c7984 */ /* 0x000e620000000c00 */
[----:B------:R-:W-:Y:S06]  /*0aa0*/  BAR.ARV 0x4, 0x200 ;  /* 0x0108000000007b1d */ /* 0x000fec0000002000 */
[----:B-1----:R-:W-:-:S13]  /*0ab0*/  ISETP.GE.AND P0, PT, R15, UR4, PT ;  /* 0x000000040f007c0c */ /* 0x002fda000bf06270 */
[----:B------:R-:W-:Y:S05]  /*0ac0*/  @P0 BRA `(.L_x_1093) ;  /* 0x000001f4007c0947 */ /* 0x000fea0003800000 */
[----:B------:R-:W2:Y:S01]  /*0ad0*/  LDL.LU R18, [R1+0x34] ;  /* 0x0000340001127983 */ /* 0x000ea20000300800 */
[----:B------:R-:W1:Y:S02]  /*0ae0*/  S2R R0, SR_TID.X ;  /* 0x0000000000007919 */ /* 0x000e640000002100 */
[----:B-1----:R-:W-:-:S05]  /*0af0*/  VIADD R0, R0, 0xffffff80 ;  /* 0xffffff8000007836 */ /* 0x002fca0000000000 */
[----:B------:R-:W-:-:S04]  /*0b00*/  SHF.R.S32.HI R3, RZ, 0x1f, R0 ;  /* 0x0000001fff037819 */ /* 0x000fc80000011400 */
[CC--:B0-----:R-:W-:Y:S02]  /*0b10*/  LEA.HI R2, R3.reuse, R0.reuse, RZ, 0x7 ;  /* 0x0000000003027211 */ /* 0x0c1fe400078f38ff */
[-C--:B------:R-:W-:Y:S02]  /*0b20*/  LEA.HI R4, R0, R0.reuse, RZ, 0x1 ;  /* 0x0000000000047211 */ /* 0x080fe400078f08ff */
[----:B------:R-:W-:Y:S02]  /*0b30*/  LOP3.LUT R9, R2, 0xffffff80, RZ, 0xc0, !PT ;  /* 0xffffff8002097812 */ /* 0x000fe400078ec0ff */
[----:B------:R-:W-:Y:S02]  /*0b40*/  LEA.HI R6, R3, R0, RZ, 0x2 ;  /* 0x0000000003067211 */ /* 0x000fe400078f10ff */
[----:B------:R-:W-:Y:S01]  /*0b50*/  LOP3.LUT R5, R4, 0xfffffffe, RZ, 0xc0, !PT ;  /* 0xfffffffe04057812 */ /* 0x000fe200078ec0ff */
[----:B------:R-:W-:Y:S01]  /*0b60*/  IMAD.IADD R9, R0, 0x1, -R9 ;  /* 0x0000000100097824 */ /* 0x000fe200078e0a09 */
[----:B------:R-:W-:-:S02]  /*0b70*/  LOP3.LUT R11, R6, 0xfffffffc, RZ, 0xc0, !PT ;  /* 0xfffffffc060b7812 */ /* 0x000fc400078ec0ff */
[----:B------:R-:W-:Y:S01]  /*0b80*/  LEA.HI R7, R3, R0, RZ, 0x4 ;  /* 0x0000000003077211 */ /* 0x000fe200078f20ff */
[C---:B------:R-:W-:Y:S01]  /*0b90*/  IMAD.IADD R5, R0.reuse, 0x1, -R5 ;  /* 0x0000000100057824 */ /* 0x040fe200078e0a05 */
[----:B------:R-:W-:Y:S01]  /*0ba0*/  SHF.R.S32.HI R8, RZ, 0x1f, R9 ;  /* 0x0000001fff087819 */ /* 0x000fe20000011409 */
[----:B------:R-:W-:Y:S01]  /*0bb0*/  IMAD.IADD R16, R0, 0x1, -R11 ;  /* 0x0000000100107824 */ /* 0x000fe200078e0a0b */
[--C-:B------:R-:W-:Y:S02]  /*0bc0*/  SHF.R.S32.HI R0, RZ, 0x2, R6.reuse ;  /* 0x00000002ff007819 */ /* 0x100fe40000011406 */
[----:B------:R-:W-:Y:S02]  /*0bd0*/  SHF.R.S32.HI R3, RZ, 0x1f, R6 ;  /* 0x0000001fff037819 */ /* 0x000fe40000011406 */
[----:B------:R-:W-:Y:S02]  /*0be0*/  LEA.HI R10, R8, R9, RZ, 0x2 ;  /* 0x00000009080a7211 */ /* 0x000fe400078f10ff */
[----:B------:R-:W-:-:S02]  /*0bf0*/  SHF.R.S32.HI R20, RZ, 0x1, R4 ;  /* 0x00000001ff147819 */ /* 0x000fc40000011404 */
[----:B------:R-:W-:Y:S02]  /*0c00*/  LEA.HI R3, R3, R0, RZ, 0x2 ;  /* 0x0000000003037211 */ /* 0x000fe400078f10ff */
[--C-:B------:R-:W-:Y:S02]  /*0c10*/  SHF.R.S32.HI R12, RZ, 0x2, R10.reuse ;  /* 0x00000002ff0c7819 */ /* 0x100fe4000001140a */
[----:B------:R-:W-:Y:S02]  /*0c20*/  SHF.R.S32.HI R19, RZ, 0x1f, R10 ;  /* 0x0000001fff137819 */ /* 0x000fe4000001140a */
[----:B------:R-:W-:Y:S02]  /*0c30*/  SHF.R.S32.HI R2, RZ, 0x7, R2 ;  /* 0x00000007ff027819 */ /* 0x000fe40000011402 */
[----:B------:R-:W-:Y:S02]  /*0c40*/  LEA.HI R4, R4, R20, RZ, 0x1 ;  /* 0x0000001404047211 */ /* 0x000fe400078f08ff */
[----:B------:R-:W-:-:S02]  /*0c50*/  LOP3.LUT R3, R3, 0xfffffffc, RZ, 0xc0, !PT ;  /* 0xfffffffc03037812 */ /* 0x000fc400078ec0ff */
[----:B------:R-:W-:Y:S01]  /*0c60*/  LEA.HI R19, R19, R12, RZ, 0x3 ;  /* 0x0000000c13137211 */ /* 0x000fe200078f18ff */
[----:B------:R-:W-:Y:S01]  /*0c70*/  IMAD.HI R6, R2, 0x55555556, RZ ;  /* 0x5555555602067827 */ /* 0x000fe200078e02ff */
[----:B------:R-:W-:Y:S02]  /*0c80*/  LOP3.LUT R4, R4, 0x3fffffe, RZ, 0xc0, !PT ;  /* 0x03fffffe04047812 */ /* 0x000fe400078ec0ff */
[----:B------:R-:W-:Y:S01]  /*0c90*/  LOP3.LUT R19, R19, 0xfffffff8, RZ, 0xc0, !PT ;  /* 0xfffffff813137812 */ /* 0x000fe200078ec0ff */
[----:B------:R-:W-:Y:S01]  /*0ca0*/  IMAD.IADD R3, R0, 0x1, -R3 ;  /* 0x0000000100037824 */ /* 0x000fe200078e0a03 */
[----:B------:R-:W-:Y:S01]  /*0cb0*/  LEA.HI R8, R8, R9, RZ, 0x5 ;  /* 0x0000000908087211 */ /* 0x000fe200078f28ff */
[----:B------:R-:W-:Y:S01]  /*0cc0*/  IMAD.IADD R4, R20, 0x1, -R4 ;  /* 0x0000000114047824 */ /* 0x000fe200078e0a04 */
[----:B------:R-:W-:Y:S01]  /*0cd0*/  SHF.R.S32.HI R7, RZ, 0x4, R7 ;  /* 0x00000004ff077819 */ /* 0x000fe20000011407 */
[----:B------:R-:W-:Y:S01]  /*0ce0*/  IMAD.SHL.U32 R3, R3, 0x80, RZ ;  /* 0x0000008003037824 */ /* 0x000fe200078e00ff */
[----:B------:R-:W-:Y:S01]  /*0cf0*/  LEA.HI R11, R6, R6, RZ, 0x1 ;  /* 0x00000006060b7211 */ /* 0x000fe200078f08ff */
[----:B------:R-:W-:Y:S01]  /*0d00*/  IMAD.IADD R19, R12, 0x1, -R19 ;  /* 0x000000010c137824 */ /* 0x000fe200078e0a13 */
[----:B------:R-:W-:-:S02]  /*0d10*/  LEA.HI R0, R16, R16, RZ, 0x1 ;  /* 0x0000001010007211 */ /* 0x000fc400078f08ff */
[----:B------:R-:W-:Y:S01]  /*0d20*/  SHF.R.S32.HI R8, RZ, 0x5, R8 ;  /* 0x00000005ff087819 */ /* 0x000fe20000011408 */
[----:B------:R-:W-:Y:S01]  /*0d30*/  IMAD R4, R7, 0x8, R4 ;  /* 0x0000000807047824 */ /* 0x000fe200078e0204 */
[----:B------:R-:W-:Y:S01]  /*0d40*/  LOP3.LUT R7, R0, 0x1ffffffe, RZ, 0xc0, !PT ;  /* 0x1ffffffe00077812 */ /* 0x000fe200078ec0ff */
[----:B------:R-:W-:Y:S01]  /*0d50*/  IMAD.SHL.U32 R156, R5, 0x10, RZ ;  /* 0x00000010059c7824 */ /* 0x000fe200078e00ff */
[----:B------:R-:W-:Y:S01]  /*0d60*/  LOP3.LUT R6, R3, 0x180, RZ, 0xc0, !PT ;  /* 0x0000018003067812 */ /* 0x000fe200078ec0ff */
[----:B------:R-:W-:Y:S01]  /*0d70*/  IMAD R11, R11, -0x3, R2 ;  /* 0xfffffffd0b0b7824 */ /* 0x000fe200078e0202 */
[----:B------:R-:W-:Y:S01]  /*0d80*/  LOP3.LUT R10, R10, 0x7ffffffc, RZ, 0xc0, !PT ;  /* 0x7ffffffc0a0a7812 */ /* 0x000fe200078ec0ff */
[----:B------:R-:W-:Y:S01]  /*0d90*/  IMAD R8, R8, 0x10, R19 ;  /* 0x0000001008087824 */ /* 0x000fe200078e0213 */
[----:B------:R-:W-:Y:S01]  /*0da0*/  LOP3.LUT R0, R6, 0x10, R156, 0xf8, !PT ;  /* 0x0000001006007812 */ /* 0x000fe200078ef89c */
[----:B------:R-:W-:Y:S01]  /*0db0*/  IMAD.IADD R7, R16, 0x1, -R7 ;  /* 0x0000000110077824 */ /* 0x000fe200078e0a07 */
[----:B------:R-:W-:Y:S01]  /*0dc0*/  SHF.R.U32.HI R3, RZ, 0x3, R6 ;  /* 0x00000003ff037819 */ /* 0x000fe20000011606 */
[----:B------:R-:W-:Y:S01]  /*0dd0*/  IMAD R8, R11, 0x40, R8 ;  /* 0x000000400b087824 */ /* 0x000fe200078e0208 */
[----:B------:R-:W-:Y:S01]  /*0de0*/  LOP3.LUT R2, R6, 0x30, R156, 0xf8, !PT ;  /* 0x0000003006027812 */ /* 0x000fe200078ef89c */
[----:B------:R0:W-:Y:S01]  /*0df0*/  STL [R1+0x44], R6 ;  /* 0x0000440601007387 */ /* 0x0001e20000100800 */
[----:B------:R-:W-:-:S02]  /*0e00*/  LOP3.LUT R0, R0, R3, RZ, 0x3c, !PT ;  /* 0x0000000300007212 */ /* 0x000fc400078e3cff */
[----:B------:R-:W-:Y:S01]  /*0e10*/  LOP3.LUT R2, R2, R3, RZ, 0x3c, !PT ;  /* 0x0000000302027212 */ /* 0x000fe200078e3cff */
[----:B------:R-:W-:Y:S02]  /*0e20*/  IMAD R3, R7, 0x8, R8 ;  /* 0x0000000807037824 */ /* 0x000fe400078e0208 */
[----:B0-----:R-:W-:-:S05]  /*0e30*/  IMAD.IADD R6, R9, 0x1, -R10 ;  /* 0x0000000109067824 */ /* 0x001fca00078e0a0a */
[----:B------:R0:W-:Y:S04]  /*0e40*/  STL [R1+0x38], R6 ;  /* 0x0000380601007387 */ /* 0x0001e80000100800 */
[----:B------:R-:W-:Y:S04]  /*0e50*/  STL [R1+0x24], R13 ;  /* 0x0000240d01007387 */ /* 0x000fe80000100800 */
[----:B------:R2:W-:Y:S04]  /*0e60*/  STL [R1+0x3c], R3 ;  /* 0x00003c0301007387 */ /* 0x0005e80000100800 */
[----:B------:R-:W-:Y:S04]  /*0e70*/  STL [R1+0x28], R14 ;  /* 0x0000280e01007387 */ /* 0x000fe80000100800 */
[----:B------:R-:W-:Y:S04]  /*0e80*/  STL [R1+0x2c], R15 ;  /* 0x00002c0f01007387 */ /* 0x000fe80000100800 */
[----:B------:R-:W-:Y:S01]  /*0e90*/  STL [R1+0x54], RZ ;  /* 0x000054ff01007387 */ /* 0x000fe20000100800 */
[----:B0-----:R-:W-:-:S02]  /*0ea0*/  IMAD.SHL.U32 R6, R5, 0x8, RZ ;  /* 0x0000000805067824 */ /* 0x001fc400078e00ff */
[----:B------:R-:W-:Y:S01]  /*0eb0*/  IMAD.MOV.U32 R23, RZ, RZ, RZ ;  /* 0x000000ffff177224 */ /* 0x000fe200078e00ff */
[----:B--2---:R-:W-:-:S05]  /*0ec0*/  LOP3.LUT R3, R18, 0x1, RZ, 0xfc, !PT ;  /* 0x0000000112037812 */ /* 0x004fca00078efcff */
[----:B------:R0:W-:Y:S02]  /*0ed0*/  STL [R1+0x10], R3 ;  /* 0x0000100301007387 */ /* 0x0001e40000100800 */
[----:B0-----:R-:W-:Y:S02]  /*0ee0*/  IMAD.SHL.U32 R3, R4, 0x40, RZ ;  /* 0x0000004004037824 */ /* 0x001fe400078e00ff */
[----:B------:R0:W-:Y:S02]  /*0ef0*/  STL [R1+0x18], RZ ;  /* 0x000018ff01007387 */ /* 0x0001e40000100800 */
[----:B------:R-:W-:Y:S01]  /*0f00*/  IMAD.IADD R4, R3, 0x1, R0 ;  /* 0x0000000103047824 */ /* 0x000fe200078e0200 */
[----:B------:R-:W-:Y:S01]  /*0f10*/  IADD3 R0, R17, R3, R2 ;  /* 0x0000000311007210 */ /* 0x000fe20007ffe002 */
[----:B------:R0:W-:Y:S04]  /*0f20*/  STL [R1+0x48], R3 ;  /* 0x0000480301007387 */ /* 0x0001e80000100800 */
[----:B------:R0:W-:Y:S04]  /*0f30*/  STL [R1], R6 ;  /* 0x0000000601007387 */ /* 0x0001e80000100800 */
[----:B------:R0:W-:Y:S04]  /*0f40*/  STL [R1+0x58], R0 ;  /* 0x0000580001007387 */ /* 0x0001e80000100800 */
[----:B------:R0:W-:Y:S01]  /*0f50*/  STL [R1+0x34], R4 ;  /* 0x0000340401007387 */ /* 0x0001e20000100800 */
[----:B------:R-:W-:-:S07]  /*0f60*/  CS2R R18, SRZ ;  /* 0x0000000000127805 */ /* 0x000fce000001ff00 */
.L_x_1268:
[----:B0-2--5:R-:W2:Y:S01]  /*0f70*/  LDL R27, [R1+0x2c] ;  /* 0x00002c00011b7983 */ /* 0x025ea20000100800 */
[----:B------:R-:W-:Y:S01]  /*0f80*/  ULDC.64 UR4, c[0x0][0xa28] ;  /* 0x00028a0000047ab9 */ /* 0x000fe20000000a00 */
[----:B0--3--:R-:W2:Y:S01]  /*0f90*/  LDC.64 R4, c[0x0][0xa08] ;  /* 0x00028200ff047b82 */ /* 0x009ea20000000a00 */
[----:B------:R-:W-:Y:S01]  /*0fa0*/  ISETP.NE.U32.AND P0, PT, RZ, UR4, PT ;  /* 0x00000004ff007c0c */ /* 0x000fe2000bf05070 */
[----:B------:R-:W3:Y:S01]  /*0fb0*/  LDL R26, [R1+0x28] ;  /* 0x00002800011a7983 */ /* 0x000ee20000100800 */
[----:B------:R-:W-:Y:S01]  /*0fc0*/  IMAD.MOV.U32 R0, RZ, RZ, RZ ;  /* 0x000000ffff007224 */ /* 0x000fe200078e00ff */
[----:B------:R-:W-:Y:S01]  /*0fd0*/  ULDC.64 UR6, c[0x0][0xa20] ;  /* 0x0002880000067ab9 */ /* 0x000fe20000000a00 */
[----:B------:R-:W-:Y:S01]  /*0fe0*/  ISETP.NE.AND.EX P0, PT, RZ, UR5, PT, P0 ;  /* 0x00000005ff007c0c */ /* 0x000fe2000bf05300 */
[----:B------:R-:W-:Y:S01]  /*0ff0*/  ULDC.64 UR4, c[0x0][0xa18] ;  /* 0x0002860000047ab9 */ /* 0x000fe20000000a00 */
[----:B------:R-:W-:Y:S01]  /*1000*/  IMAD.MOV.U32 R24, RZ, RZ, RZ ;  /* 0x000000ffff187224 */ /* 0x000fe200078e00ff */
[----:B------:R-:W-:-:S04]  /*1010*/  ISETP.NE.U32.AND P1, PT, RZ, UR4, PT ;  /* 0x00000004ff007c0c */ /* 0x000fc8000bf25070 */
[----:B------:R-:W-:Y:S01]  /*1020*/  ISETP.NE.AND.EX P1, PT, RZ, UR5, PT, P1 ;  /* 0x00000005ff007c0c */ /* 0x000fe2000bf25310 */
[----:B------:R-:W-:Y:S02]  /*1030*/  ULDC.64 UR4, c[0x0][0xa08] ;  /* 0x0002820000047ab9 */ /* 0x000fe40000000a00 */
[----:B------:R-:W-:-:S03]  /*1040*/  ISETP.NE.U32.AND P3, PT, RZ, UR4, PT ;  /* 0x00000004ff007c0c */ /* 0x000fc6000bf65070 */
[----:B------:R-:W0:Y:S08]  /*1050*/  @P0 LDC.64 R2, c[0x0][0xa28] ;  /* 0x00028a00ff020b82 */ /* 0x000e300000000a00 */
[----:B------:R-:W1:Y:S01]  /*1060*/  @P1 LDC.64 R6, c[0x0][0xa18] ;  /* 0x00028600ff061b82 */ /* 0x000e620000000a00 */
[----:B------:R-:W-:Y:S01]  /*1070*/  ULDC UR4, c[0x0][0x288] ;  /* 0x0000a20000047ab9 */ /* 0x000fe20000000800 */
[----:B------:R-:W-:Y:S01]  /*1080*/  ISETP.NE.AND.EX P3, PT, RZ, UR5, PT, P3 ;  /* 0x00000005ff007c0c */ /* 0x000fe2000bf65330 */
[----:B------:R-:W-:Y:S01]  /*1090*/  IMAD.U32 R10, RZ, RZ, UR4 ;  /* 0x00000004ff0a7e24 */ /* 0x000fe2000f8e00ff */
[----:B------:R-:W-:Y:S01]  /*10a0*/  ULDC.64 UR4, c[0x0][0x418] ;  /* 0x0001060000047ab9 */ /* 0x000fe20000000a00 */
[----:B--2---:R-:W-:-:S04]  /*10b0*/  IMAD.WIDE R8, R27, 0x4, R4 ;  /* 0x000000041b087825 */ /* 0x004fc800078e0204 */
[----:B-1----:R-:W-:-:S06]  /*10c0*/  @P1 IMAD.WIDE R4, R27, 0x4, R6 ;  /* 0x000000041b041825 */ /* 0x002fcc00078e0206 */
[----:B------:R1:W5:Y:S01]  /*10d0*/  @P3 LDG.E R24, desc[UR40][R8.64] ;  /* 0x0000002808183981 */ /* 0x000362000c1e1900 */
[----:B0-----:R-:W-:-:S03]  /*10e0*/  @P0 IMAD.WIDE R2, R27, 0x4, R2 ;  /* 0x000000041b020825 */ /* 0x001fc600078e0202 */
[----:B------:R-:W2:Y:S04]  /*10f0*/  @P1 LDG.E R10, desc[UR40][R4.64] ;  /* 0x00000028040a1981 */ /* 0x000ea8000c1e1900 */
[----:B------:R1:W5:Y:S01]  /*1100*/  @P0 LDG.E R0, desc[UR40][R2.64] ;  /* 0x0000002802000981 */ /* 0x000362000c1e1900 */
[----:B------:R-:W-:-:S03]  /*1110*/  UISETP.NE.U32.AND UP0, UPT, UR4, URZ, UPT ;  /* 0x0000003f0400728c */ /* 0x000fc6000bf05070 */
[----:B------:R-:W-:Y:S01]  /*1120*/  ULDC UR4, c[0x0][0x424] ;  /* 0x0001090000047ab9 */ /* 0x000fe20000000800 */
[----:B------:R-:W-:Y:S01]  /*1130*/  UISETP.NE.AND.EX UP0, UPT, UR5, URZ, UPT, UP0 ;  /* 0x0000003f0500728c */ /* 0x000fe2000bf05300 */
[----:B------:R-:W-:Y:S02]  /*1140*/  ISETP.NE.U32.AND P2, PT, RZ, UR6, PT ;  /* 0x00000006ff007c0c */ /* 0x000fe4000bf45070 */
[----:B------:R-:W-:Y:S01]  /*1150*/  ULDC UR5, c[0x0][0x2f0] ;  /* 0x0000bc0000057ab9 */ /* 0x000fe20000000800 */
[----:B------:R-:W-:Y:S01]  /*1160*/  USEL UR4, UR4, 0x1, UP0 ;  /* 0x0000000104047887 */ /* 0x000fe20008000000 */
[----:B------:R-:W-:-:S03]  /*1170*/  ISETP.NE.AND.EX P2, PT, RZ, UR7, PT, P2 ;  /* 0x00000007ff007c0c */ /* 0x000fc6000bf45320 */
[----:B------:R-:W-:-:S03]  /*1180*/  UIMAD UR4, UR4, UR5, URZ ;  /* 0x00000005040472a4 */ /* 0x000fc6000f8e023f */
[----:B------:R-:W-:Y:S01]  /*1190*/  ULDC UR5, c[0x0][0x348] ;  /* 0x0000d20000057ab9 */ /* 0x000fe20000000800 */
[----:B--2---:R1:W-:Y:S04]  /*11a0*/  STL [R1+0x8], R10 ;  /* 0x0000080a01007387 */ /* 0x0043e80000100800 */
[----:B---3--:R1:W-:Y:S04]  /*11b0*/  STL [R1+0x4c], R26 ;  /* 0x00004c1a01007387 */ /* 0x0083e80000100800 */
[----:B------:R1:W-:Y:S01]  /*11c0*/  STL [R1+0x50], R27 ;  /* 0x0000501b01007387 */ /* 0x0003e20000100800 */
[----:B------:R-:W-:Y:S01]  /*11d0*/  IMAD.MOV.U32 R13, RZ, RZ, R10 ;  /* 0x000000ffff0d7224 */ /* 0x000fe200078e000a */
[----:B------:R-:W-:Y:S06]  /*11e0*/  @P1 BRA `(.L_x_1094) ;  /* 0x0000000000281947 */ /* 0x000fec0003800000 */
[----:B------:R-:W-:Y:S02]  /*11f0*/  ULDC.64 UR6, c[0x0][0xa00] ;  /* 0x0002800000067ab9 */ /* 0x000fe40000000a00 */
[----:B------:R-:W-:-:S04]  /*1200*/  ISETP.NE.U32.AND P0, PT, RZ, UR6, PT ;  /* 0x00000006ff007c0c */ /* 0x000fc8000bf05070 */
[----:B------:R-:W-:-:S13]  /*1210*/  ISETP.NE.AND.EX P0, PT, RZ, UR7, PT, P0 ;  /* 0x00000007ff007c0c */ /* 0x000fda000bf05300 */
[----:B------:R-:W-:Y:S05]  /*1220*/  @!P0 BRA `(.L_x_1094) ;  /* 0x0000000000188947 */ /* 0x000fea0003800000 */
[----:B-1----:R-:W0:Y:S02]  /*1230*/  LDC.64 R2, c[0x0][0xa00] ;  /* 0x00028000ff027b82 */ /* 0x002e240000000a00 */
[----:B0-----:R-:W-:-:S05]  /*1240*/  IMAD.WIDE R2, R27, 0x4, R2 ;  /* 0x000000041b027825 */ /* 0x001fca00078e0202 */
[----:B------:R-:W2:Y:S04]  /*1250*/  LDG.E R4, desc[UR40][R2.64] ;  /* 0x0000002802047981 */ /* 0x000ea8000c1e1900 */
[----:B------:R-:W2:Y:S02]  /*1260*/  LDG.E R5, desc[UR40][R2.64+0x4] ;  /* 0x0000042802057981 */ /* 0x000ea4000c1e1900 */
[----:B--2---:R-:W-:-:S05]  /*1270*/  IMAD.IADD R13, R5, 0x1, -R4 ;  /* 0x00000001050d7824 */ /* 0x004fca00078e0a04 */
[----:B------:R0:W-:Y:S02]  /*1280*/  STL [R1+0x8], R13 ;  /* 0x0000080d01007387 */ /* 0x0001e40000100800 */
.L_x_1094:
[----:B------:R-:W-:Y:S02]  /*1290*/  IMAD.U32 R48, RZ, RZ, UR5 ;  /* 0x00000005ff307e24 */ /* 0x000fe4000f8e00ff */
[----:B------:R-:W-:Y:S01]  /*12a0*/  IMAD.U32 R25, RZ, RZ, UR4 ;  /* 0x00000004ff197e24 */ /* 0x000fe2000f8e00ff */
[----:B------:R-:W-:Y:S06]  /*12b0*/  @!P2 BRA `(.L_x_1095) ;  /* 0x000000000010a947 */ /* 0x000fec0003800000 */
[----:B-1----:R-:W1:Y:S02]  /*12c0*/  LDC.64 R2, c[0x0][0xa20] ;  /* 0x00028800ff027b82 */ /* 0x002e640000000a00 */
[----:B-1----:R-:W-:-:S05]  /*12d0*/  IMAD.WIDE R2, R27, 0x4, R2 ;  /* 0x000000041b027825 */ /* 0x002fca00078e0202 */
[----:B------:R2:W5:Y:S01]  /*12e0*/  LDG.E R25, desc[UR40][R2.64] ;  /* 0x0000002802197981 */ /* 0x000562000c1e1900 */
[----:B------:R-:W-:Y:S05]  /*12f0*/  BRA `(.L_x_1096) ;  /* 0x0000000000107947 */ /* 0x000fea0003800000 */
.L_x_1095:
[----:B------:R-:W-:Y:S05]  /*1300*/  @!P3 BRA `(.L_x_1096) ;  /* 0x00000000000cb947 */ /* 0x000fea0003800000 */
[----:B-1----:R-:W2:Y:S04]  /*1310*/  LDG.E R2, desc[UR40][R8.64] ;  /* 0x0000002808027981 */ /* 0x002ea8000c1e1900 */
[----:B------:R-:W2:Y:S02]  /*1320*/  LDG.E R25, desc[UR40][R8.64+0x4] ;  /* 0x0000042808197981 */ /* 0x000ea4000c1e1900 */
[----:B--2---:R-:W-:-:S07]  /*1330*/  IMAD.IADD R25, R25, 0x1, -R2 ;  /* 0x0000000119197824 */ /* 0x004fce00078e0a02 */
.L_x_1096:
[----:B------:R-:W-:Y:S01]  /*1340*/  ULDC.64 UR4, c[0x0][0xa10] ;  /* 0x0002840000047ab9 */ /* 0x000fe20000000a00 */
[----:B------:R-:W3:Y:S01]  /*1350*/  LDL R12, [R1+0x24] ;  /* 0x00002400010c7983 */ /* 0x000ee20000100800 */
[----:B------:R-:W-:Y:S01]  /*1360*/  ISETP.NE.U32.AND P0, PT, RZ, UR4, PT ;  /* 0x00000004ff007c0c */ /* 0x000fe2000bf05070 */
[----:B-1----:R-:W1:Y:S03]  /*1370*/  LDC R8, c[0x0][0x448] ;  /* 0x00011200ff087b82 */ /* 0x002e660000000800 */
[----:B------:R-:W-:Y:S01]  /*1380*/  ISETP.NE.AND.EX P0, PT, RZ, UR5, PT, P0 ;  /* 0x00000005ff007c0c */ /* 0x000fe2000bf05300 */
[----:B------:R-:W-:Y:S02]  /*1390*/  ULDC.64 UR4, c[0x0][0xa30] ;  /* 0x00028c0000047ab9 */ /* 0x000fe40000000a00 */
[----:B------:R-:W-:Y:S01]  /*13a0*/  ISETP.NE.U32.AND P1, PT, RZ, UR4, PT ;  /* 0x00000004ff007c0c */ /* 0x000fe2000bf25070 */
[----:B-----5:R-:W-:Y:S01]  /*13b0*/  IMAD.MOV.U32 R45, RZ, RZ, R25 ;  /* 0x000000ffff2d7224 */ /* 0x020fe200078e0019 */
[----:B------:R-:W4:Y:S02]  /*13c0*/  LDC.64 R10, c[0x0][0x9e0] ;  /* 0x00027800ff0a7b82 */ /* 0x000f240000000a00 */
[----:B------:R-:W-:-:S06]  /*13d0*/  ISETP.NE.AND.EX P1, PT, RZ, UR5, PT, P1 ;  /* 0x00000005ff007c0c */ /* 0x000fcc000bf25310 */
[----:B--2---:R-:W2:Y:S08]  /*13e0*/  @P0 LDC.64 R2, c[0x0][0xa10] ;  /* 0x00028400ff020b82 */ /* 0x004eb00000000a00 */
[----:B------:R-:W0:Y:S01]  /*13f0*/  @P1 LDC.64 R4, c[0x0][0xa30] ;  /* 0x00028c00ff041b82 */ /* 0x000e220000000a00 */
[----:B--2---:R-:W-:-:S05]  /*1400*/  @P0 IMAD.WIDE R2, R27, 0x4, R2 ;  /* 0x000000041b020825 */ /* 0x004fca00078e0202 */
[----:B------:R-:W2:Y:S04]  /*1410*/  @P0 LDG.E R6, desc[UR40][R2.64] ;  /* 0x0000002802060981 */ /* 0x000ea8000c1e1900 */
[----:B------:R3:W2:Y:S01]  /*1420*/  @P0 LDG.E R7, desc[UR40][R2.64+0x4] ;  /* 0x0000042802070981 */ /* 0x0006a2000c1e1900 */
[----:B0-----:R-:W-:-:S05]  /*1430*/  @P1 IMAD.WIDE R4, R27, 0x4, R4 ;  /* 0x000000041b041825 */ /* 0x001fca00078e0204 */
[----:B------:R0:W5:Y:S01]  /*1440*/  @P1 LDG.E R45, desc[UR40][R4.64] ;  /* 0x00000028042d1981 */ /* 0x000162000c1e1900 */
[----:B-1----:R-:W-:Y:S02]  /*1450*/  ISETP.NE.AND P1, PT, R8, 0x1, PT ;  /* 0x000000010800780c */ /* 0x002fe40003f25270 */
[----:B----4-:R-:W-:-:S11]  /*1460*/  ISETP.GE.AND P2, PT, R11, 0x1, PT ;  /* 0x000000010b00780c */ /* 0x010fd60003f46270 */
[----:B------:R-:W1:Y:S08]  /*1470*/  @P1 LDC R9, c[0x0][0x44c] ;  /* 0x00011300ff091b82 */ /* 0x000e700000000800 */
[----:B------:R-:W4:Y:S01]  /*1480*/  @P1 LDC R8, c[0x0][0x450] ;  /* 0x00011400ff081b82 */ /* 0x000f220000000800 */
[----:B---3--:R-:W-:-:S04]  /*1490*/  IMAD R14, R12, 0xc0, RZ ;  /* 0x000000c00c0e7824 */ /* 0x008fc800078e02ff */
[----:B------:R-:W-:Y:S01]  /*14a0*/  VIADD R2, R14, 0xbf ;  /* 0x000000bf0e027836 */ /* 0x000fe20000000000 */
[----:B------:R0:W-:Y:S03]  /*14b0*/  STL [R1+0x1c], R14 ;  /* 0x00001c0e01007387 */ /* 0x0001e60000100800 */
[----:B-1----:R-:W-:-:S05]  /*14c0*/  @P1 IMAD.HI.U32 R3, R2, R9, RZ ;  /* 0x0000000902031227 */ /* 0x002fca00078e00ff */
[----:B----4-:R-:W-:Y:S01]  /*14d0*/  @P1 SHF.R.U32.HI R2, RZ, R8, R3 ;  /* 0x00000008ff021219 */ /* 0x010fe20000011603 */
[----:B--2---:R-:W-:Y:S02]  /*14e0*/  @P0 IMAD.IADD R48, R7, 0x1, -R6 ;  /* 0x0000000107300824 */ /* 0x004fe400078e0a06 */
[----:B------:R-:W-:-:S04]  /*14f0*/  IMAD.IADD R7, R25, 0x1, -R0 ;  /* 0x0000000119077824 */ /* 0x000fc800078e0a00 */
[----:B------:R-:W-:-:S04]  /*1500*/  IMAD.IADD R12, R7, 0x1, R48 ;  /* 0x00000001070c7824 */ /* 0x000fc800078e0230 */
[C---:B------:R-:W-:Y:S01]  /*1510*/  VIADD R0, R12.reuse, 0x9f ;  /* 0x0000009f0c007836 */ /* 0x040fe20000000000 */
[----:B------:R0:W-:Y:S01]  /*1520*/  STL [R1+0xc], R12 ;  /* 0x00000c0c01007387 */ /* 0x0001e20000100800 */
[----:B------:R-:W-:Y:S02]  /*1530*/  IADD3 R46, R12, 0x1, -R13 ;  /* 0x000000010c2e7810 */ /* 0x000fe40007ffe80d */
[----:B------:R-:W-:-:S04]  /*1540*/  IMAD.HI R0, R0, 0x66666667, RZ ;  /* 0x6666666700007827 */ /* 0x000fc800078e02ff */
[----:B------:R-:W-:Y:S01]  /*1550*/  IMAD.IADD R3, R46, 0x1, R2 ;  /* 0x000000012e037824 */ /* 0x000fe200078e0202 */
[----:B------:R-:W-:-:S04]  /*1560*/  SHF.R.U32.HI R105, RZ, 0x1f, R0 ;  /* 0x0000001fff697819 */ /* 0x000fc80000011600 */
[----:B------:R-:W-:Y:S01]  /*1570*/  LEA.HI.SX32 R105, R0, R105, 0x1a ;  /* 0x0000006900697211 */ /* 0x000fe200078fd2ff */
[----:B------:R-:W-:Y:S01]  /*1580*/  IMAD.IADD R0, R3, 0x1, R10 ;  /* 0x0000000103007824 */ /* 0x000fe200078e020a */
[----:B0-----:R-:W-:Y:S06]  /*1590*/  @!P2 BRA `(.L_x_1097) ;  /* 0x000000000048a947 */ /* 0x001fec0003800000 */
[C---:B------:R-:W-:Y:S01]  /*15a0*/  ISETP.GT.AND P0, PT, R3.reuse, RZ, PT ;  /* 0x000000ff0300720c */ /* 0x040fe20003f04270 */
[----:B------:R-:W-:Y:S01]  /*15b0*/  BSSY B0, `(.L_x_1098) ;  /* 0x000000e000007945 */ /* 0x000fe20003800000 */
[----:B------:R-:W-:-:S11]  /*15c0*/  VIADD R2, R3, 0xffffffff ;  /* 0xffffffff03027836 */ /* 0x000fd60000000000 */
        /* <DEDUP_REMOVED lines=8> */
.L_x_1099:
[----:B------:R-:W-:-:S13]  /*1650*/  ISETP.NE.AND P0, PT, R11, 0x1, PT ;  /* 0x000000010b00780c */ /* 0x000fda0003f05270 */
[----:B------:R-:W0:Y:S02]  /*1660*/  @P0 LDC.64 R4, c[0x0][0x9e8] ;  /* 0x00027a00ff040b82 */ /* 0x000e240000000a00 */
[----:B0-----:R-:W-:-:S05]  /*1670*/  @P0 IMAD.HI.U32 R4, R2, R4, RZ ;  /* 0x0000000402040227 */ /* 0x001fca00078e00ff */
[----:B------:R-:W-:-:S07]  /*1680*/  @P0 SHF.R.U32.HI R2, RZ, R5, R4 ;  /* 0x00000005ff020219 */ /* 0x000fce0000011604 */
.L_x_1100:
[----:B------:R-:W-:Y:S05]  /*1690*/  BSYNC B0 ;  /* 0x0000000000007941 */ /* 0x000fea0003800000 */
.L_x_1098:
[----:B------:R-:W-:-:S05]  /*16a0*/  IMAD R3, R2, R11, R11 ;  /* 0x0000000b02037224 */ /* 0x000fca00078e020b */
[----:B------:R-:W-:-:S07]  /*16b0*/  VIMNMX R0, R0, R3, PT ;  /* 0x0000000300007248 */ /* 0x000fce0003fe0100 */
.L_x_1097:
[----:B------:R-:W0:Y:S01]  /*16c0*/  @P1 LDC R2, c[0x0][0x44c] ;  /* 0x00011300ff021b82 */ /* 0x000e220000000800 */
[----:B------:R-:W-:Y:S01]  /*16d0*/  IMAD.MOV.U32 R3, RZ, RZ, R14 ;  /* 0x000000ffff037224 */ /* 0x000fe200078e000e */
[----:B------:R-:W-:Y:S01]  /*16e0*/  ULDC UR4, c[0x0][0x9dc] ;  /* 0x0002770000047ab9 */ /* 0x000fe20000000800 */
[----:B------:R-:W-:-:S05]  /*16f0*/  IMAD.IADD R104, R12, 0x1, -R13 ;  /* 0x000000010c687824 */ /* 0x000fca00078e0a0d */
[----:B------:R-:W1:Y:S01]  /*1700*/  @P1 LDC R5, c[0x0][0x450] ;  /* 0x00011400ff051b82 */ /* 0x000e620000000800 */
[----:B0-----:R-:W-:-:S05]  /*1710*/  @P1 IMAD.HI.U32 R2, R14, R2, RZ ;  /* 0x000000020e021227 */ /* 0x001fca00078e00ff */
[----:B-1----:R-:W-:-:S05]  /*1720*/  @P1 SHF.R.U32.HI R3, RZ, R5, R2 ;  /* 0x00000005ff031219 */ /* 0x002fca0000011602 */
[----:B------:R-:W-:-:S04]  /*1730*/  IMAD.IADD R2, R104, 0x1, R3 ;  /* 0x0000000168027824 */ /* 0x000fc800078e0203 */
[----:B------:R-:W-:Y:S01]  /*1740*/  VIADD R3, R2, -UR4 ;  /* 0x8000000402037c36 */ /* 0x000fe20008000000 */
[----:B------:R-:W-:Y:S06]  /*1750*/  @!P2 BRA `(.L_x_1101) ;  /* 0x000000000044a947 */ /* 0x000fec0003800000 */
[----:B------:R-:W-:Y:S01]  /*1760*/  ISETP.GT.AND P0, PT, R2, -0x1, PT ;  /* 0xffffffff0200780c */ /* 0x000fe20003f04270 */
[----:B------:R-:W-:-:S12]  /*1770*/  BSSY B0, `(.L_x_1102) ;  /* 0x000000d000007945 */ /* 0x000fd80003800000 */
        /* <DEDUP_REMOVED lines=8> */
.L_x_1103:
[----:B------:R-:W-:-:S13]  /*1800*/  ISETP.NE.AND P0, PT, R11, 0x1, PT ;  /* 0x000000010b00780c */ /* 0x000fda0003f05270 */
[----:B------:R-:W0:Y:S02]  /*1810*/  @P0 LDC.64 R4, c[0x0][0x9e8] ;  /* 0x00027a00ff040b82 */ /* 0x000e240000000a00 */
[----:B0-----:R-:W-:-:S05]  /*1820*/  @P0 IMAD.HI.U32 R4, R2, R4, RZ ;  /* 0x0000000402040227 */ /* 0x001fca00078e00ff */
[----:B------:R-:W-:-:S07]  /*1830*/  @P0 SHF.R.U32.HI R2, RZ, R5, R4 ;  /* 0x00000005ff020219 */ /* 0x000fce0000011604 */
.L_x_1104:
[----:B------:R-:W-:Y:S05]  /*1840*/  BSYNC B0 ;  /* 0x0000000000007941 */ /* 0x000fea0003800000 */
.L_x_1102:
[----:B------:R-:W-:-:S05]  /*1850*/  IMAD R2, R2, R11, RZ ;  /* 0x0000000b02027224 */ /* 0x000fca00078e02ff */
[----:B------:R-:W-:-:S07]  /*1860*/  VIMNMX R3, R3, R2, !PT ;  /* 0x0000000203037248 */ /* 0x000fce0007fe0100 */
.L_x_1101:
[----:B------:R-:W-:Y:S02]  /*1870*/  VIADD R0, R0, 0x9f ;  /* 0x0000009f00007836 */ /* 0x000fe40000000000 */
[----:B------:R-:W-:-:S04]  /*1880*/  IMAD.HI R2, R3, 0x66666667, RZ ;  /* 0x6666666703027827 */ /* 0x000fc800078e02ff */
[----:B------:R-:W-:Y:S01]  /*1890*/  IMAD.HI R0, R0, 0x66666667, RZ ;  /* 0x6666666700007827 */ /* 0x000fe200078e02ff */
[----:B------:R-:W-:-:S04]  /*18a0*/  SHF.R.U32.HI R5, RZ, 0x1f, R2 ;  /* 0x0000001fff057819 */ /* 0x000fc80000011602 */
[----:B------:R-:W-:Y:S02]  /*18b0*/  SHF.R.U32.HI R3, RZ, 0x1f, R0 ;  /* 0x0000001fff037819 */ /* 0x000fe40000011600 */
[----:B------:R-:W-:Y:S02]  /*18c0*/  LEA.HI.SX32 R5, R2, R5, 0x1a ;  /* 0x0000000502057211 */ /* 0x000fe400078fd2ff */
[----:B------:R-:W-:Y:S02]  /*18d0*/  LEA.HI.SX32 R0, R0, R3, 0x1a ;  /* 0x0000000300007211 */ /* 0x000fe400078fd2ff */
[----:B------:R-:W-:Y:S02]  /*18e0*/  VIMNMX R5, RZ, R5, !PT ;  /* 0x00000005ff057248 */ /* 0x000fe40007fe0100 */
[----:B------:R-:W-:-:S03]  /*18f0*/  VIMNMX R0, R105, R0, PT ;  /* 0x0000000069007248 */ /* 0x000fc60003fe0100 */
[--C-:B------:R-:W-:Y:S02]  /*1900*/  IMAD R5, R5, 0xa0, -R7.reuse ;  /* 0x000000a005057824 */ /* 0x100fe400078e0a07 */
[----:B------:R-:W-:-:S03]  /*1910*/  IMAD R3, R0, 0xa0, -R7 ;  /* 0x000000a000037824 */ /* 0x000fc600078e0a07 */
[----:B------:R-:W-:Y:S02]  /*1920*/  VIMNMX R5, RZ, R5, !PT ;  /* 0x00000005ff057248 */ /* 0x000fe40007fe0100 */
[----:B------:R-:W-:-:S03]  /*1930*/  VIMNMX R0, R3, R48, PT ;  /* 0x0000003003007248 */ /* 0x000fc60003fe0100 */
[----:B------:R-:W-:Y:S01]  /*1940*/  IMAD.WIDE.U32 R2, R5, -0x33333333, RZ ;  /* 0xcccccccd05027825 */ /* 0x000fe200078e00ff */
[----:B------:R-:W-:-:S04]  /*1950*/  ISETP.GT.AND P0, PT, R0, R5, PT ;  /* 0x000000050000720c */ /* 0x000fc80003f04270 */
[----:B------:R-:W-:-:S05]  /*1960*/  SHF.R.U32.HI R44, RZ, 0x7, R3 ;  /* 0x00000007ff2c7819 */ /* 0x000fca0000011603 */
[----:B------:R-:W-:-:S04]  /*1970*/  IMAD.MOV.U32 R47, RZ, RZ, R44 ;  /* 0x000000ffff2f7224 */ /* 0x000fc800078e002c */
        /* <DEDUP_REMOVED lines=27> */
.L_x_1107:
[----:B------:R-:W-:Y:S05]  /*1b30*/  BSYNC B6 ;  /* 0x0000000000067941 */ /* 0x000fea0003800000 */
.L_x_1106:
        /* <DEDUP_REMOVED lines=20> */
.L_x_1109:
[----:B------:R-:W-:Y:S05]  /*1c80*/  BSYNC B6 ;  /* 0x0000000000067941 */ /* 0x000fea0003800000 */
.L_x_1108:
[----:B------:R-:W-:Y:S01]  /*1c90*/  ULDC.64 UR4, c[0x0][0x9f8] ;  /* 0x00027e0000047ab9 */ /* 0x000fe20000000a00 */
[----:B------:R-:W0:Y:S01]  /*1ca0*/  S2R R50, SR_TID.X ;  /* 0x0000000000327919 */ /* 0x000e220000002100 */
[----:B------:R-:W-:Y:S01]  /*1cb0*/  ISETP.NE.U32.AND P0, PT, RZ, UR4, PT ;  /* 0x00000004ff007c0c */ /* 0x000fe2000bf05070 */
[----:B------:R-:W1:Y:S01]  /*1cc0*/  LDC.64 R28, c[0x0][0x300] ;  /* 0x0000c000ff1c7b82 */ /* 0x000e620000000a00 */
[----:B------:R-:W-:Y:S01]  /*1cd0*/  IMAD.IADD R24, R24, 0x1, R25 ;  /* 0x0000000118187824 */ /* 0x000fe200078e0219 */
[----:B------:R-:W-:Y:S01]  /*1ce0*/  ULDC.64 UR6, c[0x0][0x330] ;  /* 0x0000cc0000067ab9 */ /* 0x000fe20000000a00 */
[----:B------:R-:W-:Y:S01]  /*1cf0*/  ISETP.NE.AND.EX P0, PT, RZ, UR5, PT, P0 ;  /* 0x00000005ff007c0c */ /* 0x000fe2000bf05300 */
[----:B------:R-:W-:Y:S01]  /*1d00*/  IMAD.MOV.U32 R0, RZ, RZ, R27 ;  /* 0x000000ffff007224 */ /* 0x000fe200078e001b */
[----:B------:R-:W-:Y:S01]  /*1d10*/  ULDC.64 UR4, c[0x0][0x308] ;  /* 0x0000c20000047ab9 */ /* 0x000fe20000000a00 */
[----:B------:R-:W-:Y:S01]  /*1d20*/  SHF.R.S32.HI R157, RZ, 0x1f, R156 ;  /* 0x0000001fff9d7819 */ /* 0x000fe2000001149c */
[----:B------:R-:W2:Y:S01]  /*1d30*/  LDL.64 R14, [R1] ;  /* 0x00000000010e7983 */ /* 0x000ea20000100a00 */
[----:B------:R-:W3:Y:S08]  /*1d40*/  LDC.64 R34, c[0x0][0x3f8] ;  /* 0x0000fe00ff227b82 */ /* 0x000ef00000000a00 */
[----:B------:R-:W4:Y:S01]  /*1d50*/  @P0 LDC.64 R2, c[0x0][0x9f8] ;  /* 0x00027e00ff020b82 */ /* 0x000f220000000a00 */
[----:B------:R-:W-:-:S07]  /*1d60*/  SHF.R.S32.HI R12, RZ, 0x1f, R24 ;  /* 0x0000001fff0c7819 */ /* 0x000fce0000011418 */
[----:B------:R-:W3:Y:S01]  /*1d70*/  LDC.64 R40, c[0x0][0x408] ;  /* 0x00010200ff287b82 */ /* 0x000ee20000000a00 */
[----:B0-----:R-:W-:-:S07]  /*1d80*/  VIADD R4, R50, 0xffffff80 ;  /* 0xffffff8032047836 */ /* 0x001fce0000000000 */
[----:B------:R-:W0:Y:S01]  /*1d90*/  LDC R61, c[0x0][0x3f4] ;  /* 0x0000fd00ff3d7b82 */ /* 0x000e220000000800 */
[----:B------:R-:W-:Y:S01]  /*1da0*/  SHF.R.S32.HI R5, RZ, 0x1f, R4 ;  /* 0x0000001fff057819 */ /* 0x000fe20000011404 */
[----:B----4-:R-:W-:-:S03]  /*1db0*/  @P0 IMAD.WIDE R2, R27, 0x4, R2 ;  /* 0x000000041b020825 */ /* 0x010fc600078e0202 */
[----:B------:R-:W-:Y:S02]  /*1dc0*/  LEA.HI R8, R5, R4, RZ, 0x2 ;  /* 0x0000000405087211 */ /* 0x000fe400078f10ff */
[----:B------:R4:W3:Y:S01]  /*1dd0*/  @P0 LDG.E R0, desc[UR40][R2.64] ;  /* 0x0000002802000981 */ /* 0x0008e2000c1e1900 */
[----:B-1----:R-:W-:Y:S01]  /*1de0*/  IMAD R5, R12, R28, RZ ;  /* 0x0000001c0c057224 */ /* 0x002fe200078e02ff */
[----:B------:R-:W-:Y:S01]  /*1df0*/  SHF.R.S32.HI R4, RZ, 0x1f, R26 ;  /* 0x0000001fff047819 */ /* 0x000fe2000001141a */
[----:B------:R-:W-:Y:S01]  /*1e00*/  VIADD R43, R50, 0xffffff80 ;  /* 0xffffff80322b7836 */ /* 0x000fe20000000000 */
[--C-:B------:R-:W-:Y:S01]  /*1e10*/  SHF.R.S32.HI R10, RZ, 0x2, R8.reuse ;  /* 0x00000002ff0a7819 */ /* 0x100fe20000011408 */
[----:B------:R-:W-:Y:S01]  /*1e20*/  IMAD R5, R24, R29, R5 ;  /* 0x0000001d18057224 */ /* 0x000fe200078e0205 */
[----:B------:R-:W-:Y:S01]  /*1e30*/  SHF.R.S32.HI R11, RZ, 0x1f, R8 ;  /* 0x0000001fff0b7819 */ /* 0x000fe20000011408 */
[C---:B------:R-:W-:Y:S02]  /*1e40*/  IMAD R7, R4.reuse, UR6, RZ ;  /* 0x0000000604077c24 */ /* 0x040fe4000f8e02ff */
[----:B------:R-:W-:Y:S01]  /*1e50*/  IMAD R6, R4, UR4, RZ ;  /* 0x0000000404067c24 */ /* 0x000fe2000f8e02ff */
[----:B------:R-:W-:Y:S01]  /*1e60*/  LEA.HI R11, R11, R10, RZ, 0x2 ;  /* 0x0000000a0b0b7211 */ /* 0x000fe200078f10ff */
[----:B----4-:R-:W-:-:S04]  /*1e70*/  IMAD.WIDE.U32 R2, R24, R28, RZ ;  /* 0x0000001c18027225 */ /* 0x010fc800078e00ff */
[----:B------:R-:W-:Y:S02]  /*1e80*/  IMAD.IADD R3, R3, 0x1, R5 ;  /* 0x0000000103037824 */ /* 0x000fe400078e0205 */
[C---:B------:R-:W-:Y:S02]  /*1e90*/  IMAD R9, R26.reuse, UR7, R7 ;  /* 0x000000071a097c24 */ /* 0x040fe4000f8e0207 */
[----:B------:R-:W-:Y:S01]  /*1ea0*/  IMAD.WIDE.U32 R4, R26, UR6, R156 ;  /* 0x000000061a047c25 */ /* 0x000fe2000f8e009c */
[----:B------:R-:W-:-:S03]  /*1eb0*/  ULDC.64 UR6, c[0x0][0x338] ;  /* 0x0000ce0000067ab9 */ /* 0x000fc60000000a00 */
[C---:B------:R-:W-:Y:S02]  /*1ec0*/  IMAD R7, R26.reuse, UR5, R6 ;  /* 0x000000051a077c24 */ /* 0x040fe4000f8e0206 */
[----:B------:R-:W-:Y:S01]  /*1ed0*/  IMAD.WIDE.U32 R2, R26, UR4, R2 ;  /* 0x000000041a027c25 */ /* 0x000fe2000f8e0002 */
[----:B------:R-:W-:Y:S01]  /*1ee0*/  ULDC.64 UR4, c[0x0][0xa08] ;  /* 0x0002820000047ab9 */ /* 0x000fe20000000a00 */
[----:B------:R1:W2:Y:S01]  /*1ef0*/  LDL.64 R26, [R1] ;  /* 0x00000000011a7983 */ /* 0x0002a20000100a00 */
[----:B------:R-:W-:Y:S01]  /*1f00*/  ISETP.NE.U32.AND P0, PT, RZ, UR4, PT ;  /* 0x00000004ff007c0c */ /* 0x000fe2000bf05070 */
[----:B------:R-:W-:-:S03]  /*1f10*/  VIADD R42, R50, 0xffffff80 ;  /* 0xffffff80322a7836 */ /* 0x000fc60000000000 */
[----:B------:R-:W-:Y:S01]  /*1f20*/  ISETP.NE.AND.EX P0, PT, RZ, UR5, PT, P0 ;  /* 0x00000005ff007c0c */ /* 0x000fe2000bf05300 */
[----:B------:R-:W-:Y:S01]  /*1f30*/  IMAD.IADD R3, R3, 0x1, R7 ;  /* 0x0000000103037824 */ /* 0x000fe200078e0207 */
[----:B------:R-:W-:Y:S01]  /*1f40*/  LEA.HI R42, R42, R43, RZ, 0x1 ;  /* 0x0000002b2a2a7211 */ /* 0x000fe200078f08ff */
[----:B------:R-:W-:-:S03]  /*1f50*/  ULDC.64 UR4, c[0x0][0x310] ;  /* 0x0000c40000047ab9 */ /* 0x000fc60000000a00 */
[----:B------:R-:W-:Y:S01]  /*1f60*/  SHF.R.S32.HI R42, RZ, 0x1, R42 ;  /* 0x00000001ff2a7819 */ /* 0x000fe2000001142a */
[----:B------:R-:W-:-:S03]  /*1f70*/  IMAD.IADD R5, R5, 0x1, R9 ;  /* 0x0000000105057824 */ /* 0x000fc600078e0209 */
[----:B------:R-:W-:Y:S02]  /*1f80*/  SHF.R.S32.HI R49, RZ, 0x1f, R42 ;  /* 0x0000001fff317819 */ /* 0x000fe4000001142a */
[----:B---3--:R-:W-:-:S04]  /*1f90*/  SHF.R.S32.HI R6, RZ, 0x1f, R0 ;  /* 0x0000001fff067819 */ /* 0x008fc80000011400 */
[----:B------:R-:W-:Y:S02]  /*1fa0*/  SEL R6, R6, RZ, !P0 ;  /* 0x000000ff06067207 */ /* 0x000fe40004000000 */
[----:B------:R-:W-:-:S03]  /*1fb0*/  SEL R7, R0, RZ, !P0 ;  /* 0x000000ff00077207 */ /* 0x000fc60004000000 */
[C---:B------:R-:W-:Y:S02]  /*1fc0*/  IMAD R0, R6.reuse, UR6, RZ ;  /* 0x0000000606007c24 */ /* 0x040fe4000f8e02ff */
[----:B------:R-:W-:Y:S02]  /*1fd0*/  IMAD R6, R6, UR4, RZ ;  /* 0x0000000406067c24 */ /* 0x000fe4000f8e02ff */
[----:B------:R-:W-:-:S04]  /*1fe0*/  IMAD.WIDE.U32 R20, R7, UR6, R4 ;  /* 0x0000000607147c25 */ /* 0x000fc8000f8e0004 */
[C---:B------:R-:W-:Y:S02]  /*1ff0*/  IMAD R71, R7.reuse, UR7, R0 ;  /* 0x0000000707477c24 */ /* 0x040fe4000f8e0200 */
[C---:B------:R-:W-:Y:S02]  /*2000*/  IMAD R5, R7.reuse, UR5, R6 ;  /* 0x0000000507057c24 */ /* 0x040fe4000f8e0206 */
[----:B------:R-:W-:Y:S01]  /*2010*/  IMAD.WIDE.U32 R2, R7, UR4, R2 ;  /* 0x0000000407027c25 */ /* 0x000fe2000f8e0002 */
[----:B0-----:R-:W-:Y:S01]  /*2020*/  ISETP.GE.AND P1, PT, R156, R61, PT ;  /* 0x0000003d9c00720c */ /* 0x001fe20003f26270 */
[----:B------:R-:W-:Y:S02]  /*2030*/  ULDC UR4, c[0x0][0x2f4] ;  /* 0x0000bd0000047ab9 */ /* 0x000fe40000000800 */
[-C--:B------:R-:W-:Y:S02]  /*2040*/  IMAD R0, R49, R28.reuse, RZ ;  /* 0x0000001c31007224 */ /* 0x080fe400078e02ff */
[----:B------:R-:W-:-:S04]  /*2050*/  IMAD.WIDE.U32 R6, R42, R28, R156 ;  /* 0x0000001c2a067225 */ /* 0x000fc800078e009c */
[----:B--2---:R-:W-:Y:S01]  /*2060*/  IMAD.MOV.U32 R26, RZ, RZ, R14 ;  /* 0x000000ffff1a7224 */ /* 0x004fe200078e000e */
[----:B------:R-:W-:Y:S01]  /*2070*/  IADD3 R57, P0, R2, R6, RZ ;  /* 0x0000000602397210 */ /* 0x000fe20007f1e0ff */
[----:B------:R-:W-:Y:S02]  /*2080*/  IMAD R9, R42, R29, R0 ;  /* 0x0000001d2a097224 */ /* 0x000fe400078e0200 */
[----:B------:R-:W-:Y:S01]  /*2090*/  IMAD.IADD R0, R3, 0x1, R5 ;  /* 0x0000000103007824 */ /* 0x000fe200078e0205 */
[----:B------:R-:W-:Y:S01]  /*20a0*/  SHF.R.S32.HI R27, RZ, 0x1f, R26 ;  /* 0x0000001fff1b7819 */ /* 0x000fe2000001141a */
[C---:B------:R-:W-:Y:S02]  /*20b0*/  IMAD R4, R49.reuse, R34, RZ ;  /* 0x0000002231047224 */ /* 0x040fe400078e02ff */
[----:B------:R-:W-:Y:S01]  /*20c0*/  IMAD R6, R49, R40, RZ ;  /* 0x0000002831067224 */ /* 0x000fe200078e02ff */
[----:B------:R-:W-:Y:S01]  /*20d0*/  IADD3.X R56, R0, R7, R9, P0, !PT ;  /* 0x0000000700387210 */ /* 0x000fe200007fe409 */
[C---:B------:R-:W-:Y:S01]  /*20e0*/  IMAD R15, R42.reuse, R35, R4 ;  /* 0x000000232a0f7224 */ /* 0x040fe200078e0204 */
[----:B------:R0:W-:Y:S01]  /*20f0*/  STL [R1+0x4], R27 ;  /* 0x0000041b01007387 */ /* 0x0001e20000100800 */
[----:B------:R-:W-:-:S02]  /*2100*/  IMAD R25, R42, R41, R6 ;  /* 0x000000292a197224 */ /* 0x000fc400078e0206 */
[----:B------:R-:W-:-:S04]  /*2110*/  IMAD.WIDE.U32 R4, R42, R34, R26 ;  /* 0x000000222a047225 */ /* 0x000fc800078e001a */
[C---:B------:R-:W-:Y:S02]  /*2120*/  IMAD.WIDE.U32 R6, R42.reuse, R40, R26 ;  /* 0x000000282a067225 */ /* 0x040fe400078e001a */
[----:B------:R-:W2:Y:S04]  /*2130*/  LDL R26, [R1+0x48] ;  /* 0x00004800011a7983 */ /* 0x000ea80000100800 */
[----:B0-----:R-:W3:Y:S01]  /*2140*/  LDL R27, [R1+0x44] ;  /* 0x00004400011b7983 */ /* 0x001ee20000100800 */
[----:B------:R-:W-:Y:S02]  /*2150*/  SEL R13, R61, RZ, P1 ;  /* 0x000000ff3d0d7207 */ /* 0x000fe40000800000 */
[----:B------:R-:W-:Y:S01]  /*2160*/  LOP3.LUT R11, R11, 0xfffffffc, RZ, 0xc0, !PT ;  /* 0xfffffffc0b0b7812 */ /* 0x000fe200078ec0ff */
[----:B------:R-:W-:-:S04]  /*2170*/  IMAD.WIDE.U32 R8, R42, R34, R156 ;  /* 0x000000222a087225 */ /* 0x000fc800078e009c */
[----:B------:R-:W-:Y:S02]  /*2180*/  IMAD.IADD R13, R156, 0x1, R13 ;  /* 0x000000019c0d7824 */ /* 0x000fe400078e020d */
[----:B------:R-:W-:Y:S02]  /*2190*/  IMAD.IADD R11, R10, 0x1, -R11 ;  /* 0x000000010a0b7824 */ /* 0x000fe400078e0a0b */
[----:B------:R-:W-:Y:S02]  /*21a0*/  IMAD.IADD R5, R5, 0x1, R15 ;  /* 0x0000000105057824 */ /* 0x000fe400078e020f */
[----:B------:R-:W-:Y:S01]  /*21b0*/  IMAD.IADD R9, R15, 0x1, R9 ;  /* 0x000000010f097824 */ /* 0x000fe200078e0209 */
[----:B-----5:R-:W-:Y:S02]  /*21c0*/  SHF.R.S32.HI R15, RZ, 0x1f, R45 ;  /* 0x0000001fff0f7819 */ /* 0x020fe4000001142d */
[----:B------:R-:W-:Y:S02]  /*21d0*/  SHF.R.S32.HI R58, RZ, 0x1f, R13 ;  /* 0x0000001fff3a7819 */ /* 0x000fe4000001140d */
[----:B------:R-:W-:Y:S01]  /*21e0*/  LOP3.LUT P4, RZ, R11, 0x2, RZ, 0xc0, !PT ;  /* 0x000000020bff7812 */ /* 0x000fe2000788c0ff */
[----:B------:R-:W-:Y:S01]  /*21f0*/  IMAD.WIDE.U32 R10, R42, R40, R156 ;  /* 0x000000282a0a7225 */ /* 0x000fe200078e009c */
[----:B------:R-:W-:-:S03]  /*2200*/  LEA.HI R58, R58, R13, RZ, 0x4 ;  /* 0x0000000d3a3a7211 */ /* 0x000fc600078f20ff */
[-C--:B------:R-:W-:Y:S02]  /*2210*/  IMAD R14, R15, R34.reuse, RZ ;  /* 0x000000220f0e7224 */ /* 0x080fe400078e02ff */
[----:B------:R-:W-:Y:S02]  /*2220*/  IMAD.IADD R7, R7, 0x1, R25 ;  /* 0x0000000107077824 */ /* 0x000fe400078e0219 */
[----:B------:R-:W-:Y:S02]  /*2230*/  IMAD.IADD R11, R25, 0x1, R11 ;  /* 0x00000001190b7824 */ /* 0x000fe400078e020b */
[C---:B------:R-:W-:Y:S02]  /*2240*/  IMAD R25, R45.reuse, R35, R14 ;  /* 0x000000232d197224 */ /* 0x040fe400078e020e */
[----:B------:R-:W-:-:S04]  /*2250*/  IMAD.WIDE.U32 R30, R45, R34, R4 ;  /* 0x000000222d1e7225 */ /* 0x000fc800078e0004 */
[----:B------:R-:W-:Y:S01]  /*2260*/  IMAD R14, R15, R40, RZ ;  /* 0x000000280f0e7224 */ /* 0x000fe200078e02ff */
[----:B------:R-:W-:Y:S01]  /*2270*/  SHF.R.U32.HI R60, RZ, 0x7, R50 ;  /* 0x00000007ff3c7819 */ /* 0x000fe20000011632 */
[----:B------:R-:W-:Y:S01]  /*2280*/  IMAD.WIDE.U32 R32, R45, R34, R8 ;  /* 0x000000222d207225 */ /* 0x000fe200078e0008 */
[----:B------:R-:W-:Y:S02]  /*2290*/  IADD3 R42, P0, R42, R24, RZ ;  /* 0x000000182a2a7210 */ /* 0x000fe40007f1e0ff */
[----:B------:R-:W-:Y:S01]  /*22a0*/  LOP3.LUT R22, R22, 0xfffffffb, RZ, 0xc0, !PT ;  /* 0xfffffffb16167812 */ /* 0x000fe200078ec0ff */
[----:B------:R-:W-:Y:S01]  /*22b0*/  IMAD R13, R29, 0xa0, RZ ;  /* 0x000000a01d0d7824 */ /* 0x000fe200078e02ff */
[----:B------:R-:W-:Y:S01]  /*22c0*/  LOP3.LUT R67, R58, 0xfffffff0, RZ, 0xc0, !PT ;  /* 0xfffffff03a437812 */ /* 0x000fe200078ec0ff */
[----:B------:R-:W-:Y:S02]  /*22d0*/  IMAD R63, R35, 0xa0, RZ ;  /* 0x000000a0233f7824 */ /* 0x000fe400078e02ff */
[----:B------:R-:W-:-:S02]  /*22e0*/  IMAD R9, R45, R41, R14 ;  /* 0x000000292d097224 */ /* 0x000fc400078e020e */
[----:B------:R-:W-:Y:S02]  /*22f0*/  IMAD R5, R41, 0xa0, RZ ;  /* 0x000000a029057824 */ /* 0x000fe400078e02ff */
[----:B------:R-:W-:-:S04]  /*2300*/  IMAD.WIDE.U32 R36, R45, R40, R6 ;  /* 0x000000282d247225 */ /* 0x000fc800078e0006 */
[----:B------:R-:W-:-:S04]  /*2310*/  IMAD.WIDE.U32 R38, R45, R40, R10 ;  /* 0x000000282d267225 */ /* 0x000fc800078e000a */
[----:B------:R-:W-:Y:S02]  /*2320*/  VIADD R77, R156, 0x20 ;  /* 0x000000209c4d7836 */ /* 0x000fe40000000000 */
[----:B------:R-:W-:-:S04]  /*2330*/  IMAD.WIDE.U32 R28, R28, 0xa0, RZ ;  /* 0x000000a01c1c7825 */ /* 0x000fc800078e00ff */
[----:B------:R-:W-:-:S04]  /*2340*/  IMAD.WIDE.U32 R34, R34, 0xa0, RZ ;  /* 0x000000a022227825 */ /* 0x000fc800078e00ff */
[----:B------:R-:W-:Y:S01]  /*2350*/  IMAD.WIDE.U32 R40, R40, 0xa0, RZ ;  /* 0x000000a028287825 */ /* 0x000fe200078e00ff */
[----:B------:R-:W-:Y:S02]  /*2360*/  @P1 LOP3.LUT R22, R22, 0x4, RZ, 0xfc, !PT ;  /* 0x0000000416161812 */ /* 0x000fe400078efcff */
[----:B------:R-:W-:Y:S01]  /*2370*/  ISETP.GE.AND P3, PT, R156, UR4, PT ;  /* 0x000000049c007c0c */ /* 0x000fe2000bf66270 */
[----:B------:R-:W-:Y:S01]  /*2380*/  VIADD R60, R60, 0x8 ;  /* 0x000000083c3c7836 */ /* 0x000fe20000000000 */
[----:B------:R-:W-:Y:S01]  /*2390*/  ISETP.GE.AND P2, PT, R77, UR4, PT ;  /* 0x000000044d007c0c */ /* 0x000fe2000bf46270 */
[----:B------:R-:W-:Y:S01]  /*23a0*/  IMAD.SHL.U32 R61, R61, 0x2, RZ ;  /* 0x000000023d3d7824 */ /* 0x000fe200078e00ff */
[----:B------:R-:W-:Y:S01]  /*23b0*/  SHF.R.S32.HI R69, RZ, 0x1f, R67 ;  /* 0x0000001fff457819 */ /* 0x000fe20000011443 */
[----:B------:R-:W-:Y:S02]  /*23c0*/  IMAD.X R43, R49, 0x1, R12, P0 ;  /* 0x00000001312b7824 */ /* 0x000fe400000e060c */
[----:B------:R-:W-:-:S02]  /*23d0*/  IMAD.IADD R62, R29, 0x1, R13 ;  /* 0x000000011d3e7824 */ /* 0x000fc400078e020d */
[----:B------:R-:W-:Y:S02]  /*23e0*/  IMAD.IADD R63, R35, 0x1, R63 ;  /* 0x00000001233f7824 */ /* 0x000fe400078e023f */
[----:B------:R-:W-:Y:S02]  /*23f0*/  IMAD.IADD R64, R41, 0x1, R5 ;  /* 0x0000000129407824 */ /* 0x000fe400078e0205 */
[----:B------:R-:W-:Y:S02]  /*2400*/  IMAD.IADD R65, R31, 0x1, R25 ;  /* 0x000000011f417824 */ /* 0x000fe400078e0219 */
[----:B------:R-:W-:Y:S02]  /*2410*/  IMAD.IADD R66, R25, 0x1, R33 ;  /* 0x0000000119427824 */ /* 0x000fe400078e0221 */
[----:B------:R-:W-:Y:S02]  /*2420*/  IMAD.IADD R68, R37, 0x1, R9 ;  /* 0x0000000125447824 */ /* 0x000fe400078e0209 */
[----:B------:R-:W-:-:S02]  /*2430*/  IMAD.IADD R70, R9, 0x1, R39 ;  /* 0x0000000109467824 */ /* 0x000fc400078e0227 */
[----:B------:R-:W-:Y:S01]  /*2440*/  IMAD.IADD R71, R21, 0x1, R71 ;  /* 0x0000000115477824 */ /* 0x000fe200078e0247 */
[----:B---3--:R-:W-:Y:S02]  /*2450*/  SHF.R.U32.HI R59, RZ, 0x3, R27 ;  /* 0x00000003ff3b7819 */ /* 0x008fe4000001161b */
[----:B------:R-:W-:-:S04]  /*2460*/  LOP3.LUT R4, R27, 0x30, R58, 0xf8, !PT ;  /* 0x000000301b047812 */ /* 0x000fc800078ef83a */
[----:B------:R-:W-:-:S05]  /*2470*/  LOP3.LUT R4, R4, R59, RZ, 0x3c, !PT ;  /* 0x0000003b04047212 */ /* 0x000fca00078e3cff */
[----:B-12---:R-:W-:-:S07]  /*2480*/  IMAD.IADD R72, R26, 0x1, R4 ;  /* 0x000000011a487824 */ /* 0x006fce00078e0204 */
.L_x_1139:
[----:B------:R-:W2:Y:S01]  /*2490*/  LDL R4, [R1+0x34] ;  /* 0x0000340001047983 */ /* 0x000ea20000100800 */
[----:B0---4-:R-:W0:Y:S01]  /*24a0*/  LDC.64 R50, c[0x0][0x2e8] ;  /* 0x0000ba00ff327b82 */ /* 0x011e220000000a00 */
[----:B------:R-:W-:Y:S01]  /*24b0*/  VIADD R47, R47, 0xffffffff ;  /* 0xffffffff2f2f7836 */ /* 0x000fe20000000000 */
[----:B------:R-:W-:Y:S01]  /*24c0*/  LOP3.LUT R22, R22, 0xfffffffd, RZ, 0xc0, !PT ;  /* 0xfffffffd16167812 */ /* 0x000fe200078ec0ff */
[----:B------:R-:W-:Y:S05]  /*24d0*/  YIELD ;  /* 0x0000000000007946 */ /* 0x000fea0003800000 */
[----:B------:R-:W1:Y:S01]  /*24e0*/  LDC R27, c[0x0][0x3f4] ;  /* 0x0000fd00ff1b7b82 */ /* 0x000e620000000800 */
[----:B------:R-:W-:Y:S01]  /*24f0*/  SHF.R.S32.HI R11, RZ, 0x1f, R47 ;  /* 0x0000001fff0b7819 */ /* 0x000fe2000001142f */
[-C--:B------:R-:W-:Y:S01]  /*2500*/  IMAD R5, R62, R47.reuse, RZ ;  /* 0x0000002f3e057224 */ /* 0x080fe200078e02ff */
[----:B------:R-:W-:Y:S01]  /*2510*/  ISETP.GT.AND P5, PT, R47, R44, PT ;  /* 0x0000002c2f00720c */ /* 0x000fe20003fa4270 */
[----:B---3--:R-:W-:Y:S01]  /*2520*/  IMAD.WIDE.U32 R14, R28, R47, RZ ;  /* 0x0000002f1c0e7225 */ /* 0x008fe200078e00ff */
[----:B------:R-:W-:Y:S03]  /*2530*/  BSSY B0, `(.L_x_1110) ;  /* 0x000026b000007945 */ /* 0x000fe60003800000 */
[----:B------:R-:W-:-:S04]  /*2540*/  IMAD R5, R11, R28, R5 ;  /* 0x0000001c0b057224 */ /* 0x000fc800078e0205 */
[----:B------:R-:W-:Y:S01]  /*2550*/  IMAD.IADD R53, R15, 0x1, R5 ;  /* 0x000000010f357824 */ /* 0x000fe200078e0205 */
[----:B0-----:R-:W-:-:S03]  /*2560*/  IADD3 R12, P0, P1, R14, R50, R57 ;  /* 0x000000320e0c7210 */ /* 0x001fc6000791e039 */
[----:B------:R-:W-:Y:S02]  /*2570*/  @P5 LOP3.LUT R22, R22, 0x2, RZ, 0xfc, !PT ;  /* 0x0000000216165812 */ /* 0x000fe400078efcff */
[----:B------:R-:W-:Y:S02]  /*2580*/  IADD3.X R13, R53, R51, R56, P0, P1 ;  /* 0x00000033350d7210 */ /* 0x000fe400007e2438 */
[----:B-1----:R-:W-:Y:S01]  /*2590*/  ISETP.GE.AND P0, PT, R27, 0x1, PT ;  /* 0x000000011b00780c */ /* 0x002fe20003f06270 */
[----:B--2---:R-:W-:-:S04]  /*25a0*/  IMAD R4, R23, 0x2800, R4 ;  /* 0x0000280017047824 */ /* 0x004fc800078e0204 */
[C---:B------:R-:W-:Y:S02]  /*25b0*/  VIADD R74, R4.reuse, 0x20 ;  /* 0x00000020044a7836 */ /* 0x040fe40000000000 */
[----:B------:R-:W-:Y:S02]  /*25c0*/  @P4 VIADD R74, R4, 0xffffffe0 ;  /* 0xffffffe0044a4836 */ /* 0x000fe40000000000 */
[C---:B------:R-:W-:Y:S02]  /*25d0*/  IMAD.IADD R75, R17.reuse, 0x1, R4 ;  /* 0x00000001114b7824 */ /* 0x040fe400078e0204 */
[----:B------:R-:W-:Y:S02]  /*25e0*/  IMAD.IADD R74, R17, 0x1, R74 ;  /* 0x00000001114a7824 */ /* 0x000fe400078e024a */
[----:B------:R-:W-:Y:S05]  /*25f0*/  @!P0 BRA `(.L_x_1111) ;  /* 0x0000002400188947 */ /* 0x000fea0003800000 */
[----:B------:R-:W-:Y:S01]  /*2600*/  ULDC.U8 UR4, c[0x0][0x410] ;  /* 0x0001040000047ab9 */ /* 0x000fe20000000000 */
[-C--:B------:R-:W-:Y:S01]  /*2610*/  IMAD R5, R63, R47.reuse, RZ ;  /* 0x0000002f3f057224 */ /* 0x080fe200078e02ff */
[----:B------:R-:W-:Y:S01]  /*2620*/  ISETP.NE.AND P0, PT, RZ, UR4, PT ;  /* 0x00000004ff007c0c */ /* 0x000fe2000bf05270 */
[-C--:B------:R-:W-:Y:S02]  /*2630*/  IMAD R7, R64, R47.reuse, RZ ;  /* 0x0000002f40077224 */ /* 0x080fe400078e02ff */
[C---:B------:R-:W-:Y:S02]  /*2640*/  IMAD R9, R11.reuse, R34, R5 ;  /* 0x000000220b097224 */ /* 0x040fe400078e0205 */
[----:B------:R-:W-:Y:S02]  /*2650*/  IMAD R11, R11, R40, R7 ;  /* 0x000000280b0b7224 */ /* 0x000fe400078e0207 */
[----:B------:R-:W-:-:S04]  /*2660*/  IMAD.WIDE.U32 R6, R34, R47, RZ ;  /* 0x0000002f22067225 */ /* 0x000fc800078e00ff */
[----:B------:R-:W-:-:S04]  /*2670*/  IMAD.WIDE.U32 R4, R40, R47, RZ ;  /* 0x0000002f28047225 */ /* 0x000fc800078e00ff */
[----:B------:R-:W-:Y:S02]  /*2680*/  IMAD.IADD R52, R7, 0x1, R9 ;  /* 0x0000000107347824 */ /* 0x000fe400078e0209 */
[----:B------:R-:W-:Y:S01]  /*2690*/  IMAD.IADD R55, R5, 0x1, R11 ;  /* 0x0000000105377824 */ /* 0x000fe200078e020b */
[----:B------:R-:W-:Y:S06]  /*26a0*/  @!P0 BRA `(.L_x_1112) ;  /* 0x0000001000548947 */ /* 0x000fec0003800000 */
[----:B------:R-:W2:Y:S01]  /*26b0*/  LDL.64 R78, [R1] ;  /* 0x00000000014e7983 */ /* 0x000ea20000100a00 */
[----:B------:R-:W0:Y:S01]  /*26c0*/  S2R R8, SR_TID.X ;  /* 0x0000000000087919 */ /* 0x000e220000002100 */
[----:B------:R-:W-:Y:S01]  /*26d0*/  BSSY B1, `(.L_x_1113) ;  /* 0x000001c000017945 */ /* 0x000fe20003800000 */
[----:B------:R-:W-:Y:S01]  /*26e0*/  CS2R R14, SRZ ;  /* 0x00000000000e7805 */ /* 0x000fe2000001ff00 */
[C---:B0-----:R-:W-:Y:S02]  /*26f0*/  VIADD R24, R8.reuse, 0xffffff80 ;  /* 0xffffff8008187836 */ /* 0x041fe40000000000 */
[----:B------:R-:W-:Y:S02]  /*2700*/  VIADD R10, R8, 0xffffff80 ;  /* 0xffffff80080a7836 */ /* 0x000fe40000000000 */
[----:B------:R-:W-:-:S03]  /*2710*/  IMAD R8, R47, -0xa0, R48 ;  /* 0xffffff602f087824 */ /* 0x000fc600078e0230 */
[----:B------:R-:W-:Y:S02]  /*2720*/  LEA.HI R10, R10, R24, RZ, 0x1 ;  /* 0x000000180a0a7211 */ /* 0x000fe400078f08ff */
[----:B------:R-:W-:Y:S02]  /*2730*/  VIMNMX R8, R8, 0xa0, PT ;  /* 0x000000a008087848 */ /* 0x000fe40003fe0100 */
[----:B------:R-:W-:-:S04]  /*2740*/  SHF.R.S32.HI R10, RZ, 0x1, R10 ;  /* 0x00000001ff0a7819 */ /* 0x000fc8000001140a */
[----:B------:R-:W-:Y:S02]  /*2750*/  ISETP.GE.AND P1, PT, R10, R8, PT ;  /* 0x000000080a00720c */ /* 0x000fe40003f26270 */
[----:B------:R-:W-:Y:S02]  /*2760*/  CS2R R8, SRZ ;  /* 0x0000000000087805 */ /* 0x000fe4000001ff00 */
[----:B------:R-:W-:Y:S02]  /*2770*/  CS2R R10, SRZ ;  /* 0x00000000000a7805 */ /* 0x000fe4000001ff00 */
[----:B------:R-:W-:Y:S01]  /*2780*/  CS2R R24, SRZ ;  /* 0x0000000000187805 */ /* 0x000fe2000001ff00 */
[----:B--2---:R-:W-:-:S06]  /*2790*/  VIADD R26, R78, 0x10 ;  /* 0x000000104e1a7836 */ /* 0x004fcc0000000000 */
[----:B------:R-:W-:Y:S05]  /*27a0*/  @P1 BRA `(.L_x_1114) ;  /* 0x0000000000381947 */ /* 0x000fea0003800000 */
        /* <DEDUP_REMOVED lines=11> */
[----:B------:R-:W-:-:S13]  /*2860*/  ISETP.GE.AND P0, PT, R26, R27, PT ;  /* 0x0000001b1a00720c */ /* 0x000fda0003f06270 */
[----:B------:R0:W5:Y:S04]  /*2870*/  @!P0 LDG.E.64 R8, desc[UR40][R6.64+0x10] ;  /* 0x0000102806088981 */ /* 0x000168000c1e1b00 */
[----:B------:R0:W5:Y:S02]  /*2880*/  @!P0 LDG.E.64 R10, desc[UR40][R4.64+0x10] ;  /* 0x00001028040a8981 */ /* 0x000164000c1e1b00 */
.L_x_1114:
[----:B------:R-:W-:Y:S05]  /*2890*/  BSYNC B1 ;  /* 0x0000000000017941 */ /* 0x000fea0003800000 */
.L_x_1113:
        /* <DEDUP_REMOVED lines=8> */
.L_x_1115:
[----:B------:R-:W2:Y:S01]  /*2920*/  LDL R4, [R1+0x18] ;  /* 0x0000180001047983 */ /* 0x000ea20000100800 */
[----:B------:R-:W-:Y:S01]  /*2930*/  IMAD R73, R23, 0x8, R17 ;  /* 0x0000000817497824 */ /* 0x000fe200078e0211 */
[----:B------:R-:W-:Y:S01]  /*2940*/  BSSY B1, `(.L_x_1116) ;  /* 0x0000004000017945 */ /* 0x000fe20003800000 */
[----:B--2---:R-:W-:-:S04]  /*2950*/  SHF.L.U32 R76, R4, 0x1f, RZ ;  /* 0x0000001f044c7819 */ /* 0x004fc800000006ff */
[----:B------:R-:W0:Y:S02]  /*2960*/  SYNCS.PHASECHK.TRANS64.TRYWAIT P5, [R73+URZ+0x13290], R76 ;  /* 0x0132904c490075a7 */ /* 0x000e2400080a017f */
[----:B0-----:R-:W-:Y:S05]  /*2970*/  @!P5 BRA `(.L_x_1117) ;  /* 0x000001d400d8d947 */ /* 0x001fea0003800000 */
.L_x_1411:
[----:B------:R-:W-:Y:S05]  /*2980*/  BSYNC B1 ;  /* 0x0000000000017941 */ /* 0x000fea0003800000 */
.L_x_1116:
[----:B------:R-:W-:Y:S05]  /*2990*/  @P1 BRA `(.L_x_1118) ;  /* 0x0000002000901947 */ /* 0x000fea0003800000 */
[----:B------:R-:W-:Y:S04]  /*29a0*/  BSSY B1, `(.L_x_1119) ;  /* 0x0000070000017945 */ /* 0x000fe80003800000 */
[----:B------:R-:W-:Y:S05]  /*29b0*/  @P3 BRA `(.L_x_1120) ;  /* 0x0000000400b83947 */ /* 0x000fea0003800000 */
[----:B------:R-:W2:Y:S01]  /*29c0*/  LDL.64 R52, [R1] ;  /* 0x0000000001347983 */ /* 0x000ea20000100a00 */
[----:B------:R-:W-:Y:S03]  /*29d0*/  BSSY B2, `(.L_x_1121) ;  /* 0x000006b000027945 */ /* 0x000fe60003800000 */
[----:B------:R1:W3:Y:S01]  /*29e0*/  LDS.128 R4, [R75+0xe000] ;  /* 0x00e000004b047984 */ /* 0x0002e20000000c00 */
[----:B--2---:R-:W-:-:S13]  /*29f0*/  ISETP.GE.AND P5, PT, R52, R27, PT ;  /* 0x0000001b3400720c */ /* 0x004fda0003fa6270 */
[----:B-1-3--:R-:W-:Y:S05]  /*2a00*/  @P5 BRA `(.L_x_1122) ;  /* 0x00000004009c5947 */ /* 0x00afea0003800000 */
[----:B------:R-:W-:Y:S02]  /*2a10*/  SHF.R.U32.HI R14, RZ, 0x8, R25 ;  /* 0x00000008ff0e7819 */ /* 0x000fe40000011619 */
[----:B------:R-:W-:Y:S02]  /*2a20*/  SHF.R.U32.HI R53, RZ, 0x8, R15 ;  /* 0x00000008ff357819 */ /* 0x000fe4000001160f */
[----:B------:R-:W-:Y:S02]  /*2a30*/  SHF.R.U32.HI R54, RZ, 0x10, R25 ;  /* 0x00000010ff367819 */ /* 0x000fe40000011619 */
[----:B------:R-:W-:Y:S01]  /*2a40*/  LOP3.LUT R52, R25, 0xff0000ff, RZ, 0xc0, !PT ;  /* 0xff0000ff19347812 */ /* 0x000fe200078ec0ff */
[----:B------:R-:W-:Y:S01]  /*2a50*/  IMAD.SHL.U32 R25, R14, 0x100, RZ ;  /* 0x000001000e197824 */ /* 0x000fe200078e00ff */
[----:B------:R-:W-:Y:S01]  /*2a60*/  SHF.R.U32.HI R55, RZ, 0x10, R15 ;  /* 0x00000010ff377819 */ /* 0x000fe2000001160f */
[----:B------:R-:W-:Y:S01]  /*2a70*/  IMAD.MOV.U32 R14, RZ, RZ, R4 ;  /* 0x000000ffff0e7224 */ /* 0x000fe200078e0004 */
[----:B------:R-:W-:Y:S01]  /*2a80*/  LOP3.LUT R24, R15, 0xff0000ff, RZ, 0xc0, !PT ;  /* 0xff0000ff0f187812 */ /* 0x000fe200078ec0ff */
[----:B------:R-:W-:Y:S01]  /*2a90*/  IMAD.SHL.U32 R15, R53, 0x100, RZ ;  /* 0x00000100350f7824 */ /* 0x000fe200078e00ff */
[----:B------:R-:W-:Y:S01]  /*2aa0*/  LOP3.LUT R53, R52, 0xff00, R25, 0xf8, !PT ;  /* 0x0000ff0034357812 */ /* 0x000fe200078ef819 */
[----:B------:R-:W-:Y:S01]  /*2ab0*/  IMAD.U32 R52, R54, 0x10000, RZ ;  /* 0x0001000036347824 */ /* 0x000fe200078e00ff */
[----:B------:R-:W-:-:S02]  /*2ac0*/  F2FP.F16.E4M3.UNPACK_B R25, R83.H1 ;  /* 0x00000053ff19723e */ /* 0x000fc400030006ff */
[----:B------:R-:W-:Y:S01]  /*2ad0*/  LOP3.LUT R24, R24, 0xff00, R15, 0xf8, !PT ;  /* 0x0000ff0018187812 */ /* 0x000fe200078ef80f */
[----:B------:R-:W-:Y:S01]  /*2ae0*/  IMAD.U32 R15, R55, 0x10000, RZ ;  /* 0x00010000370f7824 */ /* 0x000fe200078e00ff */
[-C--:B------:R-:W-:Y:S01]  /*2af0*/  F2FP.F16.E4M3.UNPACK_B R4, R5.reuse ;  /* 0x00000005ff04723e */ /* 0x080fe200020006ff */
[--C-:B------:R-:W-:Y:S01]  /*2b00*/  HADD2.F32 R55, -RZ, R25.reuse.H0_H0 ;  /* 0x20000019ff377230 */ /* 0x100fe20000004100 */
[----:B------:R-:W-:Y:S01]  /*2b10*/  LOP3.LUT R79, R53, 0xff0000, R52, 0xf8, !PT ;  /* 0x00ff0000354f7812 */ /* 0x000fe200078ef834 */
[----:B------:R-:W-:Y:S01]  /*2b20*/  HADD2.F32 R78, -RZ, R25.H1_H1 ;  /* 0x30000019ff4e7230 */ /* 0x000fe20000004100 */
[----:B------:R-:W-:Y:S01]  /*2b30*/  LOP3.LUT R54, R24, 0xff0000, R15, 0xf8, !PT ;  /* 0x00ff000018367812 */ /* 0x000fe200078ef80f */
[--C-:B------:R-:W-:Y:S01]  /*2b40*/  HADD2.F32 R15, -RZ, R4.reuse.H1_H1 ;  /* 0x30000004ff0f7230 */ /* 0x100fe20000004100 */
[----:B------:R-:W-:Y:S01]  /*2b50*/  F2FP.F16.E4M3.UNPACK_B R52, R82.H1 ;  /* 0x00000052ff34723e */ /* 0x000fe200030006ff */
[----:B------:R-:W-:Y:S01]  /*2b60*/  HADD2.F32 R4, -RZ, R4.H0_H0 ;  /* 0x20000004ff047230 */ /* 0x000fe20000004100 */
[----:B------:R-:W-:-:S02]  /*2b70*/  F2FP.F16.E4M3.UNPACK_B R5, R5.H1 ;  /* 0x00000005ff05723e */ /* 0x000fc400030006ff */
[-C--:B------:R-:W-:Y:S01]  /*2b80*/  FMUL.FTZ R81, R15, R55.reuse ;  /* 0x000000370f517220 */ /* 0x080fe20000410000 */
[--C-:B------:R-:W-:Y:S02]  /*2b90*/  HADD2.F32 R53, -RZ, R52.reuse.H0_H0 ;  /* 0x20000034ff357230 */ /* 0x100fe40000004100 */
[C---:B------:R-:W-:Y:S01]  /*2ba0*/  FMUL.FTZ R80, R4.reuse, R55 ;  /* 0x0000003704507220 */ /* 0x040fe20000410000 */
[--C-:B------:R-:W-:Y:S01]  /*2bb0*/  HADD2.F32 R25, -RZ, R5.reuse.H1_H1 ;  /* 0x30000005ff197230 */ /* 0x100fe20000004100 */
[----:B------:R-:W-:Y:S01]  /*2bc0*/  F2FP.F16.E4M3.UNPACK_B R55, R83 ;  /* 0x00000053ff37723e */ /* 0x000fe200020006ff */
[----:B------:R-:W-:Y:S02]  /*2bd0*/  HADD2.F32 R24, -RZ, R5.H0_H0 ;  /* 0x20000005ff187230 */ /* 0x000fe40000004100 */
[-C--:B------:R-:W-:Y:S01]  /*2be0*/  FFMA.FTZ R4, R4, R53.reuse, -R81 ;  /* 0x0000003504047223 */ /* 0x080fe20000010851 */
[----:B------:R-:W-:Y:S02]  /*2bf0*/  HADD2.F32 R52, -RZ, R52.H1_H1 ;  /* 0x30000034ff347230 */ /* 0x000fe40000004100 */
[-C--:B------:R-:W-:Y:S01]  /*2c00*/  FMUL.FTZ R81, R25, R78.reuse ;  /* 0x0000004e19517220 */ /* 0x080fe20000410000 */
[----:B------:R-:W-:Y:S01]  /*2c10*/  FFMA.FTZ R5, R15, R53, R80 ;  /* 0x000000350f057223 */ /* 0x000fe20000010050 */
[C---:B------:R-:W-:Y:S01]  /*2c20*/  FMUL.FTZ R78, R24.reuse, R78 ;  /* 0x0000004e184e7220 */ /* 0x040fe20000410000 */
[----:B------:R-:W-:Y:S01]  /*2c30*/  F2FP.F16.E4M3.UNPACK_B R15, R14.H1 ;  /* 0x0000000eff0f723e */ /* 0x000fe200030006ff */
[----:B------:R-:W-:Y:S01]  /*2c40*/  FFMA.FTZ R83, R24, R52, -R81 ;  /* 0x0000003418537223 */ /* 0x000fe20000010851 */
[----:B------:R-:W-:Y:S01]  /*2c50*/  F2FP.F16.E4M3.UNPACK_B R14, R14 ;  /* 0x0000000eff0e723e */ /* 0x000fe200020006ff */
[----:B------:R-:W-:Y:S01]  /*2c60*/  FFMA.FTZ R84, R25, R52, R78 ;  /* 0x0000003419547223 */ /* 0x000fe2000001004e */
[----:B------:R-:W-:Y:S01]  /*2c70*/  HADD2.F32 R78, -RZ, R55.H1_H1 ;  /* 0x30000037ff4e7230 */ /* 0x000fe20000004100 */
[----:B------:R-:W-:Y:S01]  /*2c80*/  F2FP.F16.E4M3.UNPACK_B R52, R82 ;  /* 0x00000052ff34723e */ /* 0x000fe200020006ff */
[----:B------:R-:W-:-:S02]  /*2c90*/  HADD2.F32 R24, -RZ, R15.H0_H0 ;  /* 0x2000000fff187230 */ /* 0x000fc40000004100 */
[----:B------:R-:W-:Y:S01]  /*2ca0*/  HADD2.F32 R25, -RZ, R15.H1_H1 ;  /* 0x3000000fff197230 */ /* 0x000fe20000004100 */
[----:B------:R-:W-:Y:S01]  /*2cb0*/  F2FP.SATFINITE.E4M3.F32.PACK_AB_MERGE_C R86, R84, R83, RZ ;  /* 0x000000535456723e */ /* 0x000fe200048070ff */
[--C-:B------:R-:W-:Y:S02]  /*2cc0*/  HADD2.F32 R15, -RZ, R14.reuse.H0_H0 ;  /* 0x2000000eff0f7230 */ /* 0x100fe40000004100 */
[-C--:B------:R-:W-:Y:S01]  /*2cd0*/  FMUL.FTZ R80, R24, R78.reuse ;  /* 0x0000004e18507220 */ /* 0x080fe20000410000 */
[----:B------:R-:W-:Y:S02]  /*2ce0*/  HADD2.F32 R55, -RZ, R55.H0_H0 ;  /* 0x20000037ff377230 */ /* 0x000fe40000004100 */
[----:B------:R-:W-:Y:S01]  /*2cf0*/  FMUL.FTZ R81, R25, R78 ;  /* 0x0000004e19517220 */ /* 0x000fe20000410000 */
[----:B------:R-:W-:Y:S01]  /*2d00*/  HADD2.F32 R14, -RZ, R14.H1_H1 ;  /* 0x3000000eff0e7230 */ /* 0x000fe20000004100 */
[----:B------:R-:W-:Y:S01]  /*2d10*/  F2FP.SATFINITE.E4M3.F32.PACK_AB_MERGE_C R5, R5, R4, R86 ;  /* 0x000000040505723e */ /* 0x000fe20004807056 */
[----:B------:R-:W-:-:S02]  /*2d20*/  HADD2.F32 R53, -RZ, R52.H1_H1 ;  /* 0x30000034ff357230 */ /* 0x000fc40000004100 */
[----:B------:R-:W-:Y:S02]  /*2d30*/  HADD2.F32 R52, -RZ, R52.H0_H0 ;  /* 0x20000034ff347230 */ /* 0x000fe40000004100 */
[-C--:B------:R-:W-:Y:S01]  /*2d40*/  FMUL.FTZ R78, R14, R55.reuse ;  /* 0x000000370e4e7220 */ /* 0x080fe20000410000 */
[----:B------:R-:W-:Y:S01]  /*2d50*/  FMUL.FTZ R55, R15, R55 ;  /* 0x000000370f377220 */ /* 0x000fe20000410000 */
[-C--:B------:R-:W-:Y:S01]  /*2d60*/  FFMA.FTZ R24, R24, R53.reuse, -R81 ;  /* 0x0000003518187223 */ /* 0x080fe20000010851 */
[----:B------:R-:W-:Y:S01]  /*2d70*/  FFMA.FTZ R25, R25, R53, R80 ;  /* 0x0000003519197223 */ /* 0x000fe20000010050 */
[-C--:B------:R-:W-:Y:S01]  /*2d80*/  FFMA.FTZ R81, R15, R52.reuse, -R78 ;  /* 0x000000340f517223 */ /* 0x080fe2000001084e */
[----:B------:R-:W-:Y:S01]  /*2d90*/  FFMA.FTZ R82, R14, R52, R55 ;  /* 0x000000340e527223 */ /* 0x000fe20000010037 */
[----:B------:R-:W-:Y:S02]  /*2da0*/  F2FP.F16.E4M3.UNPACK_B R15, R7.H1 ;  /* 0x00000007ff0f723e */ /* 0x000fe400030006ff */
[----:B------:R-:W-:-:S02]  /*2db0*/  F2FP.F16.E4M3.UNPACK_B R55, R79.H1 ;  /* 0x0000004fff37723e */ /* 0x000fc400030006ff */
[----:B------:R-:W-:Y:S01]  /*2dc0*/  F2FP.SATFINITE.E4M3.F32.PACK_AB_MERGE_C R85, R25, R24, RZ ;  /* 0x000000181955723e */ /* 0x000fe200048070ff */
[----:B------:R-:W-:Y:S01]  /*2dd0*/  HADD2.F32 R25, -RZ, R15.H1_H1 ;  /* 0x3000000fff197230 */ /* 0x000fe20000004100 */
[----:B------:R-:W-:Y:S01]  /*2de0*/  F2FP.F16.E4M3.UNPACK_B R52, R54.H1 ;  /* 0x00000036ff34723e */ /* 0x000fe200030006ff */
[----:B------:R-:W-:Y:S01]  /*2df0*/  HADD2.F32 R80, -RZ, R55.H1_H1 ;  /* 0x30000037ff507230 */ /* 0x000fe20000004100 */
[----:B------:R-:W-:Y:S01]  /*2e00*/  F2FP.F16.E4M3.UNPACK_B R14, R6.H1 ;  /* 0x00000006ff0e723e */ /* 0x000fe200030006ff */
[----:B------:R-:W-:Y:S01]  /*2e10*/  HADD2.F32 R24, -RZ, R15.H0_H0 ;  /* 0x2000000fff187230 */ /* 0x000fe20000004100 */
[----:B------:R-:W-:Y:S01]  /*2e20*/  F2FP.F16.E4M3.UNPACK_B R79, R79 ;  /* 0x0000004fff4f723e */ /* 0x000fe200020006ff */
[----:B------:R-:W-:Y:S01]  /*2e30*/  HADD2.F32 R53, -RZ, R52.H1_H1 ;  /* 0x30000034ff357230 */ /* 0x000fe20000004100 */
[----:B------:R-:W-:Y:S01]  /*2e40*/  F2FP.F16.E4M3.UNPACK_B R54, R54 ;  /* 0x00000036ff36723e */ /* 0x000fe200020006ff */
[----:B------:R-:W-:Y:S02]  /*2e50*/  HADD2.F32 R15, -RZ, R14.H1_H1 ;  /* 0x3000000eff0f7230 */ /* 0x000fe40000004100 */
[----:B------:R-:W-:Y:S01]  /*2e60*/  FMUL.FTZ R83, R25, R80 ;  /* 0x0000005019537220 */ /* 0x000fe20000410000 */
[----:B------:R-:W-:-:S02]  /*2e70*/  HADD2.F32 R78, -RZ, R79.H1_H1 ;  /* 0x3000004fff4e7230 */ /* 0x000fc40000004100 */
[C---:B------:R-:W-:Y:S01]  /*2e80*/  FMUL.FTZ R80, R24.reuse, R80 ;  /* 0x0000005018507220 */ /* 0x040fe20000410000 */
[----:B------:R-:W-:Y:S02]  /*2e90*/  HADD2.F32 R14, -RZ, R14.H0_H0 ;  /* 0x2000000eff0e7230 */ /* 0x000fe40000004100 */
[----:B------:R-:W-:Y:S01]  /*2ea0*/  FFMA.FTZ R84, R24, R53, -R83 ;  /* 0x0000003518547223 */ /* 0x000fe20000010853 */
[----:B------:R-:W-:Y:S02]  /*2eb0*/  HADD2.F32 R24, -RZ, R54.H1_H1 ;  /* 0x30000036ff187230 */ /* 0x000fe40000004100 */
[-C--:B------:R-:W-:Y:S01]  /*2ec0*/  FMUL.FTZ R83, R15, R78.reuse ;  /* 0x0000004e0f537220 */ /* 0x080fe20000410000 */
[----:B------:R-:W-:Y:S01]  /*2ed0*/  F2FP.F16.E4M3.UNPACK_B R7, R7 ;  /* 0x00000007ff07723e */ /* 0x000fe200020006ff */
[C---:B------:R-:W-:Y:S01]  /*2ee0*/  FMUL.FTZ R78, R14.reuse, R78 ;  /* 0x0000004e0e4e7220 */ /* 0x040fe20000410000 */
[----:B------:R-:W-:Y:S01]  /*2ef0*/  F2FP.F16.E4M3.UNPACK_B R6, R6 ;  /* 0x00000006ff06723e */ /* 0x000fe200020006ff */
[----:B------:R-:W-:Y:S01]  /*2f00*/  FFMA.FTZ R83, R14, R24, -R83 ;  /* 0x000000180e537223 */ /* 0x000fe20000010853 */
[----:B------:R-:W-:-:S02]  /*2f10*/  HADD2.F32 R79, -RZ, R79.H0_H0 ;  /* 0x2000004fff4f7230 */ /* 0x000fc40000004100 */
[----:B------:R-:W-:Y:S01]  /*2f20*/  FFMA.FTZ R78, R15, R24, R78 ;  /* 0x000000180f4e7223 */ /* 0x000fe2000001004e */
[--C-:B------:R-:W-:Y:S02]  /*2f30*/  HADD2.F32 R14, -RZ, R7.reuse.H0_H0 ;  /* 0x20000007ff0e7230 */ /* 0x100fe40000004100 */
[----:B------:R-:W-:Y:S01]  /*2f40*/  FFMA.FTZ R53, R25, R53, R80 ;  /* 0x0000003519357223 */ /* 0x000fe20000010050 */
[----:B------:R-:W-:Y:S01]  /*2f50*/  HADD2.F32 R15, -RZ, R7.H1_H1 ;  /* 0x30000007ff0f7230 */ /* 0x000fe20000004100 */
[----:B------:R-:W-:Y:S01]  /*2f60*/  F2FP.SATFINITE.E4M3.F32.PACK_AB_MERGE_C R4, R82, R81, R85 ;  /* 0x000000515204723e */ /* 0x000fe20004807055 */
[--C-:B------:R-:W-:Y:S01]  /*2f70*/  HADD2.F32 R7, -RZ, R6.reuse.H0_H0 ;  /* 0x20000006ff077230 */ /* 0x100fe20000004100 */
[----:B------:R-:W-:Y:S01]  /*2f80*/  F2FP.SATFINITE.E4M3.F32.PACK_AB_MERGE_C R78, R78, R83, RZ ;  /* 0x000000534e4e723e */ /* 0x000fe200048070ff */
[----:B------:R-:W-:Y:S01]  /*2f90*/  HADD2.F32 R6, -RZ, R6.H1_H1 ;  /* 0x30000006ff067230 */ /* 0x000fe20000004100 */
[----:B------:R-:W-:Y:S01]  /*2fa0*/  F2FP.SATFINITE.E4M3.F32.PACK_AB_MERGE_C R53, R53, R84, RZ ;  /* 0x000000543535723e */ /* 0x000fe200048070ff */
[----:B------:R-:W-:-:S02]  /*2fb0*/  HADD2.F32 R55, -RZ, R55.H0_H0 ;  /* 0x20000037ff377230 */ /* 0x000fc40000004100 */
[----:B------:R-:W-:Y:S02]  /*2fc0*/  HADD2.F32 R52, -RZ, R52.H0_H0 ;  /* 0x20000034ff347230 */ /* 0x000fe40000004100 */
        /* <DEDUP_REMOVED lines=11> */
.L_x_1122:
[----:B------:R-:W-:Y:S05]  /*3080*/  BSYNC B2 ;  /* 0x0000000000027941 */ /* 0x000fea0003800000 */
.L_x_1121:
[----:B------:R1:W-:Y:S02]  /*3090*/  STG.E.128 desc[UR40][R12.64], R4 ;  /* 0x000000040c007986 */ /* 0x0003e4000c101d28 */
.L_x_1120:
[----:B------:R-:W-:Y:S05]  /*30a0*/  BSYNC B1 ;  /* 0x0000000000017941 */ /* 0x000fea0003800000 */
.L_x_1119:
[----:B------:R-:W-:Y:S05]  /*30b0*/  @P2 BRA `(.L_x_1118) ;  /* 0x0000001800c82947 */ /* 0x000fea0003800000 */
[----:B-1----:R-:W2:Y:S01]  /*30c0*/  LDL R6, [R1+0x34] ;  /* 0x0000340001067983 */ /* 0x002ea20000100800 */
[----:B------:R-:W-:Y:S01]  /*30d0*/  IMAD.MOV.U32 R5, RZ, RZ, 0x20 ;  /* 0x00000020ff057424 */ /* 0x000fe200078e00ff */
[----:B------:R-:W-:Y:S01]  /*30e0*/  ISETP.GE.AND P5, PT, R26, R27, PT ;  /* 0x0000001b1a00720c */ /* 0x000fe20003fa6270 */
[----:B------:R-:W-:Y:S01]  /*30f0*/  IMAD R4, R23, 0x2800, RZ ;  /* 0x0000280017047824 */ /* 0x000fe200078e02ff */
[----:B------:R-:W-:Y:S02]  /*3100*/  BSSY B1, `(.L_x_1123) ;  /* 0x000006d000017945 */ /* 0x000fe40003800000 */
[----:B------:R-:W-:-:S04]  /*3110*/  SEL R5, R5, 0xffffffe0, !P4 ;  /* 0xffffffe005057807 */ /* 0x000fc80006000000 */
[----:B--2---:R-:W-:-:S05]  /*3120*/  IADD3 R4, R5, R6, R4 ;  /* 0x0000000605047210 */ /* 0x004fca0007ffe004 */
[----:B------:R-:W-:-:S06]  /*3130*/  IMAD.IADD R4, R17, 0x1, R4 ;  /* 0x0000000111047824 */ /* 0x000fcc00078e0204 */
[----:B------:R-:W1:Y:S01]  /*3140*/  LDS.128 R4, [R4+0xe000] ;  /* 0x00e0000004047984 */ /* 0x000e620000000c00 */
[----:B------:R-:W-:Y:S05]  /*3150*/  @P5 BRA `(.L_x_1124) ;  /* 0x00000004009c5947 */ /* 0x000fea0003800000 */
[----:B------:R-:W-:Y:S02]  /*3160*/  SHF.R.U32.HI R25, RZ, 0x8, R9 ;  /* 0x00000008ff197819 */ /* 0x000fe40000011609 */
[----:B------:R-:W-:Y:S02]  /*3170*/  SHF.R.U32.HI R8, RZ, 0x8, R11 ;  /* 0x00000008ff087819 */ /* 0x000fe4000001160b */
[----:B------:R-:W-:Y:S02]  /*3180*/  LOP3.LUT R10, R9, 0xff0000ff, RZ, 0xc0, !PT ;  /* 0xff0000ff090a7812 */ /* 0x000fe400078ec0ff */
[----:B------:R-:W-:Y:S01]  /*3190*/  SHF.R.U32.HI R24, RZ, 0x10, R9 ;  /* 0x00000010ff187819 */ /* 0x000fe20000011609 */
[----:B------:R-:W-:Y:S01]  /*31a0*/  IMAD.SHL.U32 R9, R25, 0x100, RZ ;  /* 0x0000010019097824 */ /* 0x000fe200078e00ff */
[----:B------:R-:W-:Y:S02]  /*31b0*/  LOP3.LUT R14, R11, 0xff0000ff, RZ, 0xc0, !PT ;  /* 0xff0000ff0b0e7812 */ /* 0x000fe400078ec0ff */
[----:B------:R-:W-:Y:S01]  /*31c0*/  SHF.R.U32.HI R15, RZ, 0x10, R11 ;  /* 0x00000010ff0f7819 */ /* 0x000fe2000001160b */
[----:B------:R-:W-:Y:S01]  /*31d0*/  IMAD.SHL.U32 R11, R8, 0x100, RZ ;  /* 0x00000100080b7824 */ /* 0x000fe200078e00ff */
[----:B------:R-:W-:Y:S01]  /*31e0*/  LOP3.LUT R9, R10, 0xff00, R9, 0xf8, !PT ;  /* 0x0000ff000a097812 */ /* 0x000fe200078ef809 */
[----:B-1----:R-:W-:Y:S01]  /*31f0*/  IMAD.MOV.U32 R8, RZ, RZ, R4 ;  /* 0x000000ffff087224 */ /* 0x002fe200078e0004 */
[----:B------:R-:W-:Y:S01]  /*3200*/  F2FP.F16.E4M3.UNPACK_B R4, R5 ;  /* 0x00000005ff04723e */ /* 0x000fe200020006ff */
[----:B------:R-:W-:Y:S01]  /*3210*/  IMAD.U32 R10, R24, 0x10000, RZ ;  /* 0x00010000180a7824 */ /* 0x000fe200078e00ff */
[----:B------:R-:W-:Y:S01]  /*3220*/  LOP3.LUT R14, R14, 0xff00, R11, 0xf8, !PT ;  /* 0x0000ff000e0e7812 */ /* 0x000fe200078ef80b */
[----:B------:R-:W-:Y:S01]  /*3230*/  IMAD.U32 R15, R15, 0x10000, RZ ;  /* 0x000100000f0f7824 */ /* 0x000fe200078e00ff */
[----:B------:R-:W-:-:S02]  /*3240*/  F2FP.F16.E4M3.UNPACK_B R11, R51.H1 ;  /* 0x00000033ff0b723e */ /* 0x000fc400030006ff */
        /* <DEDUP_REMOVED lines=14> */
[-C--:B------:R-:W-:Y:S01]  /*3330*/  FFMA.FTZ R5, R9, R15.reuse, R52 ;  /* 0x0000000f09057223 */ /* 0x080fe20000010034 */
[----:B------:R-:W-:Y:S02]  /*3340*/  HADD2.F32 R14, -RZ, R14.H1_H1 ;  /* 0x3000000eff0e7230 */ /* 0x000fe40000004100 */
[C---:B------:R-:W-:Y:S01]  /*3350*/  FMUL.FTZ R25, R11.reuse, R26 ;  /* 0x0000001a0b197220 */ /* 0x040fe20000410000 */
[----:B------:R-:W-:Y:S01]  /*3360*/  F2FP.F16.E4M3.UNPACK_B R9, R8.H1 ;  /* 0x00000008ff09723e */ /* 0x000fe200030006ff */
[----:B------:R-:W-:Y:S01]  /*3370*/  FMUL.FTZ R26, R10, R26 ;  /* 0x0000001a0a1a7220 */ /* 0x000fe20000410000 */
[----:B------:R-:W-:Y:S01]  /*3380*/  FFMA.FTZ R4, R4, R15, -R53 ;  /* 0x0000000f04047223 */ /* 0x000fe20000010835 */
[----:B------:R-:W-:Y:S01]  /*3390*/  F2FP.F16.E4M3.UNPACK_B R50, R50 ;  /* 0x00000032ff32723e */ /* 0x000fe200020006ff */
[-C--:B------:R-:W-:Y:S01]  /*33a0*/  FFMA.FTZ R53, R10, R14.reuse, -R25 ;  /* 0x0000000e0a357223 */ /* 0x080fe20000010819 */
[----:B------:R-:W-:Y:S01]  /*33b0*/  FFMA.FTZ R54, R11, R14, R26 ;  /* 0x0000000e0b367223 */ /* 0x000fe2000001001a */
[----:B------:R-:W-:Y:S01]  /*33c0*/  HADD2.F32 R15, -RZ, R51.H1_H1 ;  /* 0x30000033ff0f7230 */ /* 0x000fe20000004100 */
[----:B------:R-:W-:Y:S01]  /*33d0*/  F2FP.F16.E4M3.UNPACK_B R8, R8 ;  /* 0x00000008ff08723e */ /* 0x000fe200020006ff */
[----:B------:R-:W-:-:S02]  /*33e0*/  HADD2.F32 R11, -RZ, R9.H1_H1 ;  /* 0x30000009ff0b7230 */ /* 0x000fc40000004100 */
[----:B------:R-:W-:Y:S01]  /*33f0*/  HADD2.F32 R10, -RZ, R9.H0_H0 ;  /* 0x20000009ff0a7230 */ /* 0x000fe20000004100 */
[----:B------:R-:W-:Y:S01]  /*3400*/  F2FP.SATFINITE.E4M3.F32.PACK_AB_MERGE_C R78, R54, R53, RZ ;  /* 0x00000035364e723e */ /* 0x000fe200048070ff */
[----:B------:R-:W-:Y:S02]  /*3410*/  HADD2.F32 R14, -RZ, R50.H1_H1 ;  /* 0x30000032ff0e7230 */ /* 0x000fe40000004100 */
[-C--:B------:R-:W-:Y:S01]  /*3420*/  FMUL.FTZ R25, R11, R15.reuse ;  /* 0x0000000f0b197220 */ /* 0x080fe20000410000 */
[--C-:B------:R-:W-:Y:S02]  /*3430*/  HADD2.F32 R9, -RZ, R8.reuse.H0_H0 ;  /* 0x20000008ff097230 */ /* 0x100fe40000004100 */
[C---:B------:R-:W-:Y:S01]  /*3440*/  FMUL.FTZ R52, R10.reuse, R15 ;  /* 0x0000000f0a347220 */ /* 0x040fe20000410000 */
[----:B------:R-:W-:Y:S02]  /*3450*/  HADD2.F32 R51, -RZ, R51.H0_H0 ;  /* 0x20000033ff337230 */ /* 0x000fe40000004100 */
[----:B------:R-:W-:Y:S01]  /*3460*/  FFMA.FTZ R25, R10, R14, -R25 ;  /* 0x0000000e0a197223 */ /* 0x000fe20000010819 */
[----:B------:R-:W-:-:S02]  /*3470*/  HADD2.F32 R8, -RZ, R8.H1_H1 ;  /* 0x30000008ff087230 */ /* 0x000fc40000004100 */
[----:B------:R-:W-:Y:S01]  /*3480*/  FFMA.FTZ R14, R11, R14, R52 ;  /* 0x0000000e0b0e7223 */ /* 0x000fe20000010034 */
[----:B------:R-:W-:Y:S02]  /*3490*/  HADD2.F32 R50, -RZ, R50.H0_H0 ;  /* 0x20000032ff327230 */ /* 0x000fe40000004100 */
[-C--:B------:R-:W-:Y:S01]  /*34a0*/  FMUL.FTZ R15, R9, R51.reuse ;  /* 0x00000033090f7220 */ /* 0x080fe20000410000 */
[----:B------:R-:W-:Y:S01]  /*34b0*/  F2FP.SATFINITE.E4M3.F32.PACK_AB_MERGE_C R5, R5, R4, R78 ;  /* 0x000000040505723e */ /* 0x000fe2000480704e */
[----:B------:R-:W-:Y:S01]  /*34c0*/  FMUL.FTZ R26, R8, R51 ;  /* 0x00000033081a7220 */ /* 0x000fe20000410000 */
[----:B------:R-:W-:Y:S01]  /*34d0*/  F2FP.SATFINITE.E4M3.F32.PACK_AB_MERGE_C R55, R14, R25, RZ ;  /* 0x000000190e37723e */ /* 0x000fe200048070ff */
[-C--:B------:R-:W-:Y:S01]  /*34e0*/  FFMA.FTZ R52, R8, R50.reuse, R15 ;  /* 0x0000003208347223 */ /* 0x080fe2000001000f */
[----:B------:R-:W-:Y:S01]  /*34f0*/  F2FP.F16.E4M3.UNPACK_B R25, R27.H1 ;  /* 0x0000001bff19723e */ /* 0x000fe200030006ff */
[----:B------:R-:W-:Y:S01]  /*3500*/  FFMA.FTZ R51, R9, R50, -R26 ;  /* 0x0000003209337223 */ /* 0x000fe2000001081a */
[----:B------:R-:W-:-:S02]  /*3510*/  F2FP.F16.E4M3.UNPACK_B R9, R7.H1 ;  /* 0x00000007ff09723e */ /* 0x000fc400030006ff */
[----:B------:R-:W-:Y:S01]  /*3520*/  F2FP.F16.E4M3.UNPACK_B R14, R24.H1 ;  /* 0x00000018ff0e723e */ /* 0x000fe200030006ff */
[----:B------:R-:W-:Y:S01]  /*3530*/  HADD2.F32 R50, -RZ, R25.H1_H1 ;  /* 0x30000019ff327230 */ /* 0x000fe20000004100 */
[----:B------:R-:W-:Y:S01]  /*3540*/  F2FP.F16.E4M3.UNPACK_B R8, R6.H1 ;  /* 0x00000006ff08723e */ /* 0x000fe200030006ff */
[--C-:B------:R-:W-:Y:S01]  /*3550*/  HADD2.F32 R11, -RZ, R9.reuse.H1_H1 ;  /* 0x30000009ff0b7230 */ /* 0x100fe20000004100 */
[----:B------:R-:W-:Y:S01]  /*3560*/  F2FP.F16.E4M3.UNPACK_B R27, R27 ;  /* 0x0000001bff1b723e */ /* 0x000fe200020006ff */
[----:B------:R-:W-:Y:S01]  /*3570*/  HADD2.F32 R10, -RZ, R9.H0_H0 ;  /* 0x20000009ff0a7230 */ /* 0x000fe20000004100 */
[----:B------:R-:W-:Y:S01]  /*3580*/  F2FP.F16.E4M3.UNPACK_B R24, R24 ;  /* 0x00000018ff18723e */ /* 0x000fe200020006ff */
[----:B------:R-:W-:Y:S02]  /*3590*/  HADD2.F32 R15, -RZ, R14.H1_H1 ;  /* 0x3000000eff0f7230 */ /* 0x000fe40000004100 */
[----:B------:R-:W-:Y:S01]  /*35a0*/  FMUL.FTZ R53, R11, R50 ;  /* 0x000000320b357220 */ /* 0x000fe20000410000 */
[----:B------:R-:W-:-:S02]  /*35b0*/  HADD2.F32 R9, -RZ, R8.H1_H1 ;  /* 0x30000008ff097230 */ /* 0x000fc40000004100 */
[C---:B------:R-:W-:Y:S01]  /*35c0*/  FMUL.FTZ R50, R10.reuse, R50 ;  /* 0x000000320a327220 */ /* 0x040fe20000410000 */
[--C-:B------:R-:W-:Y:S02]  /*35d0*/  HADD2.F32 R26, -RZ, R27.reuse.H1_H1 ;  /* 0x3000001bff1a7230 */ /* 0x100fe40000004100 */
[----:B------:R-:W-:Y:S01]  /*35e0*/  FFMA.FTZ R54, R10, R15, -R53 ;  /* 0x0000000f0a367223 */ /* 0x000fe20000010835 */
[----:B------:R-:W-:Y:S01]  /*35f0*/  HADD2.F32 R8, -RZ, R8.H0_H0 ;  /* 0x20000008ff087230 */ /* 0x000fe20000004100 */
[----:B------:R-:W-:Y:S01]  /*3600*/  F2FP.F16.E4M3.UNPACK_B R7, R7 ;  /* 0x00000007ff07723e */ /* 0x000fe200020006ff */
        /* <DEDUP_REMOVED lines=28> */
.L_x_1124:
[----:B------:R-:W-:Y:S05]  /*37d0*/  BSYNC B1 ;  /* 0x0000000000017941 */ /* 0x000fea0003800000 */
.L_x_1123:
[----:B-1----:R2:W-:Y:S01]  /*37e0*/  STG.E.128 desc[UR40][R12.64+0x20], R4 ;  /* 0x000020040c007986 */ /* 0x0025e2000c101d28 */
[----:B------:R-:W-:Y:S05]  /*37f0*/  BRA `(.L_x_1118) ;  /* 0x0000001000f87947 */ /* 0x000fea0003800000 */
.L_x_1112:
[----:B------:R-:W0:Y:S01]  /*3800*/  S2R R5, SR_TID.X ;  /* 0x0000000000057919 */ /* 0x000e220000002100 */
[----:B------:R-:W2:Y:S01]  /*3810*/  LDL R26, [R1+0x10] ;  /* 0x00001000011a7983 */ /* 0x000ea20000100800 */
[C---:B0-----:R-:W-:Y:S02]  /*3820*/  VIADD R9, R5.reuse, 0xffffff80 ;  /* 0xffffff8005097836 */ /* 0x041fe40000000000 */
[----:B------:R-:W-:Y:S02]  /*3830*/  VIADD R8, R5, 0xffffff80 ;  /* 0xffffff8005087836 */ /* 0x000fe40000000000 */
[----:B------:R-:W-:-:S03]  /*3840*/  IMAD R5, R47, -0xa0, R48 ;  /* 0xffffff602f057824 */ /* 0x000fc600078e0230 */
[----:B------:R-:W-:Y:S02]  /*3850*/  LEA.HI R8, R8, R9, RZ, 0x1 ;  /* 0x0000000908087211 */ /* 0x000fe400078f08ff */
[----:B------:R-:W-:Y:S02]  /*3860*/  VIMNMX R5, R5, 0xa0, PT ;  /* 0x000000a005057848 */ /* 0x000fe40003fe0100 */
[----:B------:R-:W-:-:S04]  /*3870*/  SHF.R.S32.HI R8, RZ, 0x1, R8 ;  /* 0x00000001ff087819 */ /* 0x000fc80000011408 */
[----:B------:R-:W-:-:S04]  /*3880*/  ISETP.GE.AND P1, PT, R8, R5, PT ;  /* 0x000000050800720c */ /* 0x000fc80003f26270 */
[----:B------:R-:W-:-:S13]  /*3890*/  ISETP.GE.OR P0, PT, R156, R27, P1 ;  /* 0x0000001b9c00720c */ /* 0x000fda0000f06670 */
[----:B------:R-:W0:Y:S08]  /*38a0*/  @!P0 LDC.64 R12, c[0x0][0x3e8] ;  /* 0x0000fa00ff0c8b82 */ /* 0x000e300000000a00 */
[----:B------:R-:W1:Y:S01]  /*38b0*/  @!P0 LDC.64 R24, c[0x0][0x400] ;  /* 0x00010000ff188b82 */ /* 0x000e620000000a00 */
[----:B------:R-:W-:Y:S02]  /*38c0*/  CS2R R10, SRZ ;  /* 0x00000000000a7805 */ /* 0x000fe4000001ff00 */
[----:B------:R-:W-:-:S02]  /*38d0*/  CS2R R8, SRZ ;  /* 0x0000000000087805 */ /* 0x000fc4000001ff00 */
[----:B0-----:R-:W-:-:S04]  /*38e0*/  @!P0 IADD3 R12, P5, P6, R32, R12, R6 ;  /* 0x0000000c200c8210 */ /* 0x001fc80007ebe006 */
[----:B------:R-:W-:Y:S02]  /*38f0*/  @!P0 IADD3.X R13, R66, R13, R52, P5, P6 ;  /* 0x0000000d420d8210 */ /* 0x000fe40002fec434 */
[----:B------:R-:W-:Y:S02]  /*3900*/  CS2R R6, SRZ ;  /* 0x0000000000067805 */ /* 0x000fe4000001ff00 */
[----:B-1----:R-:W-:Y:S02]  /*3910*/  @!P0 IADD3 R24, P5, P6, R38, R24, R4 ;  /* 0x0000001826188210 */ /* 0x002fe40007ebe004 */
[----:B------:R-:W-:Y:S02]  /*3920*/  CS2R R4, SRZ ;  /* 0x0000000000047805 */ /* 0x000fe4000001ff00 */
[----:B------:R-:W-:-:S04]  /*3930*/  @!P0 IADD3.X R25, R70, R25, R55, P5, P6 ;  /* 0x0000001946198210 */ /* 0x000fc80002fec437 */
[----:B------:R-:W3:Y:S04]  /*3940*/  @!P0 LDG.E.128 R4, desc[UR40][R12.64] ;  /* 0x000000280c048981 */ /* 0x000ee8000c1e1d00 */
[----:B------:R-:W4:Y:S01]  /*3950*/  @!P0 LDG.E.128 R8, desc[UR40][R24.64] ;  /* 0x0000002818088981 */ /* 0x000f22000c1e1d00 */
[----:B------:R-:W-:Y:S02]  /*3960*/  ISETP.GE.AND P0, PT, R156, R27, PT ;  /* 0x0000001b9c00720c */ /* 0x000fe40003f06270 */
[----:B------:R-:W-:-:S11]  /*3970*/  LOP3.LUT R22, R22, 0xfffffffe, RZ, 0xc0, !PT ;  /* 0xfffffffe16167812 */ /* 0x000fd600078ec0ff */
[----:B------:R-:W-:Y:S02]  /*3980*/  @P0 LOP3.LUT R22, R22, 0x1, RZ, 0xfc, !PT ;  /* 0x0000000116160812 */ /* 0x000fe400078efcff */
[----:B--2---:R-:W-:Y:S01]  /*3990*/  ISETP.NE.AND P0, PT, R26, 0x3, PT ;  /* 0x000000031a00780c */ /* 0x004fe20003f05270 */
[----:B---3--:R-:W-:Y:S02]  /*39a0*/  IMAD.MOV.U32 R80, RZ, RZ, R6 ;  /* 0x000000ffff507224 */ /* 0x008fe400078e0006 */
[----:B------:R-:W-:Y:S02]  /*39b0*/  IMAD.MOV.U32 R83, RZ, RZ, R4 ;  /* 0x000000ffff537224 */ /* 0x000fe400078e0004 */
[----:B----4-:R-:W-:Y:S02]  /*39c0*/  IMAD.MOV.U32 R82, RZ, RZ, R10 ;  /* 0x000000ffff527224 */ /* 0x010fe400078e000a */
[----:B------:R-:W-:-:S06]  /*39d0*/  IMAD.MOV.U32 R84, RZ, RZ, R8 ;  /* 0x000000ffff547224 */ /* 0x000fcc00078e0008 */
[----:B------:R-:W-:Y:S05]  /*39e0*/  @!P0 BRA `(.L_x_1125) ;  /* 0x0000000000048947 */ /* 0x000fea0003800000 */
[----:B------:R-:W-:Y:S01]  /*39f0*/  BPT.TRAP 0x1 ;  /* 0x000000040000795c */ /* 0x000fe20000300000 */
.L_x_1125:
[----:B------:R-:W2:Y:S01]  /*3a00*/  LDL R12, [R1+0x18] ;  /* 0x00001800010c7983 */ /* 0x000ea20000100800 */
[----:B------:R-:W-:Y:S01]  /*3a10*/  IMAD R73, R23, 0x8, R17 ;  /* 0x0000000817497824 */ /* 0x000fe200078e0211 */
[----:B------:R-:W0:Y:S01]  /*3a20*/  LDC R78, c[0x0][0x2f4] ;  /* 0x0000bd00ff4e7b82 */ /* 0x000e220000000800 */
[----:B------:R-:W-:Y:S01]  /*3a30*/  BSSY B1, `(.L_x_1126) ;  /* 0x0000004000017945 */ /* 0x000fe20003800000 */
[----:B--2---:R-:W-:-:S04]  /*3a40*/  SHF.L.U32 R76, R12, 0x1f, RZ ;  /* 0x0000001f0c4c7819 */ /* 0x004fc800000006ff */
[----:B------:R-:W1:Y:S02]  /*3a50*/  SYNCS.PHASECHK.TRANS64.TRYWAIT P5, [R73+URZ+0x13290], R76 ;  /* 0x0132904c490075a7 */ /* 0x000e6400080a017f */
[----:B01----:R-:W-:Y:S05]  /*3a60*/  @!P5 BRA `(.L_x_1127) ;  /* 0x000001c400b0d947 */ /* 0x003fea0003800000 */
.L_x_1412:
[----:B------:R-:W-:Y:S05]  /*3a70*/  BSYNC B1 ;  /* 0x0000000000017941 */ /* 0x000fea0003800000 */
.L_x_1126:
[----:B------:R-:W1:Y:S01]  /*3a80*/  S2R R12, SR_TID.X ;  /* 0x00000000000c7919 */ /* 0x000e620000002100 */
[----:B------:R-:W-:Y:S01]  /*3a90*/  ISETP.GE.OR P5, PT, R156, R78, P1 ;  /* 0x0000004e9c00720c */ /* 0x000fe20000fa6670 */
[----:B------:R-:W-:Y:S01]  /*3aa0*/  ULDC.64 UR4, c[0x0][0x300] ;  /* 0x0000c00000047ab9 */ /* 0x000fe20000000a00 */
[----:B------:R-:W-:Y:S02]  /*3ab0*/  IMAD.MOV.U32 R52, RZ, RZ, R14 ;  /* 0x000000ffff347224 */ /* 0x000fe400078e000e */
[C---:B-1----:R-:W-:Y:S02]  /*3ac0*/  VIADD R24, R12.reuse, 0xffffff80 ;  /* 0xffffff800c187836 */ /* 0x042fe40000000000 */
[----:B------:R-:W-:Y:S02]  /*3ad0*/  VIADD R13, R12, 0xffffff80 ;  /* 0xffffff800c0d7836 */ /* 0x000fe40000000000 */
[----:B------:R-:W-:-:S03]  /*3ae0*/  IMAD R12, R49, UR4, RZ ;  /* 0x00000004310c7c24 */ /* 0x000fc6000f8e02ff */
[----:B------:R-:W-:-:S04]  /*3af0*/  LEA.HI R13, R13, R24, RZ, 0x1 ;  /* 0x000000180d0d7211 */ /* 0x000fc800078f08ff */
[----:B------:R-:W-:-:S05]  /*3b00*/  SHF.R.S32.HI R13, RZ, 0x1, R13 ;  /* 0x00000001ff0d7819 */ /* 0x000fca000001140d */
[----:B------:R-:W-:-:S04]  /*3b10*/  IMAD.WIDE.U32 R52, R13, UR4, R52 ;  /* 0x000000040d347c25 */ /* 0x000fc8000f8e0034 */
[----:B------:R-:W-:Y:S01]  /*3b20*/  IMAD R79, R13, UR5, R12 ;  /* 0x000000050d4f7c24 */ /* 0x000fe2000f8e020c */
[----:B------:R-:W-:Y:S06]  /*3b30*/  @P5 BRA `(.L_x_1118) ;  /* 0x0000001000285947 */ /* 0x000fec0003800000 */
[----:B------:R-:W2:Y:S04]  /*3b40*/  LDL R25, [R1+0x44] ;  /* 0x0000440001197983 */ /* 0x000ea80000100800 */
[----:B------:R-:W3:Y:S01]  /*3b50*/  LDL R24, [R1+0x48] ;  /* 0x0000480001187983 */ /* 0x000ee20000100800 */
[----:B------:R-:W-:Y:S01]  /*3b60*/  IMAD.IADD R79, R79, 0x1, R53 ;  /* 0x000000014f4f7824 */ /* 0x000fe200078e0235 */
[----:B------:R-:W-:Y:S01]  /*3b70*/  IADD3 R55, P5, P6, R2, R52, R67 ;  /* 0x0000003402377210 */ /* 0x000fe20007ebe043 */
[----:B------:R-:W-:Y:S03]  /*3b80*/  BSSY B1, `(.L_x_1128) ;  /* 0x00000e3000017945 */ /* 0x000fe60003800000 */
[----:B------:R-:W-:-:S02]  /*3b90*/  IADD3.X R12, R0, R79, R69, P5, P6 ;  /* 0x0000004f000c7210 */ /* 0x000fc40002fec445 */
[----:B------:R-:W-:Y:S02]  /*3ba0*/  IADD3 R54, P5, R55, R50, RZ ;  /* 0x0000003237367210 */ /* 0x000fe40007fbe0ff */
[----:B------:R-:W-:-:S03]  /*3bb0*/  LOP3.LUT P6, RZ, R22, 0x1, RZ, 0xc0, !PT ;  /* 0x0000000116ff7812 */ /* 0x000fc600078cc0ff */
[----:B------:R-:W-:Y:S01]  /*3bc0*/  IMAD.X R55, R12, 0x1, R51, P5 ;  /* 0x000000010c377824 */ /* 0x000fe200028e0633 */
[----:B------:R-:W-:Y:S01]  /*3bd0*/  LOP3.LUT P5, RZ, R22, 0x4, RZ, 0xc0, !PT ;  /* 0x0000000416ff7812 */ /* 0x000fe200078ac0ff */
[----:B------:R-:W-:-:S05]  /*3be0*/  IMAD.IADD R12, R78, 0x1, -R61 ;  /* 0x000000014e0c7824 */ /* 0x000fca00078e0a3d */
[----:B------:R-:W-:-:S04]  /*3bf0*/  SEL R12, R61, R12, !P5 ;  /* 0x0000000c3d0c7207 */ /* 0x000fc80006800000 */
[----:B------:R-:W-:-:S04]  /*3c00*/  SHF.R.S32.HI R13, RZ, 0x1f, R12 ;  /* 0x0000001fff0d7819 */ /* 0x000fc8000001140c */
[----:B------:R-:W-:-:S04]  /*3c10*/  LEA.HI R13, R13, R12, RZ, 0x5 ;  /* 0x0000000c0d0d7211 */ /* 0x000fc800078f28ff */
[----:B------:R-:W-:-:S04]  /*3c20*/  SHF.R.S32.HI R13, RZ, 0x5, R13 ;  /* 0x00000005ff0d7819 */ /* 0x000fc8000001140d */
[----:B------:R-:W-:-:S05]  /*3c30*/  LEA.HI.SX32 R13, R58, R13, 0x1c ;  /* 0x0000000d3a0d7211 */ /* 0x000fca00078fe2ff */
[----:B------:R-:W-:-:S05]  /*3c40*/  IMAD.SHL.U32 R81, R13, 0x10, RZ ;  /* 0x000000100d517824 */ /* 0x000fca00078e00ff */
[----:B--2---:R-:W-:-:S04]  /*3c50*/  LOP3.LUT R12, R25, 0x30, R81, 0xf8, !PT ;  /* 0x00000030190c7812 */ /* 0x004fc800078ef851 */
[----:B------:R-:W-:-:S05]  /*3c60*/  LOP3.LUT R12, R12, R59, RZ, 0x3c, !PT ;  /* 0x0000003b0c0c7212 */ /* 0x000fca00078e3cff */
[----:B---3--:R-:W-:Y:S02]  /*3c70*/  IMAD.IADD R14, R24, 0x1, R12 ;  /* 0x00000001180e7824 */ /* 0x008fe400078e020c */
[C---:B------:R-:W-:Y:S02]  /*3c80*/  IMAD R12, R23.reuse, 0x2800, R72 ;  /* 0x00002800170c7824 */ /* 0x040fe400078e0248 */
[----:B------:R-:W-:Y:S02]  /*3c90*/  IMAD R14, R23, 0x2800, R14 ;  /* 0x00002800170e7824 */ /* 0x000fe400078e020e */
[C---:B------:R-:W-:Y:S02]  /*3ca0*/  IMAD.IADD R12, R17.reuse, 0x1, R12 ;  /* 0x00000001110c7824 */ /* 0x040fe400078e020c */
[----:B------:R-:W-:-:S04]  /*3cb0*/  IMAD.IADD R24, R17, 0x1, R14 ;  /* 0x0000000111187824 */ /* 0x000fc800078e020e */
[----:B------:R-:W1:Y:S04]  /*3cc0*/  LDS.128 R12, [R12+0xe000] ;  /* 0x00e000000c0c7984 */ /* 0x000e680000000c00 */
        /* <DEDUP_REMOVED lines=28> */
[----:B-1----:R-:W-:Y:S01]  /*3e90*/  F2FP.F16.E4M3.UNPACK_B R10, R12.H1 ;  /* 0x0000000cff0a723e */ /* 0x002fe200030006ff */
        /* <DEDUP_REMOVED lines=54> */
[----:B------:R-:W-:-:S02]  /*4200*/  HADD2.F32 R87, -RZ, R87.H1_H1 ;  /* 0x30000057ff577230 */ /* 0x000fc40000004100 */
[-C--:B------:R-:W-:Y:S01]  /*4210*/  FFMA.FTZ R92, R86, R91.reuse, -R95 ;  /* 0x0000005b565c7223 */ /* 0x080fe2000001085f */
[----:B------:R-:W-:Y:S01]  /*4220*/  HADD2.F32 R84, -RZ, R84.H1_H1 ;  /* 0x30000054ff547230 */ /* 0x000fe20000004100 */
[----:B------:R-:W-:Y:S01]  /*4230*/  F2FP.F16.E4M3.UNPACK_B R86, R82 ;  /* 0x00000052ff56723e */ /* 0x000fe200020006ff */
[----:B------:R-:W-:Y:S02]  /*4240*/  HADD2.F32 R89, -RZ, R89.H1_H1 ;  /* 0x30000059ff597230 */ /* 0x000fe40000004100 */
[----:B------:R-:W-:Y:S01]  /*4250*/  FMUL.FTZ R95, R87, R90 ;  /* 0x0000005a575f7220 */ /* 0x000fe20000410000 */
[----:B------:R-:W-:Y:S01]  /*4260*/  F2FP.F16.E4M3.UNPACK_B R82, R26 ;  /* 0x0000001aff52723e */ /* 0x000fe200020006ff */
[----:B------:R-:W-:Y:S01]  /*4270*/  FMUL.FTZ R90, R84, R90 ;  /* 0x0000005a545a7220 */ /* 0x000fe20000410000 */
[----:B------:R-:W-:Y:S01]  /*4280*/  FFMA.FTZ R88, R88, R91, R93 ;  /* 0x0000005b58587223 */ /* 0x000fe2000001005d */
[----:B------:R-:W-:Y:S01]  /*4290*/  FFMA.FTZ R99, R84, R89, -R95 ;  /* 0x0000005954637223 */ /* 0x000fe2000001085f */
[----:B------:R-:W-:Y:S01]  /*42a0*/  F2FP.F16.E4M3.UNPACK_B R84, R80 ;  /* 0x00000050ff54723e */ /* 0x000fe200020006ff */
[----:B------:R-:W-:-:S02]  /*42b0*/  HADD2.F32 R80, -RZ, R82.H0_H0 ;  /* 0x20000052ff507230 */ /* 0x000fc40000004100 */
[----:B------:R-:W-:Y:S01]  /*42c0*/  FFMA.FTZ R101, R87, R89, R90 ;  /* 0x0000005957657223 */ /* 0x000fe2000001005a */
[--C-:B------:R-:W-:Y:S01]  /*42d0*/  HADD2.F32 R91, -RZ, R86.reuse.H0_H0 ;  /* 0x20000056ff5b7230 */ /* 0x100fe20000004100 */
[----:B------:R-:W-:Y:S01]  /*42e0*/  F2FP.SATFINITE.E4M3.F32.PACK_AB_MERGE_C R8, R11, R8, RZ ;  /* 0x000000080b08723e */ /* 0x000fe200048070ff */
[----:B------:R-:W-:Y:S01]  /*42f0*/  HADD2.F32 R93, -RZ, R86.H1_H1 ;  /* 0x30000056ff5d7230 */ /* 0x000fe20000004100 */
[----:B------:R-:W-:Y:S01]  /*4300*/  F2FP.F16.E4M3.UNPACK_B R10, R25 ;  /* 0x00000019ff0a723e */ /* 0x000fe200020006ff */
[----:B------:R-:W-:Y:S02]  /*4310*/  HADD2.F32 R26, -RZ, R14.H0_H0 ;  /* 0x2000000eff1a7230 */ /* 0x000fe40000004100 */
[----:B------:R-:W-:Y:S01]  /*4320*/  FMUL.FTZ R95, R80, R91 ;  /* 0x0000005b505f7220 */ /* 0x000fe20000410000 */
[----:B------:R-:W-:Y:S01]  /*4330*/  HADD2.F32 R82, -RZ, R82.H1_H1 ;  /* 0x30000052ff527230 */ /* 0x000fe20000004100 */
[----:B------:R-:W-:Y:S01]  /*4340*/  F2FP.F16.E4M3.UNPACK_B R11, R7 ;  /* 0x00000007ff0b723e */ /* 0x000fe200020006ff */
[----:B------:R-:W-:-:S02]  /*4350*/  HADD2.F32 R14, -RZ, R14.H1_H1 ;  /* 0x3000000eff0e7230 */ /* 0x000fc40000004100 */
[----:B------:R-:W-:Y:S01]  /*4360*/  FMUL.FTZ R91, R26, R91 ;  /* 0x0000005b1a5b7220 */ /* 0x000fe20000410000 */
[--C-:B------:R-:W-:Y:S02]  /*4370*/  HADD2.F32 R87, -RZ, R84.reuse.H0_H0 ;  /* 0x20000054ff577230 */ /* 0x100fe40000004100 */
[-C--:B------:R-:W-:Y:S01]  /*4380*/  FMUL.FTZ R97, R82, R93.reuse ;  /* 0x0000005d52617220 */ /* 0x080fe20000410000 */
[----:B------:R-:W-:Y:S02]  /*4390*/  HADD2.F32 R89, -RZ, R84.H1_H1 ;  /* 0x30000054ff597230 */ /* 0x000fe40000004100 */
[----:B------:R-:W-:Y:S01]  /*43a0*/  FMUL.FTZ R93, R14, R93 ;  /* 0x0000005d0e5d7220 */ /* 0x000fe20000410000 */
[----:B------:R-:W-:Y:S01]  /*43b0*/  F2FP.SATFINITE.E4M3.F32.PACK_AB_MERGE_C R24, R85, R24, R9 ;  /* 0x000000185518723e */ /* 0x000fe20004807009 */
[----:B------:R-:W-:Y:S01]  /*43c0*/  FFMA.FTZ R95, R26, R87, -R95 ;  /* 0x000000571a5f7223 */ /* 0x000fe2000001085f */
[----:B------:R-:W-:Y:S01]  /*43d0*/  F2FP.F16.E4M3.UNPACK_B R9, R13 ;  /* 0x0000000dff09723e */ /* 0x000fe200020006ff */
[----:B------:R-:W-:Y:S01]  /*43e0*/  FFMA.FTZ R26, R80, R87, R91 ;  /* 0x00000057501a7223 */ /* 0x000fe2000001005b */
[----:B------:R-:W-:Y:S01]  /*43f0*/  FFMA.FTZ R93, R82, R89, R93 ;  /* 0x00000059525d7223 */ /* 0x000fe2000001005d */
[----:B------:R-:W-:Y:S01]  /*4400*/  F2FP.SATFINITE.E4M3.F32.PACK_AB_MERGE_C R12, R83, R12, R8 ;  /* 0x0000000c530c723e */ /* 0x000fe20004807008 */
[----:B------:R-:W-:Y:S01]  /*4410*/  HADD2.F32 R80, -RZ, R10.H0_H0 ;  /* 0x2000000aff507230 */ /* 0x000fe20000004100 */
[----:B------:R-:W-:Y:S01]  /*4420*/  F2FP.F16.E4M3.UNPACK_B R82, R6 ;  /* 0x00000006ff52723e */ /* 0x000fe200020006ff */
[----:B------:R-:W-:Y:S01]  /*4430*/  HADD2.F32 R85, -RZ, R11.H0_H0 ;  /* 0x2000000bff557230 */ /* 0x000fe20000004100 */
[----:B------:R-:W-:Y:S01]  /*4440*/  F2FP.F16.E4M3.UNPACK_B R13, R13.H1 ;  /* 0x0000000dff0d723e */ /* 0x000fe200030006ff */
[----:B------:R-:W-:Y:S01]  /*4450*/  HADD2.F32 R8, -RZ, R9.H0_H0 ;  /* 0x20000009ff087230 */ /* 0x000fe20000004100 */
[----:B------:R-:W-:Y:S01]  /*4460*/  F2FP.F16.E4M3.UNPACK_B R25, R25.H1 ;  /* 0x00000019ff19723e */ /* 0x000fe200030006ff */
[----:B------:R-:W-:-:S02]  /*4470*/  HADD2.F32 R83, -RZ, R82.H0_H0 ;  /* 0x20000052ff537230 */ /* 0x000fc40000004100 */
[-C--:B------:R-:W-:Y:S01]  /*4480*/  FMUL.FTZ R87, R80, R85.reuse ;  /* 0x0000005550577220 */ /* 0x080fe20000410000 */
[----:B------:R-:W-:Y:S02]  /*4490*/  HADD2.F32 R10, -RZ, R10.H1_H1 ;  /* 0x3000000aff0a7230 */ /* 0x000fe40000004100 */
[C---:B------:R-:W-:Y:S01]  /*44a0*/  FMUL.FTZ R85, R8.reuse, R85 ;  /* 0x0000005508557220 */ /* 0x040fe20000410000 */
[----:B------:R-:W-:Y:S02]  /*44b0*/  HADD2.F32 R84, -RZ, R11.H1_H1 ;  /* 0x3000000bff547230 */ /* 0x000fe40000004100 */
[-C--:B------:R-:W-:Y:S01]  /*44c0*/  FFMA.FTZ R8, R8, R83.reuse, -R87 ;  /* 0x0000005308087223 */ /* 0x080fe20000010857 */
[----:B------:R-:W-:Y:S02]  /*44d0*/  HADD2.F32 R11, -RZ, R9.H1_H1 ;  /* 0x30000009ff0b7230 */ /* 0x000fe40000004100 */
[----:B------:R-:W-:Y:S01]  /*44e0*/  FFMA.FTZ R9, R80, R83, R85 ;  /* 0x0000005350097223 */ /* 0x000fe20000010055 */
[----:B------:R-:W-:-:S02]  /*44f0*/  HADD2.F32 R82, -RZ, R82.H1_H1 ;  /* 0x30000052ff527230 */ /* 0x000fc40000004100 */
[CC--:B------:R-:W-:Y:S01]  /*4500*/  FMUL.FTZ R80, R10.reuse, R84.reuse ;  /* 0x000000540a507220 */ /* 0x0c0fe20000410000 */
[----:B------:R-:W-:Y:S01]  /*4510*/  F2FP.F16.E4M3.UNPACK_B R83, R7.H1 ;  /* 0x00000007ff53723e */ /* 0x000fe200030006ff */
[----:B------:R-:W-:Y:S01]  /*4520*/  FMUL.FTZ R85, R11, R84 ;  /* 0x000000540b557220 */ /* 0x000fe20000410000 */
[----:B------:R-:W-:Y:S01]  /*4530*/  F2FP.SATFINITE.E4M3.F32.PACK_AB_MERGE_C R88, R101, R88, RZ ;  /* 0x000000586558723e */ /* 0x000fe200048070ff */
[----:B------:R-:W-:Y:S01]  /*4540*/  FFMA.FTZ R11, R11, R82, -R80 ;  /* 0x000000520b0b7223 */ /* 0x000fe20000010850 */
[----:B------:R-:W-:Y:S01]  /*4550*/  HADD2.F32 R7, -RZ, R13.H0_H0 ;  /* 0x2000000dff077230 */ /* 0x000fe20000004100 */
[----:B------:R-:W-:Y:S01]  /*4560*/  F2FP.F16.E4M3.UNPACK_B R6, R6.H1 ;  /* 0x00000006ff06723e */ /* 0x000fe200030006ff */
[----:B------:R-:W-:Y:S01]  /*4570*/  HADD2.F32 R80, -RZ, R25.H0_H0 ;  /* 0x20000019ff507230 */ /* 0x000fe20000004100 */
[----:B------:R-:W-:Y:S01]  /*4580*/  F2FP.SATFINITE.E4M3.F32.PACK_AB_MERGE_C R26, R93, R26, R88 ;  /* 0x0000001a5d1a723e */ /* 0x000fe20004807058 */
[----:B------:R-:W-:Y:S02]  /*4590*/  HADD2.F32 R84, -RZ, R83.H0_H0 ;  /* 0x20000053ff547230 */ /* 0x000fe40000004100 */
[----:B------:R-:W-:Y:S01]  /*45a0*/  FFMA.FTZ R10, R10, R82, R85 ;  /* 0x000000520a0a7223 */ /* 0x000fe20000010055 */
[----:B------:R-:W-:-:S02]  /*45b0*/  HADD2.F32 R25, -RZ, R25.H1_H1 ;  /* 0x30000019ff197230 */ /* 0x000fc40000004100 */
[----:B------:R-:W-:Y:S01]  /*45c0*/  FFMA.FTZ R14, R14, R89, -R97 ;  /* 0x000000590e0e7223 */ /* 0x000fe20000010861 */
[----:B------:R-:W-:Y:S02]  /*45d0*/  HADD2.F32 R86, -RZ, R83.H1_H1 ;  /* 0x30000053ff567230 */ /* 0x000fe40000004100 */
[-C--:B------:R-:W-:Y:S01]  /*45e0*/  FMUL.FTZ R88, R80, R84.reuse ;  /* 0x0000005450587220 */ /* 0x080fe20000410000 */
[----:B------:R-:W-:Y:S02]  /*45f0*/  HADD2.F32 R13, -RZ, R13.H1_H1 ;  /* 0x3000000dff0d7230 */ /* 0x000fe40000004100 */
[----:B------:R-:W-:Y:S01]  /*4600*/  FMUL.FTZ R83, R7, R84 ;  /* 0x0000005407537220 */ /* 0x000fe20000410000 */
[--C-:B------:R-:W-:Y:S01]  /*4610*/  HADD2.F32 R82, -RZ, R6.reuse.H0_H0 ;  /* 0x20000006ff527230 */ /* 0x100fe20000004100 */
[----:B------:R-:W-:Y:S01]  /*4620*/  F2FP.SATFINITE.E4M3.F32.PACK_AB_MERGE_C R92, R99, R92, RZ ;  /* 0x0000005c635c723e */ /* 0x000fe200048070ff */
[----:B------:R-:W-:Y:S02]  /*4630*/  HADD2.F32 R84, -RZ, R6.H1_H1 ;  /* 0x30000006ff547230 */ /* 0x000fe40000004100 */
[-C--:B------:R-:W-:Y:S01]  /*4640*/  FMUL.FTZ R6, R25, R86.reuse ;  /* 0x0000005619067220 */ /* 0x080fe20000410000 */
[C---:B------:R-:W-:Y:S01]  /*4650*/  FMUL.FTZ R86, R13.reuse, R86 ;  /* 0x000000560d567220 */ /* 0x040fe20000410000 */
[----:B------:R-:W-:Y:S01]  /*4660*/  F2FP.SATFINITE.E4M3.F32.PACK_AB_MERGE_C R14, R14, R95, R92 ;  /* 0x0000005f0e0e723e */ /* 0x000fe2000480705c */
[----:B------:R-:W-:Y:S01]  /*4670*/  FFMA.FTZ R90, R80, R82, R83 ;  /* 0x00000052505a7223 */ /* 0x000fe20000010053 */
[-C--:B------:R-:W-:Y:S01]  /*4680*/  FFMA.FTZ R92, R13, R84.reuse, -R6 ;  /* 0x000000540d5c7223 */ /* 0x080fe20000010806 */
[----:B------:R-:W-:Y:S01]  /*4690*/  F2FP.F16.E4M3.UNPACK_B R80, R27 ;  /* 0x0000001bff50723e */ /* 0x000fe200020006ff */
[----:B------:R-:W-:Y:S01]  /*46a0*/  FFMA.FTZ R91, R25, R84, R86 ;  /* 0x00000054195b7223 */ /* 0x000fe20000010056 */
[----:B------:R-:W-:Y:S01]  /*46b0*/  F2FP.F16.E4M3.UNPACK_B R6, R15 ;  /* 0x0000000fff06723e */ /* 0x000fe200020006ff */
[----:B------:R-:W-:Y:S01]  /*46c0*/  FFMA.FTZ R89, R7, R82, -R88 ;  /* 0x0000005207597223 */ /* 0x000fe20000010858 */
[----:B------:R-:W-:Y:S01]  /*46d0*/  F2FP.F16.E4M3.UNPACK_B R27, R27.H1 ;  /* 0x0000001bff1b723e */ /* 0x000fe200030006ff */
[----:B------:R-:W-:Y:S01]  /*46e0*/  HADD2.F32 R25, -RZ, R80.H0_H0 ;  /* 0x20000050ff197230 */ /* 0x000fe20000004100 */
        /* <DEDUP_REMOVED lines=14> */
[CC--:B------:R-:W-:Y:S01]  /*47d0*/  FMUL.FTZ R96, R4.reuse, R87.reuse ;  /* 0x0000005704607220 */ /* 0x0c0fe20000410000 */
[----:B------:R-:W-:Y:S01]  /*47e0*/  FMUL.FTZ R87, R13, R87 ;  /* 0x000000570d577220 */ /* 0x000fe20000410000 */
[----:B------:R-:W-:Y:S02]  /*47f0*/  HADD2.F32 R27, -RZ, R27.H1_H1 ;  /* 0x3000001bff1b7230 */ /* 0x000fe40000004100 */
[-C--:B------:R-:W-:Y:S01]  /*4800*/  FMUL.FTZ R94, R25, R88.reuse ;  /* 0x00000058195e7220 */ /* 0x080fe20000410000 */
[----:B------:R-:W-:Y:S02]  /*4810*/  HADD2.F32 R86, -RZ, R86.H1_H1 ;  /* 0x30000056ff567230 */ /* 0x000fe40000004100 */
[----:B------:R-:W-:Y:S01]  /*4820*/  FFMA.FTZ R87, R4, R83, R87 ;  /* 0x0000005304577223 */ /* 0x000fe20000010057 */
[----:B------:R-:W-:Y:S02]  /*4830*/  HADD2.F32 R15, -RZ, R15.H1_H1 ;  /* 0x3000000fff0f7230 */ /* 0x000fe40000004100 */
[----:B------:R-:W-:Y:S01]  /*4840*/  FMUL.FTZ R88, R7, R88 ;  /* 0x0000005807587220 */ /* 0x000fe20000410000 */
[----:B------:R-:W-:-:S02]  /*4850*/  HADD2.F32 R84, -RZ, R5.H0_H0 ;  /* 0x20000005ff547230 */ /* 0x000fc40000004100 */
[-C--:B------:R-:W-:Y:S01]  /*4860*/  FMUL.FTZ R4, R27, R86.reuse ;  /* 0x000000561b047220 */ /* 0x080fe20000410000 */
[----:B------:R-:W-:Y:S02]  /*4870*/  HADD2.F32 R85, -RZ, R85.H1_H1 ;  /* 0x30000055ff557230 */ /* 0x000fe40000004100 */
[----:B------:R-:W-:Y:S01]  /*4880*/  FMUL.FTZ R86, R15, R86 ;  /* 0x000000560f567220 */ /* 0x000fe20000410000 */
[----:B------:R-:W-:Y:S02]  /*4890*/  HADD2.F32 R6, -RZ, R6.H1_H1 ;  /* 0x30000006ff067230 */ /* 0x000fe40000004100 */
[----:B------:R-:W-:Y:S01]  /*48a0*/  FFMA.FTZ R94, R7, R84, -R94 ;  /* 0x00000054075e7223 */ /* 0x000fe2000001085e */
[----:B------:R-:W-:Y:S02]  /*48b0*/  HADD2.F32 R82, -RZ, R82.H1_H1 ;  /* 0x30000052ff527230 */ /* 0x000fe40000004100 */
[----:B------:R-:W-:Y:S01]  /*48c0*/  FMUL.FTZ R7, R80, R85 ;  /* 0x0000005550077220 */ /* 0x000fe20000410000 */
[----:B------:R-:W-:-:S02]  /*48d0*/  HADD2.F32 R5, -RZ, R5.H1_H1 ;  /* 0x30000005ff057230 */ /* 0x000fc40000004100 */
[----:B------:R-:W-:Y:S01]  /*48e0*/  FFMA.FTZ R96, R13, R83, -R96 ;  /* 0x000000530d607223 */ /* 0x000fe20000010860 */
[C---:B------:R-:W-:Y:S01]  /*48f0*/  FMUL.FTZ R85, R6.reuse, R85 ;  /* 0x0000005506557220 */ /* 0x040fe20000410000 */
[-C--:B------:R-:W-:Y:S01]  /*4900*/  FFMA.FTZ R15, R15, R82.reuse, -R4 ;  /* 0x000000520f0f7223 */ /* 0x080fe20000010804 */
[----:B------:R-:W-:Y:S01]  /*4910*/  FFMA.FTZ R86, R27, R82, R86 ;  /* 0x000000521b567223 */ /* 0x000fe20000010056 */
[----:B------:R-:W-:Y:S01]  /*4920*/  FFMA.FTZ R88, R25, R84, R88 ;  /* 0x0000005419587223 */ /* 0x000fe20000010058 */
[-C--:B------:R-:W-:Y:S01]  /*4930*/  FFMA.FTZ R7, R6, R5.reuse, -R7 ;  /* 0x0000000506077223 */ /* 0x080fe20000010807 */
[----:B------:R-:W-:Y:S01]  /*4940*/  FFMA.FTZ R85, R80, R5, R85 ;  /* 0x0000000550557223 */ /* 0x000fe20000010055 */
[----:B------:R-:W-:Y:S02]  /*4950*/  F2FP.SATFINITE.E4M3.F32.PACK_AB_MERGE_C R15, R15, R96, RZ ;  /* 0x000000600f0f723e */ /* 0x000fe400048070ff */
[----:B------:R-:W-:Y:S02]  /*4960*/  F2FP.SATFINITE.E4M3.F32.PACK_AB_MERGE_C R86, R86, R87, RZ ;  /* 0x000000575656723e */ /* 0x000fe400048070ff */
[----:B------:R-:W-:-:S02]  /*4970*/  F2FP.SATFINITE.E4M3.F32.PACK_AB_MERGE_C R13, R11, R8, R89 ;  /* 0x000000080b0d723e */ /* 0x000fc40004807059 */
[----:B------:R-:W-:Y:S02]  /*4980*/  F2FP.SATFINITE.E4M3.F32.PACK_AB_MERGE_C R15, R7, R94, R15 ;  /* 0x0000005e070f723e */ /* 0x000fe4000480700f */
[----:B------:R-:W-:Y:S02]  /*4990*/  F2FP.SATFINITE.E4M3.F32.PACK_AB_MERGE_C R25, R10, R9, R90 ;  /* 0x000000090a19723e */ /* 0x000fe4000480705a */
[----:B------:R-:W-:-:S07]  /*49a0*/  F2FP.SATFINITE.E4M3.F32.PACK_AB_MERGE_C R27, R85, R88, R86 ;  /* 0x00000058551b723e */ /* 0x000fce0004807056 */
.L_x_1129:
[----:B------:R-:W-:Y:S05]  /*49b0*/  BSYNC B1 ;  /* 0x0000000000017941 */ /* 0x000fea0003800000 */
.L_x_1128:
[----:B-1----:R3:W-:Y:S01]  /*49c0*/  STG.E.128 desc[UR40][R54.64], R12 ;  /* 0x0000000c36007986 */ /* 0x0027e2000c101d28 */
        /* <DEDUP_REMOVED lines=9> */
.L_x_1111:
[----:B------:R-:W2:Y:S02]  /*4a60*/  LDL R4, [R1+0x10] ;  /* 0x0000100001047983 */ /* 0x000ea40000100800 */
[----:B--2---:R-:W-:-:S13]  /*4a70*/  ISETP.NE.AND P0, PT, R4, 0x3, PT ;  /* 0x000000030400780c */ /* 0x004fda0003f05270 */
[----:B------:R-:W-:Y:S05]  /*4a80*/  @!P0 BRA `(.L_x_1130) ;  /* 0x0000000000048947 */ /* 0x000fea0003800000 */
[----:B------:R-:W-:Y:S01]  /*4a90*/  BPT.TRAP 0x1 ;  /* 0x000000040000795c */ /* 0x000fe20000300000 */
.L_x_1130:
[----:B------:R-:W2:Y:S01]  /*4aa0*/  LDL R4, [R1+0x18] ;  /* 0x0000180001047983 */ /* 0x000ea20000100800 */
[----:B------:R-:W-:Y:S01]  /*4ab0*/  IMAD R73, R23, 0x8, R17 ;  /* 0x0000000817497824 */ /* 0x000fe200078e0211 */
[----:B------:R-:W-:Y:S01]  /*4ac0*/  BSSY B1, `(.L_x_1131) ;  /* 0x0000006000017945 */ /* 0x000fe20003800000 */
[----:B--2---:R-:W-:Y:S01]  /*4ad0*/  SHF.L.U32 R76, R4, 0x1f, RZ ;  /* 0x0000001f044c7819 */ /* 0x004fe200000006ff */
[----:B------:R-:W-:-:S03]  /*4ae0*/  IMAD R4, R47, -0xa0, R48 ;  /* 0xffffff602f047824 */ /* 0x000fc600078e0230 */
[----:B------:R-:W0:Y:S02]  /*4af0*/  SYNCS.PHASECHK.TRANS64.TRYWAIT P1, [R73+URZ+0x13290], R76 ;  /* 0x0132904c490075a7 */ /* 0x000e24000802017f */
[----:B------:R-:W-:Y:S01]  /*4b00*/  VIMNMX R4, R4, 0xa0, PT ;  /* 0x000000a004047848 */ /* 0x000fe20003fe0100 */
[----:B0-----:R-:W-:Y:S06]  /*4b10*/  @!P1 BRA `(.L_x_1132) ;  /* 0x000001b400989947 */ /* 0x001fec0003800000 */
.L_x_1413:
[----:B------:R-:W-:Y:S05]  /*4b20*/  BSYNC B1 ;  /* 0x0000000000017941 */ /* 0x000fea0003800000 */
.L_x_1131:
[----:B------:R-:W1:Y:S02]  /*4b30*/  S2R R5, SR_TID.X ;  /* 0x0000000000057919 */ /* 0x000e640000002100 */
[C---:B-1----:R-:W-:Y:S02]  /*4b40*/  VIADD R6, R5.reuse, 0xffffff80 ;  /* 0xffffff8005067836 */ /* 0x042fe40000000000 */
[----:B------:R-:W-:-:S05]  /*4b50*/  VIADD R5, R5, 0xffffff80 ;  /* 0xffffff8005057836 */ /* 0x000fca0000000000 */
[----:B------:R-:W-:-:S04]  /*4b60*/  LEA.HI R5, R5, R6, RZ, 0x1 ;  /* 0x0000000605057211 */ /* 0x000fc800078f08ff */
[----:B------:R-:W-:-:S04]  /*4b70*/  SHF.R.S32.HI R5, RZ, 0x1, R5 ;  /* 0x00000001ff057819 */ /* 0x000fc80000011405 */
[----:B------:R-:W-:-:S13]  /*4b80*/  ISETP.GE.AND P1, PT, R5, R4, PT ;  /* 0x000000040500720c */ /* 0x000fda0003f26270 */
[----:B------:R-:W-:Y:S05]  /*4b90*/  @P1 BRA `(.L_x_1118) ;  /* 0x0000000000101947 */ /* 0x000fea0003800000 */
[----:B------:R-:W1:Y:S04]  /*4ba0*/  @!P3 LDS.128 R4, [R75+0xe000] ;  /* 0x00e000004b04b984 */ /* 0x000e680000000c00 */
[----:B------:R-:W2:Y:S04]  /*4bb0*/  @!P2 LDS.128 R8, [R74+0xe000] ;  /* 0x00e000004a08a984 */ /* 0x000ea80000000c00 */
[----:B-1----:R1:W-:Y:S04]  /*4bc0*/  @!P3 STG.E.128 desc[UR40][R12.64], R4 ;  /* 0x000000040c00b986 */ /* 0x0023e8000c101d28 */
[----:B--2---:R1:W-:Y:S02]  /*4bd0*/  @!P2 STG.E.128 desc[UR40][R12.64+0x20], R8 ;  /* 0x000020080c00a986 */ /* 0x0043e4000c101d28 */
.L_x_1118:
[----:B------:R-:W-:Y:S05]  /*4be0*/  BSYNC B0 ;  /* 0x0000000000007941 */ /* 0x000fea0003800000 */
.L_x_1110:
[----:B-12---:R-:W1:Y:S01]  /*4bf0*/  S2R R4, SR_TID.X ;  /* 0x0000000000047919 */ /* 0x006e620000002100 */
[----:B------:R-:W-:Y:S01]  /*4c00*/  @!PT LDS RZ, [RZ] ;  /* 0x00000000fffff984 */ /* 0x000fe20000000800 */
[----:B------:R-:W-:Y:S01]  /*4c10*/  @!PT LDS RZ, [RZ] ;  /* 0x00000000fffff984 */ /* 0x000fe20000000800 */
[----:B------:R-:W-:Y:S01]  /*4c20*/  @!PT LDS RZ, [RZ] ;  /* 0x00000000fffff984 */ /* 0x000fe20000000800 */
[----:B------:R-:W-:Y:S01]  /*4c30*/  @!PT LDS RZ, [RZ] ;  /* 0x00000000fffff984 */ /* 0x000fe20000000800 */
[----:B------:R2:W-:Y:S06]  /*4c40*/  MEMBAR.ALL.CTA ;  /* 0x0000000000007992 */ /* 0x0005ec0000008000 */
[----:B--2---:R-:W2:Y:S01]  /*4c50*/  FENCE.VIEW.ASYNC.S ;  /* 0x00000000000073c6 */ /* 0x004ea20000000000 */
[----:B------:R-:W-:Y:S05]  /*4c60*/  WARPSYNC.ALL ;  /* 0x0000000000007948 */ /* 0x000fea0003800000 */
[----:B------:R-:W-:Y:S01]  /*4c70*/  BSSY B0, `(.L_x_1133) ;  /* 0x0000009000007945 */ /* 0x000fe20003800000 */
[----:B-1----:R-:W-:Y:S01]  /*4c80*/  LOP3.LUT R4, R4, 0x7f, RZ, 0xc0, !PT ;  /* 0x0000007f04047812 */ /* 0x002fe200078ec0ff */
[----:B--2---:R1:W-:Y:S03]  /*4c90*/  BAR.SYNC.DEFER_BLOCKING R60, 0x80 ;  /* 0x0002003c0000751d */ /* 0x0043e60000010000 */
[----:B------:R-:W-:-:S13]  /*4ca0*/  ISETP.NE.AND P5, PT, R4, RZ, PT ;  /* 0x000000ff0400720c */ /* 0x000fda0003fa5270 */
[----:B------:R-:W-:-:S05]  /*4cb0*/  @!P5 VIADD R4, R73, 0x132a0 ;  /* 0x000132a04904d836 */ /* 0x000fca0000000000 */
[----:B------:R-:W-:-:S04]  /*4cc0*/  @!P5 PRMT R4, RZ, 0x654, R4 ;  /* 0x00000654ff04d816 */ /* 0x000fc80000000004 */
[----:B------:R1:W-:Y:S01]  /*4cd0*/  @!P5 SYNCS.ARRIVE.TRANS64.RED.A1T0 RZ, [R4+URZ], RZ ;  /* 0x000000ff04ffd9a7 */ /* 0x0003e2000810043f */
[----:B------:R-:W-:Y:S05]  /*4ce0*/  @!P0 BRA `(.L_x_1134) ;  /* 0x0000000000048947 */ /* 0x000fea0003800000 */
[----:B------:R-:W-:Y:S01]  /*4cf0*/  BPT.TRAP 0x1 ;  /* 0x000000040000795c */ /* 0x000fe20000300000 */
.L_x_1134:
[----:B------:R-:W-:Y:S05]  /*4d00*/  BSYNC B0 ;  /* 0x0000000000007941 */ /* 0x000fea0003800000 */
.L_x_1133:
[----:B------:R-:W2:Y:S01]  /*4d10*/  SYNCS.PHASECHK.TRANS64.TRYWAIT P0, [R73+URZ+0x132b0], R76 ;  /* 0x0132b04c490075a7 */ /* 0x000ea2000800017f */
[----:B------:R-:W-:Y:S04]  /*4d20*/  BSSY B0, `(.L_x_1135) ;  /* 0x0000002000007945 */ /* 0x000fe80003800000 */
[----:B--2---:R-:W-:Y:S05]  /*4d30*/  @!P0 BRA `(.L_x_1136) ;  /* 0x000001b400248947 */ /* 0x004fea0003800000 */
.L_x_1414:
[----:B------:R-:W-:Y:S05]  /*4d40*/  BSYNC B0 ;  /* 0x0000000000007941 */ /* 0x000fea0003800000 */
.L_x_1135:
        /* <DEDUP_REMOVED lines=11> */
[----:B---3--:R-:W-:-:S04]  /*4e00*/  IADD3 R12, P0, R6, UR6, RZ ;  /* 0x00000006060c7c10 */ /* 0x008fc8000ff1e0ff */
[----:B------:R-:W-:Y:S02]  /*4e10*/  IADD3.X R13, R7, UR7, R5, P0, !PT ;  /* 0x00000007070d7c10 */ /* 0x000fe400087fe405 */
[----:B------:R-:W-:-:S13]  /*4e20*/  ISETP.GE.AND P0, PT, R156, UR4, PT ;  /* 0x000000049c007c0c */ /* 0x000fda000bf06270 */
[----:B------:R-:W1:Y:S04]  /*4e30*/  @!P0 LDS.128 R4, [R75+0x6000] ;  /* 0x006000004b048984 */ /* 0x000e680000000c00 */
[----:B-1----:R-:W-:Y:S01]  /*4e40*/  @!P0 STG.E.128 desc[UR40][R12.64], R4 ;  /* 0x000000040c008986 */ /* 0x002fe2000c101d28 */
[----:B------:R-:W-:-:S13]  /*4e50*/  ISETP.GE.AND P0, PT, R77, UR4, PT ;  /* 0x000000044d007c0c */ /* 0x000fda000bf06270 */
[----:B------:R-:W1:Y:S04]  /*4e60*/  @!P0 LDS.128 R8, [R74+0x6000] ;  /* 0x006000004a088984 */ /* 0x000e680000000c00 */
[----:B-1----:R1:W-:Y:S02]  /*4e70*/  @!P0 STG.E.128 desc[UR40][R12.64+0x20], R8 ;  /* 0x000020080c008986 */ /* 0x0023e4000c101d28 */
.L_x_1138:
[----:B------:R-:W-:Y:S05]  /*4e80*/  BSYNC B0 ;  /* 0x0000000000007941 */ /* 0x000fea0003800000 */
.L_x_1137:
[----:B------:R-:W5:Y:S01]  /*4e90*/  LDL.LU R5, [R1+0x18] ;  /* 0x0000180001057983 */ /* 0x000f620000300800 */
[----:B------:R-:W-:Y:S01]  /*4ea0*/  VIADD R23, R23, 0x1 ;  /* 0x0000000117177836 */ /* 0x000fe20000000000 */
[----:B------:R-:W-:Y:S01]  /*4eb0*/  LOP3.LUT P6, RZ, R22, 0x2, RZ, 0xc0, !PT ;  /* 0x0000000216ff7812 */ /* 0x000fe200078cc0ff */
[----:B0-2---:R-:W-:Y:S01]  /*4ec0*/  @!P5 VIADD R73, R73, 0x132c0 ;  /* 0x000132c04949d836 */ /* 0x005fe20000000000 */
        /* <DEDUP_REMOVED lines=9> */
[----:B-1----:R-:W-:Y:S02]  /*4f60*/  SEL R4, RZ, 0x1, P1 ;  /* 0x00000001ff047807 */ /* 0x002fe40000800000 */
[----:B------:R-:W-:Y:S02]  /*4f70*/  PLOP3.LUT P0, PT, PT, PT, PT, 0x8, 0x0 ;  /* 0x000000000000781c */ /* 0x000fe40003f0e170 */
[----:B------:R-:W-:Y:S01]  /*4f80*/  SEL R23, R23, RZ, P1 ;  /* 0x000000ff17177207 */ /* 0x000fe20000800000 */
[----:B------:R0:W-:Y:S01]  /*4f90*/  @!P5 SYNCS.ARRIVE.TRANS64.RED.A1T0 RZ, [R73+URZ], RZ ;  /* 0x000000ff49ffd9a7 */ /* 0x0001e2000810043f */
[----:B-----5:R-:W-:-:S05]  /*4fa0*/  LOP3.LUT R5, R5, R4, RZ, 0x3c, !PT ;  /* 0x0000000405057212 */ /* 0x020fca00078e3cff */
[----:B------:R0:W-:Y:S01]  /*4fb0*/  STL [R1+0x18], R5 ;  /* 0x0000180501007387 */ /* 0x0001e20000100800 */
[----:B------:R-:W-:Y:S05]  /*4fc0*/  @P6 BRA `(.L_x_1139) ;  /* 0xffffffd400306947 */ /* 0x000fea000383ffff */
.L_x_1105:
[----:B------:R-:W-:Y:S04]  /*4fd0*/  BSSY B0, `(.L_x_1140) ;  /* 0x0000004000007945 */ /* 0x000fe80003800000 */
[----:B------:R-:W-:Y:S05]  /*4fe0*/  @P0 BRA `(.L_x_1141) ;  /* 0x0000000000080947 */ /* 0x000fea0003800000 */
[----:B------:R-:W1:Y:S02]  /*4ff0*/  FENCE.VIEW.ASYNC.G ;  /* 0x00000000000073c6 */ /* 0x000e640000000100 */
[----:B-1----:R-:W-:Y:S06]  /*5000*/  BAR.ARV 0xc, 0x200 ;  /* 0x0308000000007b1d */ /* 0x002fec0000002000 */
.L_x_1141:
[----:B------:R-:W-:Y:S05]  /*5010*/  BSYNC B0 ;  /* 0x0000000000007941 */ /* 0x000fea0003800000 */
.L_x_1140:
[----:B------:R-:W2:Y:S01]  /*5020*/  LDL R21, [R1+0x2c] ;  /* 0x00002c0001157983 */ /* 0x000ea20000100800 */
[----:B------:R-:W-:Y:S01]  /*5030*/  ULDC.64 UR4, c[0x0][0x990] ;  /* 0x0002640000047ab9 */ /* 0x000fe20000000a00 */
[----:B------:R-:W-:Y:S02]  /*5040*/  ULDC.64 UR6, c[0x0][0x998] ;  /* 0x0002660000067ab9 */ /* 0x000fe40000000a00 */
[----:B------:R-:W4:Y:S01]  /*5050*/  LDL R20, [R1+0x28] ;  /* 0x0000280001147983 */ /* 0x000f220000100800 */
[----:B------:R-:W-:Y:S02]  /*5060*/  ISETP.NE.U32.AND P0, PT, RZ, UR4, PT ;  /* 0x00000004ff007c0c */ /* 0x000fe4000bf05070 */
[----:B------:R-:W-:Y:S01]  /*5070*/  ISETP.NE.U32.AND P1, PT, RZ, UR6, PT ;  /* 0x00000006ff007c0c */ /* 0x000fe2000bf25070 */
[----:B---3--:R-:W3:Y:S01]  /*5080*/  LDL R14, [R1+0x1c] ;  /* 0x00001c00010e7983 */ /* 0x008ee20000100800 */
[----:B------:R-:W-:Y:S02]  /*5090*/  ISETP.NE.AND.EX P0, PT, RZ, UR5, PT, P0 ;  /* 0x00000005ff007c0c */ /* 0x000fe4000bf05300 */
[----:B------:R-:W-:-:S11]  /*50a0*/  ISETP.NE.AND.EX P1, PT, RZ, UR7, PT, P1 ;  /* 0x00000007ff007c0c */ /* 0x000fd6000bf25310 */
[----:B------:R-:W1:Y:S08]  /*50b0*/  @P0 LDC.64 R6, c[0x0][0x9a8] ;  /* 0x00026a00ff060b82 */ /* 0x000e700000000a00 */
[----:B------:R-:W1:Y:S08]  /*50c0*/  @P1 LDC.64 R8, c[0x0][0x9b8] ;  /* 0x00026e00ff081b82 */ /* 0x000e700000000a00 */
[----:B------:R-:W1:Y:S08]  /*50d0*/  @P0 LDC.64 R10, c[0x0][0x9b0] ;  /* 0x00026c00ff0a0b82 */ /* 0x000e700000000a00 */
[----:B------:R-:W1:Y:S01]  /*50e0*/  @P1 LDC.64 R12, c[0x0][0x9c0] ;  /* 0x00027000ff0c1b82 */ /* 0x000e620000000a00 */
[----:B--2---:R-:W-:-:S02]  /*50f0*/  @P0 SHF.R.S32.HI R3, RZ, 0x1f, R21 ;  /* 0x0000001fff030819 */ /* 0x004fc40000011415 */
[----:B0-----:R-:W-:Y:S02]  /*5100*/  @P1 SHF.R.S32.HI R5, RZ, 0x1f, R21 ;  /* 0x0000001fff051819 */ /* 0x001fe40000011415 */
[----:B----4-:R-:W-:Y:S01]  /*5110*/  @P0 SHF.R.S32.HI R15, RZ, 0x1f, R20 ;  /* 0x0000001fff0f0819 */ /* 0x010fe20000011414 */
[-C--:B-1----:R-:W-:Y:S02]  /*5120*/  @P0 IMAD R0, R3, R6.reuse, RZ ;  /* 0x0000000603000224 */ /* 0x082fe400078e02ff */
[----:B------:R-:W-:-:S04]  /*5130*/  @P0 IMAD.WIDE.U32 R2, R21, R6, RZ ;  /* 0x0000000615020225 */ /* 0x000fc800078e00ff */
[----:B------:R-:W-:Y:S02]  /*5140*/  @P0 IMAD R7, R21, R7, R0 ;  /* 0x0000000715070224 */ /* 0x000fe400078e0200 */
[-C--:B------:R-:W-:Y:S02]  /*5150*/  @P1 IMAD R4, R5, R8.reuse, RZ ;  /* 0x0000000805041224 */ /* 0x080fe400078e02ff */
[----:B------:R-:W-:Y:S01]  /*5160*/  @P0 IMAD.IADD R3, R3, 0x1, R7 ;  /* 0x0000000103030824 */ /* 0x000fe200078e0207 */
[----:B------:R-:W-:Y:S01]  /*5170*/  @P1 SHF.R.S32.HI R7, RZ, 0x1f, R20 ;  /* 0x0000001fff071819 */ /* 0x000fe20000011414 */
[C---:B------:R-:W-:Y:S02]  /*5180*/  @P1 IMAD R9, R21.reuse, R9, R4 ;  /* 0x0000000915091224 */ /* 0x040fe400078e0204 */
[----:B------:R-:W-:-:S04]  /*5190*/  @P1 IMAD.WIDE.U32 R4, R21, R8, RZ ;  /* 0x0000000815041225 */ /* 0x000fc800078e00ff */
[----:B------:R-:W-:Y:S02]  /*51a0*/  @P0 IMAD R0, R15, R10, RZ ;  /* 0x0000000a0f000224 */ /* 0x000fe400078e02ff */
[----:B------:R-:W-:Y:S02]  /*51b0*/  @P1 IMAD R6, R7, R12, RZ ;  /* 0x0000000c07061224 */ /* 0x000fe400078e02ff */
[----:B------:R-:W-:Y:S02]  /*51c0*/  @P1 IMAD.IADD R5, R5, 0x1, R9 ;  /* 0x0000000105051824 */ /* 0x000fe400078e0209 */
[C---:B------:R-:W-:Y:S02]  /*51d0*/  @P0 IMAD R9, R20.reuse, R11, R0 ;  /* 0x0000000b14090224 */ /* 0x040fe400078e0200 */
[----:B------:R-:W-:-:S04]  /*51e0*/  @P0 IMAD.WIDE.U32 R2, R20, R10, R2 ;  /* 0x0000000a14020225 */ /* 0x000fc800078e0002 */
[C---:B------:R-:W-:Y:S02]  /*51f0*/  @P1 IMAD R11, R20.reuse, R13, R6 ;  /* 0x0000000d140b1224 */ /* 0x040fe400078e0206 */
[----:B------:R-:W-:Y:S01]  /*5200*/  @P1 IMAD.WIDE.U32 R6, R20, R12, R4 ;  /* 0x0000000c14061225 */ /* 0x000fe200078e0004 */
[----:B------:R-:W-:Y:S01]  /*5210*/  @P0 LEA R4, P2, R2, UR4, 0x2 ;  /* 0x0000000402040c11 */ /* 0x000fe2000f8410ff */
[----:B------:R-:W0:Y:S01]  /*5220*/  LDC.64 R12, c[0x0][0x9e0] ;  /* 0x00027800ff0c7b82 */ /* 0x000e220000000a00 */
[----:B------:R-:W-:Y:S01]  /*5230*/  ULDC UR4, c[0x0][0x988] ;  /* 0x0002620000047ab9 */ /* 0x000fe20000000800 */
[----:B------:R-:W-:Y:S01]  /*5240*/  @P0 IMAD.IADD R5, R3, 0x1, R9 ;  /* 0x0000000103050824 */ /* 0x000fe200078e0209 */
[----:B------:R-:W-:Y:S01]  /*5250*/  @P1 LEA R8, P3, R6, UR6, 0x2 ;  /* 0x0000000606081c11 */ /* 0x000fe2000f8610ff */
[----:B------:R-:W-:Y:S02]  /*5260*/  @P1 IMAD.IADD R3, R7, 0x1, R11 ;  /* 0x0000000107031824 */ /* 0x000fe400078e020b */
[----:B------:R-:W-:Y:S01]  /*5270*/  IMAD.MOV.U32 R0, RZ, RZ, 0x3f800000 ;  /* 0x3f800000ff007424 */ /* 0x000fe200078e00ff */
[----:B------:R-:W-:-:S02]  /*5280*/  @P0 LEA.HI.X R5, R2, UR5, R5, 0x2, P2 ;  /* 0x0000000502050c11 */ /* 0x000fc400090f1405 */
[----:B------:R-:W-:Y:S01]  /*5290*/  @P1 LEA.HI.X R9, R6, UR7, R3, 0x2, P3 ;  /* 0x0000000706091c11 */ /* 0x000fe200098f1403 */
[----:B------:R-:W-:Y:S01]  /*52a0*/  IMAD.MOV.U32 R3, RZ, RZ, 0x3f800000 ;  /* 0x3f800000ff037424 */ /* 0x000fe200078e00ff */
[----:B------:R-:W1:Y:S03]  /*52b0*/  LDC R2, c[0x0][0x448] ;  /* 0x00011200ff027b82 */ /* 0x000e660000000800 */
[----:B------:R-:W2:Y:S04]  /*52c0*/  @P1 LDG.E R0, desc[UR40][R8.64] ;  /* 0x0000002808001981 */ /* 0x000ea8000c1e1900 */
[----:B------:R-:W2:Y:S01]  /*52d0*/  @P0 LDG.E R3, desc[UR40][R4.64] ;  /* 0x0000002804030981 */ /* 0x000ea2000c1e1900 */
[----:B-1----:R-:W-:-:S13]  /*52e0*/  ISETP.NE.AND P1, PT, R2, 0x1, PT ;  /* 0x000000010200780c */ /* 0x002fda0003f25270 */
[----:B------:R-:W1:Y:S08]  /*52f0*/  @P1 LDC R2, c[0x0][0x44c] ;  /* 0x00011300ff021b82 */ /* 0x000e700000000800 */
[----:B------:R-:W4:Y:S01]  /*5300*/  @P1 LDC R11, c[0x0][0x450] ;  /* 0x00011400ff0b1b82 */ /* 0x000f220000000800 */
[----:B---3--:R-:W-:Y:S01]  /*5310*/  VIADD R7, R14, 0xbf ;  /* 0x000000bf0e077836 */ /* 0x008fe20000000000 */
[----:B0-----:R-:W-:-:S03]  /*5320*/  ISETP.GE.AND P2, PT, R13, 0x1, PT ;  /* 0x000000010d00780c */ /* 0x001fc60003f46270 */
[----:B-1----:R-:W-:-:S05]  /*5330*/  @P1 IMAD.HI.U32 R2, R7, R2, RZ ;  /* 0x0000000207021227 */ /* 0x002fca00078e00ff */
[----:B----4-:R-:W-:-:S05]  /*5340*/  @P1 SHF.R.U32.HI R7, RZ, R11, R2 ;  /* 0x0000000bff071219 */ /* 0x010fca0000011602 */
[----:B------:R-:W-:Y:S02]  /*5350*/  IMAD.IADD R7, R46, 0x1, R7 ;  /* 0x000000012e077824 */ /* 0x000fe400078e0207 */
[----:B--2---:R-:W-:Y:S02]  /*5360*/  FMUL.FTZ R0, R3, R0 ;  /* 0x0000000003007220 */ /* 0x004fe40000410000 */
[----:B------:R-:W-:Y:S02]  /*5370*/  IMAD.IADD R3, R7, 0x1, R12 ;  /* 0x0000000107037824 */ /* 0x000fe400078e020c */
[----:B------:R-:W-:Y:S01]  /*5380*/  FMUL.FTZ R2, R0, UR4 ;  /* 0x0000000400027c20 */ /* 0x000fe20008410000 */
[----:B------:R-:W-:Y:S06]  /*5390*/  @!P2 BRA `(.L_x_1142) ;  /* 0x000000000048a947 */ /* 0x000fec0003800000 */
        /* <DEDUP_REMOVED lines=11> */
.L_x_1144:
[----:B------:R-:W-:-:S13]  /*5450*/  ISETP.NE.AND P0, PT, R13, 0x1, PT ;  /* 0x000000010d00780c */ /* 0x000fda0003f05270 */
[----:B------:R-:W0:Y:S02]  /*5460*/  @P0 LDC.64 R4, c[0x0][0x9e8] ;  /* 0x00027a00ff040b82 */ /* 0x000e240000000a00 */
[----:B0-----:R-:W-:-:S05]  /*5470*/  @P0 IMAD.HI.U32 R4, R0, R4, RZ ;  /* 0x0000000400040227 */ /* 0x001fca00078e00ff */
[----:B------:R-:W-:-:S07]  /*5480*/  @P0 SHF.R.U32.HI R0, RZ, R5, R4 ;  /* 0x00000005ff000219 */ /* 0x000fce0000011604 */
.L_x_1145:
[----:B------:R-:W-:Y:S05]  /*5490*/  BSYNC B0 ;  /* 0x0000000000007941 */ /* 0x000fea0003800000 */
.L_x_1143:
[----:B------:R-:W-:-:S05]  /*54a0*/  IMAD R0, R0, R13, R13 ;  /* 0x0000000d00007224 */ /* 0x000fca00078e020d */
[----:B------:R-:W-:-:S07]  /*54b0*/  VIMNMX R3, R3, R0, PT ;  /* 0x0000000003037248 */ /* 0x000fce0003fe0100 */
.L_x_1142:
[----:B------:R-:W0:Y:S01]  /*54c0*/  @P1 LDC R0, c[0x0][0x44c] ;  /* 0x00011300ff001b82 */ /* 0x000e220000000800 */
[----:B------:R-:W-:Y:S01]  /*54d0*/  VIADD R3, R3, 0x9f ;  /* 0x0000009f03037836 */ /* 0x000fe20000000000 */
[----:B------:R-:W-:Y:S01]  /*54e0*/  ULDC UR4, c[0x0][0x9dc] ;  /* 0x0002770000047ab9 */ /* 0x000fe20000000800 */
[----:B------:R-:W-:Y:S02]  /*54f0*/  IMAD.MOV.U32 R5, RZ, RZ, R14 ;  /* 0x000000ffff057224 */ /* 0x000fe400078e000e */
[----:B------:R-:W-:-:S03]  /*5500*/  IMAD.HI R3, R3, 0x66666667, RZ ;  /* 0x6666666703037827 */ /* 0x000fc600078e02ff */
[----:B------:R-:W1:Y:S01]  /*5510*/  @P1 LDC R7, c[0x0][0x450] ;  /* 0x00011400ff071b82 */ /* 0x000e620000000800 */
[----:B0-----:R-:W-:Y:S01]  /*5520*/  @P1 IMAD.HI.U32 R4, R14, R0, RZ ;  /* 0x000000000e041227 */ /* 0x001fe200078e00ff */
[----:B------:R-:W-:-:S04]  /*5530*/  SHF.R.U32.HI R0, RZ, 0x1f, R3 ;  /* 0x0000001fff007819 */ /* 0x000fc80000011603 */
[----:B------:R-:W-:Y:S02]  /*5540*/  LEA.HI.SX32 R0, R3, R0, 0x1a ;  /* 0x0000000003007211 */ /* 0x000fe400078fd2ff */
[----:B-1----:R-:W-:Y:S02]  /*5550*/  @P1 SHF.R.U32.HI R5, RZ, R7, R4 ;  /* 0x00000007ff051219 */ /* 0x002fe40000011604 */
[----:B------:R-:W-:-:S03]  /*5560*/  VIMNMX R105, R105, R0, PT ;  /* 0x0000000069697248 */ /* 0x000fc60003fe0100 */
        /* <DEDUP_REMOVED lines=13> */
.L_x_1148:
[----:B------:R-:W-:-:S13]  /*5640*/  ISETP.NE.AND P0, PT, R13, 0x1, PT ;  /* 0x000000010d00780c */ /* 0x000fda0003f05270 */
[----:B------:R-:W0:Y:S02]  /*5650*/  @P0 LDC.64 R4, c[0x0][0x9e8] ;  /* 0x00027a00ff040b82 */ /* 0x000e240000000a00 */
[----:B0-----:R-:W-:-:S05]  /*5660*/  @P0 IMAD.HI.U32 R4, R3, R4, RZ ;  /* 0x0000000403040227 */ /* 0x001fca00078e00ff */
[----:B------:R-:W-:-:S07]  /*5670*/  @P0 SHF.R.U32.HI R3, RZ, R5, R4 ;  /* 0x00000005ff030219 */ /* 0x000fce0000011604 */
.L_x_1149:
[----:B------:R-:W-:Y:S05]  /*5680*/  BSYNC B0 ;  /* 0x0000000000007941 */ /* 0x000fea0003800000 */
.L_x_1147:
[----:B------:R-:W-:-:S05]  /*5690*/  IMAD R3, R3, R13, RZ ;  /* 0x0000000d03037224 */ /* 0x000fca00078e02ff */
[----:B------:R-:W-:-:S07]  /*56a0*/  VIMNMX R0, R0, R3, !PT ;  /* 0x0000000300007248 */ /* 0x000fce0007fe0100 */
.L_x_1146:
[----:B------:R-:W-:Y:S01]  /*56b0*/  IMAD.HI R0, R0, 0x66666667, RZ ;  /* 0x6666666700007827 */ /* 0x000fe200078e02ff */
[----:B------:R-:W-:Y:S02]  /*56c0*/  PLOP3.LUT P0, PT, PT, PT, PT, 0x80, 0x0 ;  /* 0x000000000000781c */ /* 0x000fe40003f0f070 */
[----:B------:R-:W-:Y:S02]  /*56d0*/  CS2R R56, SRZ ;  /* 0x0000000000387805 */ /* 0x000fe4000001ff00 */
[----:B------:R-:W-:Y:S01]  /*56e0*/  CS2R R54, SRZ ;  /* 0x0000000000367805 */ /* 0x000fe2000001ff00 */
[----:B------:R-:W-:Y:S01]  /*56f0*/  IMAD.MOV.U32 R20, RZ, RZ, RZ ;  /* 0x000000ffff147224 */ /* 0x000fe200078e00ff */
[----:B------:R-:W-:Y:S02]  /*5700*/  SHF.R.U32.HI R3, RZ, 0x1f, R0 ;  /* 0x0000001fff037819 */ /* 0x000fe40000011600 */
[----:B------:R-:W-:Y:S02]  /*5710*/  CS2R R6, SRZ ;  /* 0x0000000000067805 */ /* 0x000fe4000001ff00 */
[----:B------:R-:W-:-:S02]  /*5720*/  CS2R R52, SRZ ;  /* 0x0000000000347805 */ /* 0x000fc4000001ff00 */
[----:B------:R-:W-:Y:S02]  /*5730*/  CS2R R8, SRZ ;  /* 0x0000000000087805 */ /* 0x000fe4000001ff00 */
[----:B------:R-:W-:Y:S02]  /*5740*/  LEA.HI.SX32 R3, R0, R3, 0x1a ;  /* 0x0000000300037211 */ /* 0x000fe400078fd2ff */
[----:B------:R-:W-:Y:S02]  /*5750*/  CS2R R46, SRZ ;  /* 0x00000000002e7805 */ /* 0x000fe4000001ff00 */
[----:B------:R-:W-:Y:S02]  /*5760*/  CS2R R10, SRZ ;  /* 0x00000000000a7805 */ /* 0x000fe4000001ff00 */
[----:B------:R-:W-:Y:S02]  /*5770*/  CS2R R12, SRZ ;  /* 0x00000000000c7805 */ /* 0x000fe4000001ff00 */
[----:B------:R-:W-:Y:S01]  /*5780*/  VIMNMX R4, RZ, R3, !PT ;  /* 0x00000003ff047248 */ /* 0x000fe20007fe0100 */
[----:B------:R-:W-:Y:S01]  /*5790*/  IMAD.MOV.U32 R44, RZ, RZ, RZ ;  /* 0x000000ffff2c7224 */ /* 0x000fe200078e00ff */
[----:B------:R-:W-:-:S02]  /*57a0*/  CS2R R14, SRZ ;  /* 0x00000000000e7805 */ /* 0x000fc4000001ff00 */
[----:B------:R-:W-:Y:S02]  /*57b0*/  CS2R R38, SRZ ;  /* 0x0000000000267805 */ /* 0x000fe4000001ff00 */
[----:B------:R-:W-:Y:S01]  /*57c0*/  ISETP.GT.AND P1, PT, R105, R4, PT ;  /* 0x000000046900720c */ /* 0x000fe20003f24270 */
[----:B------:R0:W-:Y:S01]  /*57d0*/  STL [R1+0x40], R4 ;  /* 0x0000400401007387 */ /* 0x0001e20000100800 */
[----:B------:R-:W-:Y:S02]  /*57e0*/  CS2R R36, SRZ ;  /* 0x0000000000247805 */ /* 0x000fe4000001ff00 */
[----:B------:R-:W-:Y:S02]  /*57f0*/  CS2R R24, SRZ ;  /* 0x0000000000187805 */ /* 0x000fe4000001ff00 */
[----:B------:R-:W-:Y:S02]  /*5800*/  CS2R R28, SRZ ;  /* 0x00000000001c7805 */ /* 0x000fe4000001ff00 */
[----:B------:R-:W-:-:S02]  /*5810*/  CS2R R26, SRZ ;  /* 0x00000000001a7805 */ /* 0x000fc4000001ff00 */
[----:B------:R-:W-:Y:S02]  /*5820*/  CS2R R32, SRZ ;  /* 0x0000000000207805 */ /* 0x000fe4000001ff00 */
[----:B------:R-:W-:Y:S01]  /*5830*/  CS2R R58, SRZ ;  /* 0x00000000003a7805 */ /* 0x000fe2000001ff00 */
[----:B0-----:R-:W-:Y:S06]  /*5840*/  @!P1 BRA `(.L_x_1150) ;  /* 0x0000012400749947 */ /* 0x001fec0003800000 */
[----:B------:R-:W0:Y:S01]  /*5850*/  S2R R4, SR_TID.X ;  /* 0x0000000000047919 */ /* 0x000e220000002100 */
[----:B------:R-:W-:Y:S01]  /*5860*/  VIADD R26, R17, 0xb000 ;  /* 0x0000b000111a7836 */ /* 0x000fe20000000000 */
[----:B------:R-:W-:Y:S04]  /*5870*/  BSSY B6, `(.L_x_1151) ;  /* 0x000001e000067945 */ /* 0x000fe80003800000 */
[----:B------:R-:W-:Y:S01]  /*5880*/  LOP3.LUT P0, RZ, R26, 0x9f, RZ, 0xc0, !PT ;  /* 0x0000009f1aff7812 */ /* 0x000fe2000780c0ff */
[----:B0-----:R-:W-:-:S05]  /*5890*/  VIADD R24, R4, 0xffffff80 ;  /* 0xffffff8004187836 */ /* 0x001fca0000000000 */
[----:B------:R-:W-:-:S04]  /*58a0*/  SHF.R.S32.HI R25, RZ, 0x1f, R24 ;  /* 0x0000001fff197819 */ /* 0x000fc80000011418 */
[----:B------:R-:W-:-:S04]  /*58b0*/  LEA.HI R0, R25, R24, RZ, 0x7 ;  /* 0x0000001819007211 */ /* 0x000fc800078f38ff */
[----:B------:R-:W-:-:S06]  /*58c0*/  SHF.R.S32.HI R0, RZ, 0x7, R0 ;  /* 0x00000007ff007819 */ /* 0x000fcc0000011400 */
        /* <DEDUP_REMOVED lines=24> */
.L_x_1152:
[----:B------:R-:W-:Y:S05]  /*5a50*/  BSYNC B6 ;  /* 0x0000000000067941 */ /* 0x000fea0003800000 */
.L_x_1151:
        /* <DEDUP_REMOVED lines=13> */
.L_x_1156:
[----:B-1----:R1:W2:Y:S02]  /*5b30*/  SYNCS.PHASECHK.TRANS64.TRYWAIT P0, [R17+URZ+0x13200], R0 ;  /* 0x01320000110075a7 */ /* 0x0022a4000800017f */
[----:B--2---:R-:W-:Y:S05]  /*5b40*/  @!P0 NANOSLEEP.SYNCS 0x989680 ;  /* 0x009896800000895d */ /* 0x004fea0003900000 */
[----:B------:R-:W2:Y:S02]  /*5b50*/  @!P0 SYNCS.PHASECHK.TRANS64 P0, [R17+URZ+0x13200], R0 ;  /* 0x01320000110085a7 */ /* 0x000ea4000800007f */
[----:B--2---:R-:W-:Y:S05]  /*5b60*/  @!P0 BRA `(.L_x_1156) ;  /* 0xfffffffc00f08947 */ /* 0x004fea000383ffff */
.L_x_1155:
[----:B------:R-:W-:Y:S05]  /*5b70*/  BSYNC B0 ;  /* 0x0000000000007941 */ /* 0x000fea0003800000 */
.L_x_1154:
[----:B------:R-:W-:Y:S05]  /*5b80*/  BRA `(.L_x_1157) ;  /* 0x0000002c00347947 */ /* 0x000fea0003800000 */
.L_x_1153:
[----:B------:R-:W-:Y:S01]  /*5b90*/  LOP3.LUT P0, RZ, R26, 0x1bf, RZ, 0xc0, !PT ;  /* 0x000001bf1aff7812 */ /* 0x000fe2000780c0ff */
[----:B------:R-:W-:Y:S01]  /*5ba0*/  ULDC.64 UR4, c[0x0][0x3f8] ;  /* 0x0000fe0000047ab9 */ /* 0x000fe20000000a00 */
[----:B-----5:R-:W-:Y:S01]  /*5bb0*/  SHF.R.S32.HI R0, RZ, 0x1f, R45 ;  /* 0x0000001fff007819 */ /* 0x020fe2000001142d */
[----:B------:R-:W-:Y:S01]  /*5bc0*/  ULDC.64 UR6, c[0x0][0x408] ;  /* 0x0001020000067ab9 */ /* 0x000fe20000000a00 */
[----:B------:R-:W-:Y:S01]  /*5bd0*/  IMAD.WIDE.U32 R26, R45, UR4, RZ ;  /* 0x000000042d1a7c25 */ /* 0x000fe2000f8e00ff */
[----:B------:R-:W-:Y:S03]  /*5be0*/  BSSY B6, `(.L_x_1158) ;  /* 0x0000019000067945 */ /* 0x000fe60003800000 */
[C---:B------:R-:W-:Y:S02]  /*5bf0*/  IMAD R4, R0.reuse, UR4, RZ ;  /* 0x0000000400047c24 */ /* 0x040fe4000f8e02ff */
[----:B------:R-:W-:-:S02]  /*5c00*/  IMAD R0, R0, UR6, RZ ;  /* 0x0000000600007c24 */ /* 0x000fc4000f8e02ff */
[C---:B------:R-:W-:Y:S02]  /*5c10*/  IMAD R29, R45.reuse, UR5, R4 ;  /* 0x000000052d1d7c24 */ /* 0x040fe4000f8e0204 */
[C---:B------:R-:W-:Y:S02]  /*5c20*/  IMAD R33, R45.reuse, UR7, R0 ;  /* 0x000000072d217c24 */ /* 0x040fe4000f8e0200 */
[----:B------:R-:W-:-:S04]  /*5c30*/  IMAD.WIDE.U32 R30, R45, UR6, RZ ;  /* 0x000000062d1e7c25 */ /* 0x000fc8000f8e00ff */
[----:B------:R-:W-:Y:S02]  /*5c40*/  IMAD.IADD R29, R29, 0x1, R27 ;  /* 0x000000011d1d7824 */ /* 0x000fe400078e021b */
        /* <DEDUP_REMOVED lines=18> */
.L_x_1159:
[----:B------:R-:W-:Y:S05]  /*5d70*/  BSYNC B6 ;  /* 0x0000000000067941 */ /* 0x000fea0003800000 */
.L_x_1158:
[----:B------:R-:W2:Y:S01]  /*5d80*/  LDL R20, [R1+0x1c] ;  /* 0x00001c0001147983 */ /* 0x000ea20000100800 */
[----:B------:R-:W-:Y:S01]  /*5d90*/  ULDC.U8 UR4, c[0x0][0x410] ;  /* 0x0001040000047ab9 */ /* 0x000fe20000000000 */
[----:B------:R-:W0:Y:S01]  /*5da0*/  S2R R21, SR_TID.X ;  /* 0x0000000000157919 */ /* 0x000e220000002100 */
[----:B------:R-:W-:Y:S01]  /*5db0*/  ISETP.NE.AND P0, PT, RZ, UR4, PT ;  /* 0x00000004ff007c0c */ /* 0x000fe2000bf05270 */
[----:B------:R-:W-:Y:S01]  /*5dc0*/  BSSY B0, `(.L_x_1160) ;  /* 0x00002a1000007945 */ /* 0x000fe20003800000 */
[C---:B0-----:R-:W-:Y:S02]  /*5dd0*/  VIADD R35, R21.reuse, 0xffffff80 ;  /* 0xffffff8015237836 */ /* 0x041fe40000000000 */
[----:B------:R-:W-:-:S05]  /*5de0*/  VIADD R34, R21, 0xffffff80 ;  /* 0xffffff8015227836 */ /* 0x000fca0000000000 */
[----:B------:R-:W-:-:S04]  /*5df0*/  LEA.HI R34, R34, R35, RZ, 0x1 ;  /* 0x0000002322227211 */ /* 0x000fc800078f08ff */
[----:B------:R-:W-:-:S05]  /*5e00*/  SHF.R.S32.HI R34, RZ, 0x1, R34 ;  /* 0x00000001ff227819 */ /* 0x000fca0000011422 */
[----:B--2---:R-:W-:Y:S01]  /*5e10*/  IMAD.IADD R10, R34, 0x1, R20 ;  /* 0x00000001220a7824 */ /* 0x004fe200078e0214 */
[----:B------:R-:W-:Y:S06]  /*5e20*/  @!P0 BRA `(.L_x_1161) ;  /* 0x0000001400508947 */ /* 0x000fec0003800000 */
[----:B------:R-:W2:Y:S01]  /*5e30*/  LDL.64 R36, [R1] ;  /* 0x0000000001247983 */ /* 0x000ea20000100a00 */
[----:B------:R-:W0:Y:S01]  /*5e40*/  LDC R20, c[0x0][0x448] ;  /* 0x00011200ff147b82 */ /* 0x000e220000000800 */
[----:B------:R-:W-:Y:S01]  /*5e50*/  IMAD.MOV.U32 R5, RZ, RZ, R10 ;  /* 0x000000ffff057224 */ /* 0x000fe200078e000a */
[----:B------:R-:W-:Y:S01]  /*5e60*/  ULDC.64 UR4, c[0x0][0x3f8] ;  /* 0x0000fe0000047ab9 */ /* 0x000fe20000000a00 */
[----:B------:R-:W-:Y:S01]  /*5e70*/  IMAD.MOV.U32 R6, RZ, RZ, R26 ;  /* 0x000000ffff067224 */ /* 0x000fe200078e001a */
[----:B------:R-:W-:Y:S01]  /*5e80*/  ULDC.64 UR6, c[0x0][0x408] ;  /* 0x0001020000067ab9 */ /* 0x000fe20000000a00 */
[----:B------:R-:W-:Y:S01]  /*5e90*/  IMAD.MOV.U32 R8, RZ, RZ, R30 ;  /* 0x000000ffff087224 */ /* 0x000fe200078e001e */
[----:B------:R-:W-:Y:S01]  /*5ea0*/  ULDC.64 UR8, c[0x0][0x400] ;  /* 0x0001000000087ab9 */ /* 0x000fe20000000a00 */
[----:B------:R-:W-:Y:S01]  /*5eb0*/  IMAD.MOV.U32 R9, RZ, RZ, R33 ;  /* 0x000000ffff097224 */ /* 0x000fe200078e0021 */
[----:B0-----:R-:W-:-:S13]  /*5ec0*/  ISETP.NE.AND P0, PT, R20, 0x1, PT ;  /* 0x000000011400780c */ /* 0x001fda0003f05270 */
[----:B------:R-:W0:Y:S08]  /*5ed0*/  @P0 LDC R3, c[0x0][0x44c] ;  /* 0x00011300ff030b82 */ /* 0x000e300000000800 */
[----:B------:R-:W1:Y:S01]  /*5ee0*/  @P0 LDC R7, c[0x0][0x450] ;  /* 0x00011400ff070b82 */ /* 0x000e620000000800 */
[----:B0-----:R-:W-:-:S05]  /*5ef0*/  @P0 IMAD.HI.U32 R0, R10, R3, RZ ;  /* 0x000000030a000227 */ /* 0x001fca00078e00ff */
[----:B-1----:R-:W-:Y:S01]  /*5f00*/  @P0 SHF.R.U32.HI R5, RZ, R7, R0 ;  /* 0x00000007ff050219 */ /* 0x002fe20000011600 */
[----:B------:R-:W-:-:S03]  /*5f10*/  IMAD.MOV.U32 R7, RZ, RZ, R29 ;  /* 0x000000ffff077224 */ /* 0x000fc600078e001d */
[----:B------:R-:W-:Y:S01]  /*5f20*/  SHF.R.S32.HI R0, RZ, 0x1f, R5 ;  /* 0x0000001fff007819 */ /* 0x000fe20000011405 */
[----:B------:R-:W-:-:S04]  /*5f30*/  IMAD.WIDE.U32 R6, R5, UR4, R6 ;  /* 0x0000000405067c25 */ /* 0x000fc8000f8e0006 */
[----:B------:R-:W-:Y:S02]  /*5f40*/  IMAD R4, R0, UR4, RZ ;  /* 0x0000000400047c24 */ /* 0x000fe4000f8e02ff */
[----:B------:R-:W-:-:S04]  /*5f50*/  IMAD.WIDE.U32 R8, R5, UR6, R8 ;  /* 0x0000000605087c25 */ /* 0x000fc8000f8e0008 */
[----:B------:R-:W-:Y:S02]  /*5f60*/  IMAD R0, R0, UR6, RZ ;  /* 0x0000000600007c24 */ /* 0x000fe4000f8e02ff */
[C---:B------:R-:W-:Y:S01]  /*5f70*/  IMAD R13, R5.reuse, UR5, R4 ;  /* 0x00000005050d7c24 */ /* 0x040fe2000f8e0204 */
[----:B------:R-:W-:Y:S01]  /*5f80*/  ULDC.64 UR4, c[0x0][0x3e8] ;  /* 0x0000fa0000047ab9 */ /* 0x000fe20000000a00 */
[----:B------:R-:W-:Y:S01]  /*5f90*/  IMAD R11, R5, UR7, R0 ;  /* 0x00000007050b7c24 */ /* 0x000fe2000f8e0200 */
[----:B------:R-:W-:Y:S01]  /*5fa0*/  IADD3 R3, P0, R6, UR4, RZ ;  /* 0x0000000406037c10 */ /* 0x000fe2000ff1e0ff */
[----:B------:R-:W-:Y:S01]  /*5fb0*/  UMOV UR4, 0xffffffff ;  /* 0xffffffff00047882 */ /* 0x000fe20000000000 */
[----:B------:R-:W-:Y:S02]  /*5fc0*/  IADD3 R5, P1, R8, UR8, RZ ;  /* 0x0000000808057c10 */ /* 0x000fe4000ff3e0ff */
[----:B------:R-:W-:Y:S02]  /*5fd0*/  IADD3.X R13, R7, UR5, R13, P0, !PT ;  /* 0x00000005070d7c10 */ /* 0x000fe400087fe40d */
[----:B------:R-:W-:Y:S01]  /*5fe0*/  IADD3.X R4, R9, UR9, R11, P1, !PT ;  /* 0x0000000909047c10 */ /* 0x000fe20008ffe40b */
[----:B--2---:R-:W-:Y:S01]  /*5ff0*/  VIADD R29, R36, 0x10 ;  /* 0x00000010241d7836 */ /* 0x004fe20000000000 */
[----:B------:R-:W-:Y:S07]  /*6000*/  BRA.DIV UR4, `(.L_x_1162) ;  /* 0x000001a204847947 */ /* 0x000fee000b800000 */
[----:B------:R0:W1:Y:S04]  /*6010*/  SHFL.IDX PT, R0, R13, RZ, 0x1e1f ;  /* 0x001e1fff0d007589 */ /* 0x00006800000e0000 */
[----:B------:R-:W2:Y:S04]  /*6020*/  SHFL.IDX PT, R3, R3, RZ, 0x1e1f ;  /* 0x001e1fff03037589 */ /* 0x000ea800000e0000 */
[----:B------:R-:W3:Y:S04]  /*6030*/  SHFL.IDX PT, R4, R4, RZ, 0x1e1f ;  /* 0x001e1fff04047589 */ /* 0x000ee800000e0000 */
[----:B------:R0:W4:Y:S02]  /*6040*/  SHFL.IDX PT, R14, R5, RZ, 0x1e1f ;  /* 0x001e1fff050e7589 */ /* 0x00012400000e0000 */
.L_x_1420:
[----:B0-----:R-:W5:Y:S04]  /*6050*/  LDL R5, [R1+0x8] ;  /* 0x0000080001057983 */ /* 0x001f680000100800 */
[----:B------:R-:W2:Y:S01]  /*6060*/  LDL R7, [R1+0x54] ;  /* 0x0000540001077983 */ /* 0x000ea20000100800 */
[----:B------:R-:W-:Y:S01]  /*6070*/  BSSY B1, `(.L_x_1163) ;  /* 0x0000021000017945 */ /* 0x000fe20003800000 */
[----:B------:R-:W-:Y:S02]  /*6080*/  CS2R R12, SRZ ;  /* 0x00000000000c7805 */ /* 0x000fe4000001ff00 */
[----:B------:R-:W-:Y:S01]  /*6090*/  CS2R R8, SRZ ;  /* 0x0000000000087805 */ /* 0x000fe2000001ff00 */
[----:B-----5:R-:W-:Y:S01]  /*60a0*/  IMAD R5, R5, R20, RZ ;  /* 0x0000001405057224 */ /* 0x020fe200078e02ff */
[----:B------:R-:W-:-:S02]  /*60b0*/  CS2R R20, SRZ ;  /* 0x0000000000147805 */ /* 0x000fc4000001ff00 */
[----:B--2---:R-:W-:Y:S02]  /*60c0*/  LEA.HI R6, R7, R7, RZ, 0x1 ;  /* 0x0000000707067211 */ /* 0x004fe400078f08ff */
[----:B------:R-:W-:Y:S02]  /*60d0*/  ISETP.GE.AND P0, PT, R10, R5, PT ;  /* 0x000000050a00720c */ /* 0x000fe40003f06270 */
[----:B------:R-:W-:Y:S02]  /*60e0*/  CS2R R10, SRZ ;  /* 0x00000000000a7805 */ /* 0x000fe4000001ff00 */
[----:B------:R-:W-:-:S05]  /*60f0*/  LOP3.LUT R6, R6, 0xfffffffe, RZ, 0xc0, !PT ;  /* 0xfffffffe06067812 */ /* 0x000fca00078ec0ff */
[----:B------:R-:W-:-:S05]  /*6100*/  IMAD.IADD R6, R7, 0x1, -R6 ;  /* 0x0000000107067824 */ /* 0x000fca00078e0a06 */
[----:B------:R-:W-:Y:S01]  /*6110*/  SHF.L.U32 R30, R6, 0x1f, RZ ;  /* 0x0000001f061e7819 */ /* 0x000fe200000006ff */
[----:B------:R-:W-:Y:S06]  /*6120*/  @P0 BRA `(.L_x_1164) ;  /* 0x0000000000540947 */ /* 0x000fec0003800000 */
[----:B------:R-:W-:Y:S01]  /*6130*/  ULDC UR4, c[0x0][0x3f4] ;  /* 0x0000fd0000047ab9 */ /* 0x000fe20000000800 */
[----:B------:R-:W-:Y:S02]  /*6140*/  SHF.R.S32.HI R9, RZ, 0x1f, R29 ;  /* 0x0000001fff097819 */ /* 0x000fe4000001141d */
[----:B------:R-:W-:Y:S02]  /*6150*/  CS2R R10, SRZ ;  /* 0x00000000000a7805 */ /* 0x000fe4000001ff00 */
[----:B------:R-:W-:Y:S02]  /*6160*/  ISETP.GE.AND P4, PT, R36, UR4, PT ;  /* 0x0000000424007c0c */ /* 0x000fe4000bf86270 */
[----:B------:R-:W-:Y:S02]  /*6170*/  ISETP.GE.AND P5, PT, R29, UR4, PT ;  /* 0x000000041d007c0c */ /* 0x000fe4000bfa6270 */
[----:B------:R-:W-:Y:S02]  /*6180*/  CS2R R20, SRZ ;  /* 0x0000000000147805 */ /* 0x000fe4000001ff00 */
[----:B------:R-:W-:-:S07]  /*6190*/  CS2R R12, SRZ ;  /* 0x00000000000c7805 */ /* 0x000fce000001ff00 */
[CC--:B----4-:R-:W-:Y:S02]  /*61a0*/  @!P4 IADD3 R32, P1, R36.reuse, R14.reuse, RZ ;  /* 0x0000000e2420c210 */ /* 0x0d0fe40007f3e0ff */
[CC--:B------:R-:W-:Y:S02]  /*61b0*/  @!P5 IADD3 R26, P2, R29.reuse, R3.reuse, RZ ;  /* 0x000000031d1ad210 */ /* 0x0c0fe40007f5e0ff */
[----:B------:R-:W-:Y:S02]  /*61c0*/  @!P5 IADD3 R14, P3, R29, R14, RZ ;  /* 0x0000000e1d0ed210 */ /* 0x000fe40007f7e0ff */
[----:B------:R-:W-:Y:S01]  /*61d0*/  @!P4 IADD3 R6, P0, R36, R3, RZ ;  /* 0x000000032406c210 */ /* 0x000fe20007f1e0ff */
[--C-:B-1----:R-:W-:Y:S01]  /*61e0*/  @!P5 IMAD.X R27, R0, 0x1, R9.reuse, P2 ;  /* 0x00000001001bd824 */ /* 0x102fe200010e0609 */
[----:B------:R-:W-:Y:S01]  /*61f0*/  @!P4 SHF.R.S32.HI R3, RZ, 0x1f, R36 ;  /* 0x0000001fff03c819 */ /* 0x000fe20000011424 */
[----:B---3--:R-:W-:Y:S01]  /*6200*/  @!P5 IMAD.X R15, R4, 0x1, R9, P3 ;  /* 0x00000001040fd824 */ /* 0x008fe200018e0609 */
[----:B------:R-:W-:-:S02]  /*6210*/  CS2R R8, SRZ ;  /* 0x0000000000087805 */ /* 0x000fc4000001ff00 */
[----:B------:R0:W5:Y:S01]  /*6220*/  @!P5 LD.E.64 R10, desc[UR40][R26.64] ;  /* 0x000000281a0ad980 */ /* 0x000162000c101b00 */
[--C-:B------:R-:W-:Y:S02]  /*6230*/  @!P4 IMAD.X R7, R0, 0x1, R3.reuse, P0 ;  /* 0x000000010007c824 */ /* 0x100fe400000e0603 */
[----:B------:R-:W-:Y:S01]  /*6240*/  @!P4 IMAD.X R33, R4, 0x1, R3, P1 ;  /* 0x000000010421c824 */ /* 0x000fe200008e0603 */
[----:B------:R0:W5:Y:S04]  /*6250*/  @!P5 LD.E.64 R8, desc[UR40][R14.64] ;  /* 0x000000280e08d980 */ /* 0x000168000c101b00 */
[----:B------:R0:W5:Y:S04]  /*6260*/  @!P4 LD.E.64 R20, desc[UR40][R6.64] ;  /* 0x000000280614c980 */ /* 0x000168000c101b00 */
[----:B------:R0:W5:Y:S02]  /*6270*/  @!P4 LD.E.64 R12, desc[UR40][R32.64] ;  /* 0x00000028200cc980 */ /* 0x000164000c101b00 */
.L_x_1164:
[----:B------:R-:W-:Y:S05]  /*6280*/  BSYNC B1 ;  /* 0x0000000000017941 */ /* 0x000fea0003800000 */
.L_x_1163:
[----:B-1----:R-:W2:Y:S01]  /*6290*/  LDL.LU R0, [R1+0x24] ;  /* 0x0000240001007983 */ /* 0x002ea20000300800 */
[----:B------:R-:W1:Y:S01]  /*62a0*/  SYNCS.PHASECHK.TRANS64.TRYWAIT P0, [R17+URZ+0x13200], R30 ;  /* 0x0132001e110075a7 */ /* 0x000e62000800017f */
[----:B------:R-:W-:Y:S01]  /*62b0*/  BSSY B1, `(.L_x_1165) ;  /* 0x0000005000017945 */ /* 0x000fe20003800000 */
[----:B--2---:R-:W-:-:S05]  /*62c0*/  IMAD R0, R0, -0xc0, R5 ;  /* 0xffffff4000007824 */ /* 0x004fca00078e0205 */
[----:B------:R-:W-:-:S04]  /*62d0*/  VIMNMX R0, R0, 0xc0, PT ;  /* 0x000000c000007848 */ /* 0x000fc80003fe0100 */
[----:B------:R-:W-:Y:S01]  /*62e0*/  ISETP.GE.AND P1, PT, R34, R0, PT ;  /* 0x000000002200720c */ /* 0x000fe20003f26270 */
[----:B-1----:R-:W-:-:S12]  /*62f0*/  @!P0 BRA `(.L_x_1166) ;  /* 0x000001a000348947 */ /* 0x002fd80003800000 */
.L_x_1421:
[----:B------:R-:W-:Y:S05]  /*6300*/  BSYNC B1 ;  /* 0x0000000000017941 */ /* 0x000fea0003800000 */
.L_x_1165:
[----:B------:R-:W-:Y:S05]  /*6310*/  @P1 BRA `(.L_x_1167) ;  /* 0x00000024002c1947 */ /* 0x000fea0003800000 */
[----:B---3--:R-:W2:Y:S01]  /*6320*/  LDL.64 R4, [R1] ;  /* 0x0000000001047983 */ /* 0x008ea20000100a00 */
[----:B------:R-:W3:Y:S03]  /*6330*/  LDC R0, c[0x0][0x3f4] ;  /* 0x0000fd00ff007b82 */ /* 0x000ee60000000800 */
[----:B------:R0:W5:Y:S01]  /*6340*/  LDL R39, [R1+0x34] ;  /* 0x0000340001277983 */ /* 0x0001620000100800 */
[----:B------:R-:W-:Y:S01]  /*6350*/  BSSY B1, `(.L_x_1168) ;  /* 0x000007b000017945 */ /* 0x000fe20003800000 */
[-C--:B---3--:R-:W-:Y:S02]  /*6360*/  ISETP.GE.AND P1, PT, R29, R0.reuse, PT ;  /* 0x000000001d00720c */ /* 0x088fe40003f26270 */
[----:B--2---:R-:W-:-:S13]  /*6370*/  ISETP.GE.AND P0, PT, R4, R0, PT ;  /* 0x000000000400720c */ /* 0x004fda0003f06270 */
[----:B0-----:R-:W-:Y:S05]  /*6380*/  @P0 BRA `(.L_x_1169) ;  /* 0x0000000400dc0947 */ /* 0x001fea0003800000 */
[----:B-----5:R-:W-:Y:S01]  /*6390*/  IMAD.IADD R0, R17, 0x1, R39 ;  /* 0x0000000111007824 */ /* 0x020fe200078e0227 */
[----:B----4-:R-:W-:Y:S02]  /*63a0*/  SHF.R.U32.HI R14, RZ, 0x8, R20 ;  /* 0x00000008ff0e7819 */ /* 0x010fe40000011614 */
[----:B------:R-:W-:Y:S02]  /*63b0*/  LOP3.LUT R3, R20, 0xff, RZ, 0xc0, !PT ;  /* 0x000000ff14037812 */ /* 0x000fe400078ec0ff */
[----:B------:R-:W0:Y:S01]  /*63c0*/  LDS.128 R4, [R0+0xb000] ;  /* 0x00b0000000047984 */ /* 0x000e220000000c00 */
[----:B------:R-:W-:Y:S02]  /*63d0*/  LOP3.LUT R14, R14, 0xff, RZ, 0xc0, !PT ;  /* 0x000000ff0e0e7812 */ /* 0x000fe400078ec0ff */
[----:B------:R-:W-:Y:S02]  /*63e0*/  SHF.R.U32.HI R26, RZ, 0x8, R21 ;  /* 0x00000008ff1a7819 */ /* 0x000fe40000011615 */
[----:B-1----:R-:W-:-:S02]  /*63f0*/  SHF.R.U32.HI R30, RZ, 0x8, R13 ;  /* 0x00000008ff1e7819 */ /* 0x002fc4000001160d */
        /* <DEDUP_REMOVED lines=10> */
[----:B------:R-:W-:Y:S01]  /*64a0*/  LOP3.LUT R27, R14, 0xff, RZ, 0xc0, !PT ;  /* 0x000000ff0e1b7812 */ /* 0x000fe200078ec0ff */
        /* <DEDUP_REMOVED lines=101> */
.L_x_1169:
[----:B------:R-:W-:Y:S05]  /*6b00*/  BSYNC B1 ;  /* 0x0000000000017941 */ /* 0x000fea0003800000 */
.L_x_1168:
[----:B------:R-:W-:Y:S05]  /*6b10*/  @P1 BRA `(.L_x_1167) ;  /* 0x0000001c002c1947 */ /* 0x000fea0003800000 */
[----:B------:R-:W-:Y:S02]  /*6b20*/  LEA.HI R24, R25, R24, RZ, 0x2 ;  /* 0x0000001819187211 */ /* 0x000fe400078f10ff */
[----:B-----5:R-:W-:Y:S02]  /*6b30*/  SHF.R.U32.HI R13, RZ, 0x8, R11 ;  /* 0x00000008ff0d7819 */ /* 0x020fe4000001160b */
[--C-:B0-----:R-:W-:Y:S02]  /*6b40*/  SHF.R.S32.HI R0, RZ, 0x2, R24.reuse ;  /* 0x00000002ff007819 */ /* 0x101fe40000011418 */
[----:B------:R-:W-:Y:S02]  /*6b50*/  SHF.R.S32.HI R3, RZ, 0x1f, R24 ;  /* 0x0000001fff037819 */ /* 0x000fe40000011418 */
[----:B------:R-:W-:Y:S02]  /*6b60*/  SHF.R.U32.HI R24, RZ, 0x8, R9 ;  /* 0x00000008ff187819 */ /* 0x000fe40000011609 */
[----:B------:R-:W-:-:S02]  /*6b70*/  LEA.HI R3, R3, R0, RZ, 0x2 ;  /* 0x0000000003037211 */ /* 0x000fc400078f10ff */
[----:B------:R-:W-:Y:S02]  /*6b80*/  SHF.R.U32.HI R15, RZ, 0x8, R8 ;  /* 0x00000008ff0f7819 */ /* 0x000fe40000011608 */
[----:B------:R-:W-:Y:S02]  /*6b90*/  LOP3.LUT R3, R3, 0xfffffffc, RZ, 0xc0, !PT ;  /* 0xfffffffc03037812 */ /* 0x000fe400078ec0ff */
[----:B----4-:R-:W-:Y:S02]  /*6ba0*/  LOP3.LUT R14, R11, 0xff, RZ, 0xc0, !PT ;  /* 0x000000ff0b0e7812 */ /* 0x010fe400078ec0ff */
[----:B------:R-:W-:Y:S01]  /*6bb0*/  LOP3.LUT R25, R9, 0xff, RZ, 0xc0, !PT ;  /* 0x000000ff09197812 */ /* 0x000fe200078ec0ff */
[----:B------:R-:W-:Y:S01]  /*6bc0*/  IMAD.IADD R3, R0, 0x1, -R3 ;  /* 0x0000000100037824 */ /* 0x000fe200078e0a03 */
[----:B------:R-:W-:Y:S02]  /*6bd0*/  LOP3.LUT R13, R13, 0xff, RZ, 0xc0, !PT ;  /* 0x000000ff0d0d7812 */ /* 0x000fe400078ec0ff */
[----:B------:R-:W-:-:S02]  /*6be0*/  LOP3.LUT R24, R24, 0xff, RZ, 0xc0, !PT ;  /* 0x000000ff18187812 */ /* 0x000fc400078ec0ff */
[----:B------:R-:W-:Y:S01]  /*6bf0*/  LOP3.LUT P0, RZ, R3, 0x2, RZ, 0xc0, !PT ;  /* 0x0000000203ff7812 */ /* 0x000fe2000780c0ff */
[----:B------:R-:W-:Y:S01]  /*6c00*/  IMAD.IADD R3, R17, 0x1, R39 ;  /* 0x0000000111037824 */ /* 0x000fe200078e0227 */
[----:B------:R-:W-:Y:S02]  /*6c10*/  LOP3.LUT R20, R8, 0xff, RZ, 0xc0, !PT ;  /* 0x000000ff08147812 */ /* 0x000fe400078ec0ff */
[----:B------:R-:W-:Y:S01]  /*6c20*/  LOP3.LUT R15, R15, 0xff, RZ, 0xc0, !PT ;  /* 0x000000ff0f0f7812 */ /* 0x000fe200078ec0ff */
[----:B------:R-:W-:Y:S01]  /*6c30*/  VIADD R0, R3, 0x20 ;  /* 0x0000002003007836 */ /* 0x000fe20000000000 */
[----:B------:R-:W-:Y:S02]  /*6c40*/  PRMT R14, R13, 0x7604, R14 ;  /* 0x000076040d0e7816 */ /* 0x000fe4000000000e */
[----:B------:R-:W-:Y:S02]  /*6c50*/  PRMT R25, R24, 0x7604, R25 ;  /* 0x0000760418197816 */ /* 0x000fe40000000019 */
[----:B------:R-:W-:-:S02]  /*6c60*/  SHF.R.U32.HI R13, RZ, 0x10, R11 ;  /* 0x00000010ff0d7819 */ /* 0x000fc4000001160b */
[----:B------:R-:W-:Y:S01]  /*6c70*/  SHF.R.U32.HI R24, RZ, 0x10, R9 ;  /* 0x00000010ff187819 */ /* 0x000fe20000011609 */
[----:B------:R-:W-:Y:S01]  /*6c80*/  @P0 VIADD R0, R3, 0xffffffe0 ;  /* 0xffffffe003000836 */ /* 0x000fe20000000000 */
[----:B------:R-:W-:Y:S02]  /*6c90*/  SHF.R.U32.HI R3, RZ, 0x8, R10 ;  /* 0x00000008ff037819 */ /* 0x000fe4000001160a */
[----:B------:R-:W-:Y:S02]  /*6ca0*/  LOP3.LUT R12, R10, 0xff, RZ, 0xc0, !PT ;  /* 0x000000ff0a0c7812 */ /* 0x000fe400078ec0ff */
[----:B------:R-:W0:Y:S01]  /*6cb0*/  LDS.128 R4, [R0+0xb000] ;  /* 0x00b0000000047984 */ /* 0x000e220000000c00 */
[----:B------:R-:W-:Y:S02]  /*6cc0*/  LOP3.LUT R3, R3, 0xff, RZ, 0xc0, !PT ;  /* 0x000000ff03037812 */ /* 0x000fe400078ec0ff */
[----:B------:R-:W-:Y:S02]  /*6cd0*/  PRMT R21, R15, 0x7604, R20 ;  /* 0x000076040f157816 */ /* 0x000fe40000000014 */
[----:B------:R-:W-:-:S02]  /*6ce0*/  SHF.R.U32.HI R15, RZ, 0x10, R8 ;  /* 0x00000010ff0f7819 */ /* 0x000fc40000011608 */
[----:B------:R-:W-:Y:S02]  /*6cf0*/  LOP3.LUT R13, R13, 0xff, RZ, 0xc0, !PT ;  /* 0x000000ff0d0d7812 */ /* 0x000fe400078ec0ff */
[----:B------:R-:W-:Y:S02]  /*6d00*/  LOP3.LUT R24, R24, 0xff, RZ, 0xc0, !PT ;  /* 0x000000ff18187812 */ /* 0x000fe400078ec0ff */
[----:B------:R-:W-:Y:S02]  /*6d10*/  PRMT R12, R3, 0x7604, R12 ;  /* 0x00007604030c7816 */ /* 0x000fe4000000000c */
[----:B------:R-:W-:Y:S02]  /*6d20*/  SHF.R.U32.HI R3, RZ, 0x10, R10 ;  /* 0x00000010ff037819 */ /* 0x000fe4000001160a */
[----:B------:R-:W-:Y:S02]  /*6d30*/  LOP3.LUT R20, R15, 0xff, RZ, 0xc0, !PT ;  /* 0x000000ff0f147812 */ /* 0x000fe400078ec0ff */
[----:B------:R-:W-:-:S02]  /*6d40*/  PRMT R15, R13, 0x7054, R14 ;  /* 0x000070540d0f7816 */ /* 0x000fc4000000000e */
[----:B------:R-:W-:Y:S02]  /*6d50*/  PRMT R25, R24, 0x7054, R25 ;  /* 0x0000705418197816 */ /* 0x000fe40000000019 */
[----:B------:R-:W-:Y:S02]  /*6d60*/  LOP3.LUT R3, R3, 0xff, RZ, 0xc0, !PT ;  /* 0x000000ff03037812 */ /* 0x000fe400078ec0ff */
[----:B------:R-:W-:Y:S02]  /*6d70*/  LOP3.LUT R15, R15, 0xff000000, R11, 0xf8, !PT ;  /* 0xff0000000f0f7812 */ /* 0x000fe400078ef80b */
[----:B------:R-:W-:Y:S02]  /*6d80*/  LOP3.LUT R25, R25, 0xff000000, R9, 0xf8, !PT ;  /* 0xff00000019197812 */ /* 0x000fe400078ef809 */
[----:B------:R-:W-:Y:S02]  /*6d90*/  PRMT R13, R3, 0x7054, R12 ;  /* 0x00007054030d7816 */ /* 0x000fe4000000000c */
[----:B------:R-:W-:-:S02]  /*6da0*/  PRMT R21, R20, 0x7054, R21 ;  /* 0x0000705414157816 */ /* 0x000fc40000000015 */
[----:B------:R-:W-:Y:S02]  /*6db0*/  F2FP.F16.E4M3.UNPACK_B R12, R15 ;  /* 0x0000000fff0c723e */ /* 0x000fe400020006ff */
[-C--:B------:R-:W-:Y:S02]  /*6dc0*/  F2FP.F16.E4M3.UNPACK_B R20, R25.reuse ;  /* 0x00000019ff14723e */ /* 0x080fe400020006ff */
[----:B------:R-:W-:Y:S01]  /*6dd0*/  LOP3.LUT R21, R21, 0xff000000, R8, 0xf8, !PT ;  /* 0xff00000015157812 */ /* 0x000fe200078ef808 */
[----:B------:R-:W-:Y:S01]  /*6de0*/  HADD2.F32 R14, -RZ, R12.H1_H1 ;  /* 0x3000000cff0e7230 */ /* 0x000fe20000004100 */
[----:B------:R-:W-:Y:S01]  /*6df0*/  LOP3.LUT R13, R13, 0xff000000, R10, 0xf8, !PT ;  /* 0xff0000000d0d7812 */ /* 0x000fe200078ef80a */
[--C-:B------:R-:W-:Y:S01]  /*6e00*/  HADD2.F32 R24, -RZ, R20.reuse.H1_H1 ;  /* 0x30000014ff187230 */ /* 0x100fe20000004100 */
[----:B------:R-:W-:Y:S01]  /*6e10*/  F2FP.F16.E4M3.UNPACK_B R25, R25.H1 ;  /* 0x00000019ff19723e */ /* 0x000fe200030006ff */
[----:B------:R-:W-:Y:S01]  /*6e20*/  HADD2.F32 R20, -RZ, R20.H0_H0 ;  /* 0x20000014ff147230 */ /* 0x000fe20000004100 */
[-C--:B0-----:R-:W-:Y:S01]  /*6e30*/  F2FP.F16.E4M3.UNPACK_B R3, R6.reuse.H1 ;  /* 0x00000006ff03723e */ /* 0x081fe200030006ff */
[----:B------:R-:W-:Y:S01]  /*6e40*/  HADD2.F32 R12, -RZ, R12.H0_H0 ;  /* 0x2000000cff0c7230 */ /* 0x000fe20000004100 */
[----:B------:R-:W-:-:S02]  /*6e50*/  F2FP.F16.E4M3.UNPACK_B R6, R6 ;  /* 0x00000006ff06723e */ /* 0x000fc400020006ff */
[-C--:B------:R-:W-:Y:S01]  /*6e60*/  F2FP.F16.E4M3.UNPACK_B R10, R7.reuse ;  /* 0x00000007ff0a723e */ /* 0x080fe200020006ff */
[--C-:B------:R-:W-:Y:S01]  /*6e70*/  HADD2.F32 R8, -RZ, R3.reuse.H1_H1 ;  /* 0x30000003ff087230 */ /* 0x100fe20000004100 */
[----:B------:R-:W-:Y:S01]  /*6e80*/  F2FP.F16.E4M3.UNPACK_B R11, R7.H1 ;  /* 0x00000007ff0b723e */ /* 0x000fe200030006ff */
[----:B------:R-:W-:Y:S01]  /*6e90*/  HADD2.F32 R9, -RZ, R3.H0_H0 ;  /* 0x20000003ff097230 */ /* 0x000fe20000004100 */
[-C--:B------:R-:W-:Y:S02]  /*6ea0*/  F2FP.F16.E4M3.UNPACK_B R7, R5.reuse ;  /* 0x00000005ff07723e */ /* 0x080fe400020006ff */
[C---:B------:R-:W-:Y:S01]  /*6eb0*/  FMUL.FTZ R26, R8.reuse, R24 ;  /* 0x00000018081a7220 */ /* 0x040fe20000410000 */
[-C--:B------:R-:W-:Y:S01]  /*6ec0*/  FMUL.FTZ R27, R8, R14.reuse ;  /* 0x0000000e081b7220 */ /* 0x080fe20000410000 */
[----:B------:R-:W-:Y:S01]  /*6ed0*/  F2FP.F16.E4M3.UNPACK_B R8, R5.H1 ;  /* 0x00000005ff08723e */ /* 0x000fe200030006ff */
[--C-:B------:R-:W-:Y:S02]  /*6ee0*/  HADD2.F32 R5, -RZ, R6.reuse.H1_H1 ;  /* 0x30000006ff057230 */ /* 0x100fe40000004100 */
[C---:B------:R-:W-:Y:S01]  /*6ef0*/  FFMA.FTZ R29, R9.reuse, R14, -R26 ;  /* 0x0000000e091d7223 */ /* 0x040fe2000001081a */
[----:B-1----:R-:W-:Y:S01]  /*6f00*/  FFMA.FTZ R30, R9, R24, R27 ;  /* 0x00000018091e7223 */ /* 0x002fe2000001001b */
[----:B------:R-:W-:Y:S01]  /*6f10*/  HADD2.F32 R6, -RZ, R6.H0_H0 ;  /* 0x20000006ff067230 */ /* 0x000fe20000004100 */
[----:B------:R-:W-:Y:S01]  /*6f20*/  F2FP.F16.E4M3.UNPACK_B R15, R15.H1 ;  /* 0x0000000fff0f723e */ /* 0x000fe200030006ff */
[C---:B------:R-:W-:Y:S01]  /*6f30*/  FMUL.FTZ R9, R5.reuse, R20 ;  /* 0x0000001405097220 */ /* 0x040fe20000410000 */
[----:B------:R-:W-:Y:S01]  /*6f40*/  FMUL.FTZ R27, R5, R12 ;  /* 0x0000000c051b7220 */ /* 0x000fe20000410000 */
[----:B------:R-:W-:Y:S01]  /*6f50*/  HADD2.F32 R14, -RZ, R25.H0_H0 ;  /* 0x20000019ff0e7230 */ /* 0x000fe20000004100 */
[----:B------:R-:W-:Y:S01]  /*6f60*/  F2FP.F16.E4M3.UNPACK_B R3, R4 ;  /* 0x00000004ff03723e */ /* 0x000fe200020006ff */
[----:B------:R-:W-:-:S02]  /*6f70*/  HADD2.F32 R5, -RZ, R10.H1_H1 ;  /* 0x3000000aff057230 */ /* 0x000fc40000004100 */
[C---:B------:R-:W-:Y:S01]  /*6f80*/  FFMA.FTZ R26, R6.reuse, R12, -R9 ;  /* 0x0000000c061a7223 */ /* 0x040fe20000010809 */
[----:B------:R-:W-:Y:S02]  /*6f90*/  HADD2.F32 R9, -RZ, R15.H0_H0 ;  /* 0x2000000fff097230 */ /* 0x000fe40000004100 */
[----:B------:R-:W-:Y:S01]  /*6fa0*/  FFMA.FTZ R27, R6, R20, R27 ;  /* 0x00000014061b7223 */ /* 0x000fe2000001001b */
[----:B------:R-:W-:Y:S02]  /*6fb0*/  HADD2.F32 R10, -RZ, R10.H0_H0 ;  /* 0x2000000aff0a7230 */ /* 0x000fe40000004100 */
[C---:B------:R-:W-:Y:S01]  /*6fc0*/  FMUL.FTZ R31, R5.reuse, R14 ;  /* 0x0000000e051f7220 */ /* 0x040fe20000410000 */
[----:B------:R-:W-:Y:S02]  /*6fd0*/  HADD2.F32 R6, -RZ, R11.H1_H1 ;  /* 0x3000000bff067230 */ /* 0x000fe40000004100 */
[----:B------:R-:W-:Y:S01]  /*6fe0*/  FMUL.FTZ R5, R5, R9 ;  /* 0x0000000905057220 */ /* 0x000fe20000410000 */
[----:B------:R-:W-:-:S02]  /*6ff0*/  HADD2.F32 R15, -RZ, R15.H1_H1 ;  /* 0x3000000fff0f7230 */ /* 0x000fc40000004100 */
[C---:B------:R-:W-:Y:S01]  /*7000*/  FFMA.FTZ R31, R10.reuse, R9, -R31 ;  /* 0x000000090a1f7223 */ /* 0x040fe2000001081f */
[----:B------:R-:W-:Y:S02]  /*7010*/  HADD2.F32 R25, -RZ, R25.H1_H1 ;  /* 0x30000019ff197230 */ /* 0x000fe40000004100 */
[----:B------:R-:W-:Y:S01]  /*7020*/  FFMA.FTZ R32, R10, R14, R5 ;  /* 0x0000000e0a207223 */ /* 0x000fe20000010005 */
[----:B------:R-:W-:Y:S01]  /*7030*/  HADD2.F32 R11, -RZ, R11.H0_H0 ;  /* 0x2000000bff0b7230 */ /* 0x000fe20000004100 */
[----:B------:R-:W-:Y:S01]  /*7040*/  F2FP.F16.E4M3.UNPACK_B R5, R13 ;  /* 0x0000000dff05723e */ /* 0x000fe200020006ff */
[C---:B------:R-:W-:Y:S01]  /*7050*/  FMUL.FTZ R10, R6.reuse, R15 ;  /* 0x0000000f060a7220 */ /* 0x040fe20000410000 */
[----:B------:R-:W-:Y:S01]  /*7060*/  F2FP.F16.E4M3.UNPACK_B R4, R4.H1 ;  /* 0x00000004ff04723e */ /* 0x000fe200030006ff */
[----:B------:R-:W-:Y:S01]  /*7070*/  FMUL.FTZ R20, R6, R25 ;  /* 0x0000001906147220 */ /* 0x000fe20000410000 */
[----:B------:R-:W-:Y:S01]  /*7080*/  F2FP.F16.E4M3.UNPACK_B R12, R21 ;  /* 0x00000015ff0c723e */ /* 0x000fe200020006ff */
[----:B------:R-:W-:Y:S01]  /*7090*/  FFMA.FTZ R34, R11, R25, R10 ;  /* 0x000000190b227223 */ /* 0x000fe2000001000a */
[----:B------:R-:W-:-:S02]  /*70a0*/  HADD2.F32 R10, -RZ, R5.H1_H1 ;  /* 0x30000005ff0a7230 */ /* 0x000fc40000004100 */
[----:B------:R-:W-:Y:S01]  /*70b0*/  FFMA.FTZ R33, R11, R15, -R20 ;  /* 0x0000000f0b217223 */ /* 0x000fe20000010814 */
[----:B------:R-:W-:Y:S01]  /*70c0*/  HADD2.F32 R9, -RZ, R5.H0_H0 ;  /* 0x20000005ff097230 */ /* 0x000fe20000004100 */
[----:B------:R-:W-:Y:S01]  /*70d0*/  F2FP.F16.E4M3.UNPACK_B R13, R13.H1 ;  /* 0x0000000dff0d723e */ /* 0x000fe200030006ff */
[----:B------:R-:W-:Y:S01]  /*70e0*/  HADD2.F32 R14, -RZ, R12.H1_H1 ;  /* 0x3000000cff0e7230 */ /* 0x000fe20000004100 */
[----:B------:R-:W-:Y:S01]  /*70f0*/  F2FP.F16.E4M3.UNPACK_B R21, R21.H1 ;  /* 0x00000015ff15723e */ /* 0x000fe200030006ff */
[--C-:B------:R-:W-:Y:S02]  /*7100*/  HADD2.F32 R6, -RZ, R4.reuse.H1_H1 ;  /* 0x30000004ff067230 */ /* 0x100fe40000004100 */
[----:B------:R-:W-:Y:S02]  /*7110*/  HADD2.F32 R5, -RZ, R4.H0_H0 ;  /* 0x20000004ff057230 */ /* 0x000fe40000004100 */
[----:B------:R-:W-:Y:S02]  /*7120*/  HADD2.F32 R12, -RZ, R12.H0_H0 ;  /* 0x2000000cff0c7230 */ /* 0x000fe40000004100 */
[----:B------:R-:W-:Y:S01]  /*7130*/  FMUL.FTZ R20, R6, R14 ;  /* 0x0000000e06147220 */ /* 0x000fe20000410000 */
[----:B------:R-:W-:-:S02]  /*7140*/  HADD2.F32 R4, -RZ, R3.H1_H1 ;  /* 0x30000003ff047230 */ /* 0x000fc40000004100 */
[-C--:B------:R-:W-:Y:S01]  /*7150*/  FMUL.FTZ R24, R6, R10.reuse ;  /* 0x0000000a06187220 */ /* 0x080fe20000410000 */
[----:B------:R-:W-:Y:S02]  /*7160*/  HADD2.F32 R3, -RZ, R3.H0_H0 ;  /* 0x20000003ff037230 */ /* 0x000fe40000004100 */
[C---:B------:R-:W-:Y:S01]  /*7170*/  FFMA.FTZ R20, R5.reuse, R10, -R20 ;  /* 0x0000000a05147223 */ /* 0x040fe20000010814 */
[----:B------:R-:W-:Y:S02]  /*7180*/  HADD2.F32 R10, -RZ, R21.H0_H0 ;  /* 0x20000015ff0a7230 */ /* 0x000fe40000004100 */
[C---:B------:R-:W-:Y:S01]  /*7190*/  FMUL.FTZ R6, R4.reuse, R12 ;  /* 0x0000000c04067220 */ /* 0x040fe20000410000 */
[-C--:B------:R-:W-:Y:S01]  /*71a0*/  FMUL.FTZ R15, R4, R9.reuse ;  /* 0x00000009040f7220 */ /* 0x080fe20000410000 */
[----:B------:R-:W-:Y:S01]  /*71b0*/  FFMA.FTZ R25, R5, R14, R24 ;  /* 0x0000000e05197223 */ /* 0x000fe20000010018 */
[----:B------:R-:W-:Y:S02]  /*71c0*/  HADD2.F32 R5, -RZ, R13.H1_H1 ;  /* 0x3000000dff057230 */ /* 0x000fe40000004100 */
[----:B------:R-:W-:Y:S01]  /*71d0*/  FFMA.FTZ R11, R3, R9, -R6 ;  /* 0x00000009030b7223 */ /* 0x000fe20000010806 */
[----:B------:R-:W-:-:S02]  /*71e0*/  HADD2.F32 R9, -RZ, R21.H1_H1 ;  /* 0x30000015ff097230 */ /* 0x000fc40000004100 */
[----:B------:R-:W-:Y:S01]  /*71f0*/  FFMA.FTZ R12, R3, R12, R15 ;  /* 0x0000000c030c7223 */ /* 0x000fe2000001000f */
[--C-:B------:R-:W-:Y:S02]  /*7200*/  HADD2.F32 R4, -RZ, R8.reuse.H1_H1 ;  /* 0x30000008ff047230 */ /* 0x100fe40000004100 */
[----:B------:R-:W-:Y:S02]  /*7210*/  HADD2.F32 R3, -RZ, R7.H1_H1 ;  /* 0x30000007ff037230 */ /* 0x000fe40000004100 */
[----:B------:R-:W-:Y:S02]  /*7220*/  HADD2.F32 R6, -RZ, R13.H0_H0 ;  /* 0x2000000dff067230 */ /* 0x000fe40000004100 */
[C---:B------:R-:W-:Y:S01]  /*7230*/  FMUL.FTZ R13, R4.reuse, R9 ;  /* 0x00000009040d7220 */ /* 0x040fe20000410000 */
[----:B------:R-:W-:Y:S02]  /*7240*/  HADD2.F32 R8, -RZ, R8.H0_H0 ;  /* 0x20000008ff087230 */ /* 0x000fe40000004100 */
[----:B------:R-:W-:Y:S01]  /*7250*/  FMUL.FTZ R14, R4, R5 ;  /* 0x00000005040e7220 */ /* 0x000fe20000410000 */
[----:B------:R-:W-:-:S02]  /*7260*/  HADD2.F32 R7, -RZ, R7.H0_H0 ;  /* 0x20000007ff077230 */ /* 0x000fc40000004100 */
[C---:B------:R-:W-:Y:S01]  /*7270*/  FMUL.FTZ R4, R3.reuse, R10 ;  /* 0x0000000a03047220 */ /* 0x040fe20000410000 */
[-C--:B------:R-:W-:Y:S01]  /*7280*/  FMUL.FTZ R3, R3, R6.reuse ;  /* 0x0000000603037220 */ /* 0x080fe20000410000 */
[C---:B------:R-:W-:Y:S01]  /*7290*/  FFMA.FTZ R13, R8.reuse, R5, -R13 ;  /* 0x00000005080d7223 */ /* 0x040fe2000001080d */
[----:B------:R-:W-:Y:S01]  /*72a0*/  FFMA.FTZ R14, R8, R9, R14 ;  /* 0x00000009080e7223 */ /* 0x000fe2000001000e */
[C---:B------:R-:W-:Y:S01]  /*72b0*/  FFMA.FTZ R5, R7.reuse, R6, -R4 ;  /* 0x0000000607057223 */ /* 0x040fe20000010804 */
[----:B------:R-:W-:Y:S01]  /*72c0*/  FFMA.FTZ R10, R7, R10, R3 ;  /* 0x0000000a070a7223 */ /* 0x000fe20000010003 */
[----:B------:R-:W-:Y:S02]  /*72d0*/  F2FP.SATFINITE.E4M3.F32.PACK_AB_MERGE_C R6, R30, R29, RZ ;  /* 0x0000001d1e06723e */ /* 0x000fe400048070ff */
[----:B------:R-:W-:Y:S02]  /*72e0*/  F2FP.SATFINITE.E4M3.F32.PACK_AB_MERGE_C R7, R34, R33, RZ ;  /* 0x000000212207723e */ /* 0x000fe400048070ff */
[----:B------:R-:W-:-:S02]  /*72f0*/  F2FP.SATFINITE.E4M3.F32.PACK_AB_MERGE_C R4, R25, R20, RZ ;  /* 0x000000141904723e */ /* 0x000fc400048070ff */
[----:B------:R-:W-:Y:S02]  /*7300*/  F2FP.SATFINITE.E4M3.F32.PACK_AB_MERGE_C R13, R14, R13, RZ ;  /* 0x0000000d0e0d723e */ /* 0x000fe400048070ff */
[----:B------:R-:W-:Y:S02]  /*7310*/  F2FP.SATFINITE.E4M3.F32.PACK_AB_MERGE_C R6, R27, R26, R6 ;  /* 0x0000001a1b06723e */ /* 0x000fe40004807006 */
[----:B------:R-:W-:Y:S02]  /*7320*/  F2FP.SATFINITE.E4M3.F32.PACK_AB_MERGE_C R7, R32, R31, R7 ;  /* 0x0000001f2007723e */ /* 0x000fe40004807007 */
[----:B------:R-:W-:Y:S02]  /*7330*/  F2FP.SATFINITE.E4M3.F32.PACK_AB_MERGE_C R4, R12, R11, R4 ;  /* 0x0000000b0c04723e */ /* 0x000fe40004807004 */
[----:B------:R-:W-:-:S05]  /*7340*/  F2FP.SATFINITE.E4M3.F32.PACK_AB_MERGE_C R5, R10, R5, R13 ;  /* 0x000000050a05723e */ /* 0x000fca000480700d */
[----:B------:R2:W-:Y:S01]  /*7350*/  STS.128 [R0+0xb000], R4 ;  /* 0x00b0000400007388 */ /* 0x0005e20000000c00 */
[----:B------:R-:W-:Y:S05]  /*7360*/  BRA `(.L_x_1167) ;  /* 0x0000001400187947 */ /* 0x000fea0003800000 */
.L_x_1161:
[----:B------:R-:W0:Y:S01]  /*7370*/  LDC R20, c[0x0][0x448] ;  /* 0x00011200ff147b82 */ /* 0x000e220000000800 */
[----:B------:R-:W-:Y:S01]  /*7380*/  IMAD.MOV.U32 R5, RZ, RZ, R10 ;  /* 0x000000ffff057224 */ /* 0x000fe200078e000a */
[----:B------:R-:W-:Y:S01]  /*7390*/  ULDC.64 UR4, c[0x0][0x3f8] ;  /* 0x0000fe0000047ab9 */ /* 0x000fe20000000a00 */
[----:B------:R-:W-:Y:S01]  /*73a0*/  IMAD.MOV.U32 R6, RZ, RZ, R26 ;  /* 0x000000ffff067224 */ /* 0x000fe200078e001a */
[----:B------:R-:W-:Y:S01]  /*73b0*/  ULDC.64 UR6, c[0x0][0x408] ;  /* 0x0001020000067ab9 */ /* 0x000fe20000000a00 */
[----:B------:R-:W-:Y:S01]  /*73c0*/  IMAD.MOV.U32 R7, RZ, RZ, R29 ;  /* 0x000000ffff077224 */ /* 0x000fe200078e001d */
[----:B------:R-:W-:Y:S01]  /*73d0*/  ULDC.64 UR8, c[0x0][0x400] ;  /* 0x0001000000087ab9 */ /* 0x000fe20000000a00 */
[----:B------:R-:W-:Y:S02]  /*73e0*/  IMAD.MOV.U32 R8, RZ, RZ, R30 ;  /* 0x000000ffff087224 */ /* 0x000fe400078e001e */
[----:B------:R-:W-:Y:S01]  /*73f0*/  IMAD.MOV.U32 R9, RZ, RZ, R33 ;  /* 0x000000ffff097224 */ /* 0x000fe200078e0021 */
[----:B0-----:R-:W-:-:S13]  /*7400*/  ISETP.NE.AND P0, PT, R20, 0x1, PT ;  /* 0x000000011400780c */ /* 0x001fda0003f05270 */
[----:B------:R-:W0:Y:S08]  /*7410*/  @P0 LDC R3, c[0x0][0x44c] ;  /* 0x00011300ff030b82 */ /* 0x000e300000000800 */
[----:B------:R-:W1:Y:S01]  /*7420*/  @P0 LDC R0, c[0x0][0x450] ;  /* 0x00011400ff000b82 */ /* 0x000e620000000800 */
[----:B0-----:R-:W-:-:S05]  /*7430*/  @P0 IMAD.HI.U32 R3, R10, R3, RZ ;  /* 0x000000030a030227 */ /* 0x001fca00078e00ff */
[----:B-1----:R-:W-:-:S04]  /*7440*/  @P0 SHF.R.U32.HI R5, RZ, R0, R3 ;  /* 0x00000000ff050219 */ /* 0x002fc80000011603 */
        /* <DEDUP_REMOVED lines=13> */
[----:B------:R-:W-:Y:S08]  /*7520*/  BRA.DIV UR4, `(.L_x_1170) ;  /* 0x0000018e04bc7947 */ /* 0x000ff0000b800000 */
[----:B------:R0:W1:Y:S04]  /*7530*/  SHFL.IDX PT, R0, R13, RZ, 0x1e1f ;  /* 0x001e1fff0d007589 */ /* 0x00006800000e0000 */
[----:B------:R-:W2:Y:S04]  /*7540*/  SHFL.IDX PT, R3, R3, RZ, 0x1e1f ;  /* 0x001e1fff03037589 */ /* 0x000ea800000e0000 */
[----:B------:R-:W3:Y:S04]  /*7550*/  SHFL.IDX PT, R4, R4, RZ, 0x1e1f ;  /* 0x001e1fff04047589 */ /* 0x000ee800000e0000 */
[----:B------:R0:W4:Y:S02]  /*7560*/  SHFL.IDX PT, R14, R5, RZ, 0x1e1f ;  /* 0x001e1fff050e7589 */ /* 0x00012400000e0000 */
.L_x_1427:
[----:B0-----:R-:W5:Y:S01]  /*7570*/  LDL R5, [R1+0x8] ;  /* 0x0000080001057983 */ /* 0x001f620000100800 */
[----:B------:R-:W0:Y:S03]  /*7580*/  LDC R13, c[0x0][0x3f4] ;  /* 0x0000fd00ff0d7b82 */ /* 0x000e260000000800 */
[----:B------:R-:W2:Y:S01]  /*7590*/  LDL R7, [R1+0x54] ;  /* 0x0000540001077983 */ /* 0x000ea20000100800 */
[----:B------:R-:W-:Y:S01]  /*75a0*/  BSSY B1, `(.L_x_1171) ;  /* 0x0000017000017945 */ /* 0x000fe20003800000 */
[----:B------:R-:W-:Y:S02]  /*75b0*/  CS2R R24, SRZ ;  /* 0x0000000000187805 */ /* 0x000fe4000001ff00 */
[----:B------:R-:W-:Y:S02]  /*75c0*/  CS2R R26, SRZ ;  /* 0x00000000001a7805 */ /* 0x000fe4000001ff00 */
[----:B------:R-:W-:Y:S01]  /*75d0*/  CS2R R8, SRZ ;  /* 0x0000000000087805 */ /* 0x000fe2000001ff00 */
[----:B-----5:R-:W-:Y:S01]  /*75e0*/  IMAD R5, R5, R20, RZ ;  /* 0x0000001405057224 */ /* 0x020fe200078e02ff */
[----:B--2---:R-:W-:-:S04]  /*75f0*/  LEA.HI R6, R7, R7, RZ, 0x1 ;  /* 0x0000000707067211 */ /* 0x004fc800078f08ff */
[----:B------:R-:W-:Y:S02]  /*7600*/  ISETP.GE.AND P0, PT, R10, R5, PT ;  /* 0x000000050a00720c */ /* 0x000fe40003f06270 */
[----:B------:R-:W-:Y:S02]  /*7610*/  CS2R R10, SRZ ;  /* 0x00000000000a7805 */ /* 0x000fe4000001ff00 */
[----:B------:R-:W-:-:S05]  /*7620*/  LOP3.LUT R6, R6, 0xfffffffe, RZ, 0xc0, !PT ;  /* 0xfffffffe06067812 */ /* 0x000fca00078ec0ff */
[----:B------:R-:W-:-:S05]  /*7630*/  IMAD.IADD R6, R7, 0x1, -R6 ;  /* 0x0000000107067824 */ /* 0x000fca00078e0a06 */
[----:B------:R-:W-:Y:S01]  /*7640*/  SHF.L.U32 R12, R6, 0x1f, RZ ;  /* 0x0000001f060c7819 */ /* 0x000fe200000006ff */
[----:B0-----:R-:W-:Y:S06]  /*7650*/  @P0 BRA `(.L_x_1172) ;  /* 0x00000000002c0947 */ /* 0x001fec0003800000 */
[----:B------:R-:W-:Y:S01]  /*7660*/  ULDC UR4, c[0x0][0x3f4] ;  /* 0x0000fd0000047ab9 */ /* 0x000fe20000000800 */
[C---:B------:R-:W-:Y:S02]  /*7670*/  IADD3 R6, P0, R156.reuse, R3, RZ ;  /* 0x000000039c067210 */ /* 0x040fe40007f1e0ff */
[----:B------:R-:W-:Y:S02]  /*7680*/  CS2R R24, SRZ ;  /* 0x0000000000187805 */ /* 0x000fe4000001ff00 */
[C---:B------:R-:W-:Y:S02]  /*7690*/  ISETP.GE.AND P2, PT, R156.reuse, UR4, PT ;  /* 0x000000049c007c0c */ /* 0x040fe4000bf46270 */
[----:B------:R-:W-:Y:S02]  /*76a0*/  SHF.R.S32.HI R3, RZ, 0x1f, R156 ;  /* 0x0000001fff037819 */ /* 0x000fe4000001149c */
[----:B----4-:R-:W-:-:S03]  /*76b0*/  IADD3 R14, P1, R156, R14, RZ ;  /* 0x0000000e9c0e7210 */ /* 0x010fc60007f3e0ff */
[--C-:B-1----:R-:W-:Y:S02]  /*76c0*/  IMAD.X R7, R0, 0x1, R3.reuse, P0 ;  /* 0x0000000100077824 */ /* 0x102fe400000e0603 */
[----:B---3--:R-:W-:-:S04]  /*76d0*/  IMAD.X R15, R4, 0x1, R3, P1 ;  /* 0x00000001040f7824 */ /* 0x008fc800008e0603 */
[----:B------:R-:W-:Y:S05]  /*76e0*/  @P2 BRA `(.L_x_1172) ;  /* 0x0000000000082947 */ /* 0x000fea0003800000 */
[----:B------:R0:W5:Y:S04]  /*76f0*/  LD.E.128 R24, desc[UR40][R6.64] ;  /* 0x0000002806187980 */ /* 0x000168000c101d00 */
[----:B------:R0:W5:Y:S02]  /*7700*/  LD.E.128 R8, desc[UR40][R14.64] ;  /* 0x000000280e087980 */ /* 0x000164000c101d00 */
.L_x_1172:
[----:B------:R-:W-:Y:S05]  /*7710*/  BSYNC B1 ;  /* 0x0000000000017941 */ /* 0x000fea0003800000 */
.L_x_1171:
[----:B-1----:R-:W2:Y:S01]  /*7720*/  LDL.LU R0, [R1+0x24] ;  /* 0x0000240001007983 */ /* 0x002ea20000300800 */
[----:B------:R-:W1:Y:S01]  /*7730*/  SYNCS.PHASECHK.TRANS64.TRYWAIT P1, [R17+URZ+0x13200], R12 ;  /* 0x0132000c110075a7 */ /* 0x000e62000802017f */
[----:B------:R-:W3:Y:S01]  /*7740*/  S2R R3, SR_TID.X ;  /* 0x0000000000037919 */ /* 0x000ee20000002100 */
[----:B------:R-:W-:Y:S01]  /*7750*/  ISETP.GE.AND P0, PT, R156, R13, PT ;  /* 0x0000000d9c00720c */ /* 0x000fe20003f06270 */
[----:B------:R-:W-:Y:S01]  /*7760*/  BSSY B1, `(.L_x_1173) ;  /* 0x0000009000017945 */ /* 0x000fe20003800000 */
[C---:B---3--:R-:W-:Y:S02]  /*7770*/  VIADD R4, R3.reuse, 0xffffff80 ;  /* 0xffffff8003047836 */ /* 0x048fe40000000000 */
[----:B------:R-:W-:-:S05]  /*7780*/  VIADD R3, R3, 0xffffff80 ;  /* 0xffffff8003037836 */ /* 0x000fca0000000000 */
[----:B------:R-:W-:-:S04]  /*7790*/  LEA.HI R3, R3, R4, RZ, 0x1 ;  /* 0x0000000403037211 */ /* 0x000fc800078f08ff */
[----:B------:R-:W-:Y:S01]  /*77a0*/  SHF.R.S32.HI R3, RZ, 0x1, R3 ;  /* 0x00000001ff037819 */ /* 0x000fe20000011403 */
[----:B--2---:R-:W-:-:S05]  /*77b0*/  IMAD R0, R0, -0xc0, R5 ;  /* 0xffffff4000007824 */ /* 0x004fca00078e0205 */
[----:B------:R-:W-:-:S04]  /*77c0*/  VIMNMX R0, R0, 0xc0, PT ;  /* 0x000000c000007848 */ /* 0x000fc80003fe0100 */
[----:B------:R-:W-:Y:S01]  /*77d0*/  ISETP.GE.OR P0, PT, R3, R0, P0 ;  /* 0x000000000300720c */ /* 0x000fe20000706670 */
[----:B-1----:R-:W-:-:S12]  /*77e0*/  @!P1 BRA `(.L_x_1174) ;  /* 0x0000018c00789947 */ /* 0x002fd80003800000 */
.L_x_1428:
[----:B------:R-:W-:Y:S05]  /*77f0*/  BSYNC B1 ;  /* 0x0000000000017941 */ /* 0x000fea0003800000 */
.L_x_1173:
[----:B------:R-:W-:Y:S05]  /*7800*/  @P0 BRA `(.L_x_1167) ;  /* 0x0000000c00f00947 */ /* 0x000fea0003800000 */
[----:B0---4-:R-:W2:Y:S04]  /*7810*/  LDL R14, [R1+0x44] ;  /* 0x00004400010e7983 */ /* 0x011ea80000100800 */
[----:B------:R-:W3:Y:S04]  /*7820*/  LDL R21, [R1+0x48] ;  /* 0x0000480001157983 */ /* 0x000ee80000100800 */
[----:B------:R-:W4:Y:S01]  /*7830*/  LDL R51, [R1+0x58] ;  /* 0x0000580001337983 */ /* 0x000f220000100800 */
[----:B-----5:R-:W-:Y:S02]  /*7840*/  SHF.R.U32.HI R0, RZ, 0x8, R24 ;  /* 0x00000008ff007819 */ /* 0x020fe40000011618 */
[----:B------:R-:W-:-:S02]  /*7850*/  LOP3.LUT R3, R24, 0xff, RZ, 0xc0, !PT ;  /* 0x000000ff18037812 */ /* 0x000fc400078ec0ff */
[----:B------:R-:W-:Y:S02]  /*7860*/  LOP3.LUT R0, R0, 0xff, RZ, 0xc0, !PT ;  /* 0x000000ff00007812 */ /* 0x000fe400078ec0ff */
[----:B------:R-:W-:Y:S02]  /*7870*/  SHF.R.U32.HI R4, RZ, 0x8, R25 ;  /* 0x00000008ff047819 */ /* 0x000fe40000011619 */
[----:B------:R-:W-:Y:S01]  /*7880*/  PRMT R20, R0, 0x7604, R3 ;  /* 0x0000760400147816 */ /* 0x000fe20000000003 */
[----:B------:R-:W-:Y:S01]  /*7890*/  IMAD.IADD R0, R156, 0x1, R13 ;  /* 0x000000019c007824 */ /* 0x000fe200078e020d */
[----:B------:R-:W-:Y:S02]  /*78a0*/  LOP3.LUT R5, R25, 0xff, RZ, 0xc0, !PT ;  /* 0x000000ff19057812 */ /* 0x000fe400078ec0ff */
[----:B------:R-:W-:Y:S02]  /*78b0*/  LOP3.LUT R4, R4, 0xff, RZ, 0xc0, !PT ;  /* 0x000000ff04047812 */ /* 0x000fe400078ec0ff */
[----:B------:R-:W-:-:S02]  /*78c0*/  SHF.R.U32.HI R3, RZ, 0x8, R26 ;  /* 0x00000008ff037819 */ /* 0x000fc4000001161a */
[----:B------:R-:W-:Y:S02]  /*78d0*/  PRMT R30, R4, 0x7604, R5 ;  /* 0x00007604041e7816 */ /* 0x000fe40000000005 */
[----:B------:R-:W-:Y:S02]  /*78e0*/  SHF.R.U32.HI R7, RZ, 0x8, R8 ;  /* 0x00000008ff077819 */ /* 0x000fe40000011608 */
[----:B------:R-:W-:Y:S02]  /*78f0*/  LOP3.LUT R4, R26, 0xff, RZ, 0xc0, !PT ;  /* 0x000000ff1a047812 */ /* 0x000fe400078ec0ff */
[----:B------:R-:W-:Y:S02]  /*7900*/  LOP3.LUT R3, R3, 0xff, RZ, 0xc0, !PT ;  /* 0x000000ff03037812 */ /* 0x000fe400078ec0ff */
[----:B-1----:R-:W-:Y:S02]  /*7910*/  LOP3.LUT R12, R8, 0xff, RZ, 0xc0, !PT ;  /* 0x000000ff080c7812 */ /* 0x002fe400078ec0ff */
[----:B------:R-:W-:-:S02]  /*7920*/  LOP3.LUT R7, R7, 0xff, RZ, 0xc0, !PT ;  /* 0x000000ff07077812 */ /* 0x000fc400078ec0ff */
[----:B------:R-:W-:Y:S02]  /*7930*/  PRMT R32, R3, 0x7604, R4 ;  /* 0x0000760403207816 */ /* 0x000fe40000000004 */
[----:B------:R-:W-:Y:S02]  /*7940*/  SHF.R.U32.HI R15, RZ, 0x8, R11 ;  /* 0x00000008ff0f7819 */ /* 0x000fe4000001160b */
[----:B------:R-:W-:Y:S02]  /*7950*/  SHF.R.U32.HI R3, RZ, 0x8, R9 ;  /* 0x00000008ff037819 */ /* 0x000fe40000011609 */
[----:B------:R-:W-:Y:S02]  /*7960*/  PRMT R33, R7, 0x7604, R12 ;  /* 0x0000760407217816 */ /* 0x000fe4000000000c */
[----:B------:R-:W-:Y:S02]  /*7970*/  SHF.R.U32.HI R5, RZ, 0x8, R27 ;  /* 0x00000008ff057819 */ /* 0x000fe4000001161b */
[----:B------:R-:W-:-:S02]  /*7980*/  LOP3.LUT R12, R9, 0xff, RZ, 0xc0, !PT ;  /* 0x000000ff090c7812 */ /* 0x000fc400078ec0ff */
[----:B------:R-:W-:Y:S02]  /*7990*/  LOP3.LUT R15, R15, 0xff, RZ, 0xc0, !PT ;  /* 0x000000ff0f0f7812 */ /* 0x000fe400078ec0ff */
[----:B------:R-:W-:Y:S02]  /*79a0*/  LOP3.LUT R3, R3, 0xff, RZ, 0xc0, !PT ;  /* 0x000000ff03037812 */ /* 0x000fe400078ec0ff */
[----:B------:R-:W-:Y:S02]  /*79b0*/  LOP3.LUT R36, R11, 0xff, RZ, 0xc0, !PT ;  /* 0x000000ff0b247812 */ /* 0x000fe400078ec0ff */
[----:B------:R-:W-:Y:S02]  /*79c0*/  LOP3.LUT R6, R27, 0xff, RZ, 0xc0, !PT ;  /* 0x000000ff1b067812 */ /* 0x000fe400078ec0ff */
[----:B------:R-:W-:Y:S02]  /*79d0*/  LOP3.LUT R5, R5, 0xff, RZ, 0xc0, !PT ;  /* 0x000000ff05057812 */ /* 0x000fe400078ec0ff */
[----:B------:R-:W-:-:S02]  /*79e0*/  PRMT R35, R3, 0x7604, R12 ;  /* 0x0000760403237816 */ /* 0x000fc4000000000c */
[----:B------:R-:W-:Y:S02]  /*79f0*/  PRMT R39, R15, 0x7604, R36 ;  /* 0x000076040f277816 */ /* 0x000fe40000000024 */
[----:B------:R-:W-:Y:S02]  /*7a00*/  PRMT R34, R5, 0x7604, R6 ;  /* 0x0000760405227816 */ /* 0x000fe40000000006 */
[----:B------:R-:W-:Y:S02]  /*7a10*/  SHF.R.U32.HI R31, RZ, 0x10, R27 ;  /* 0x00000010ff1f7819 */ /* 0x000fe4000001161b */
[----:B------:R-:W-:Y:S02]  /*7a20*/  SHF.R.U32.HI R3, RZ, 0x10, R24 ;  /* 0x00000010ff037819 */ /* 0x000fe40000011618 */
[----:B------:R-:W-:Y:S02]  /*7a30*/  SHF.R.U32.HI R29, RZ, 0x10, R26 ;  /* 0x00000010ff1d7819 */ /* 0x000fe4000001161a */
[----:B------:R-:W-:-:S02]  /*7a40*/  LOP3.LUT R31, R31, 0xff, RZ, 0xc0, !PT ;  /* 0x000000ff1f1f7812 */ /* 0x000fc400078ec0ff */
[----:B------:R-:W-:Y:S02]  /*7a50*/  LOP3.LUT R3, R3, 0xff, RZ, 0xc0, !PT ;  /* 0x000000ff03037812 */ /* 0x000fe400078ec0ff */
[----:B------:R-:W-:Y:S02]  /*7a60*/  LOP3.LUT R29, R29, 0xff, RZ, 0xc0, !PT ;  /* 0x000000ff1d1d7812 */ /* 0x000fe400078ec0ff */
[----:B------:R-:W-:Y:S02]  /*7a70*/  PRMT R31, R31, 0x7054, R34 ;  /* 0x000070541f1f7816 */ /* 0x000fe40000000022 */
[----:B------:R-:W-:Y:S02]  /*7a80*/  SHF.R.U32.HI R34, RZ, 0x10, R11 ;  /* 0x00000010ff227819 */ /* 0x000fe4000001160b */
[----:B------:R-:W-:Y:S02]  /*7a90*/  PRMT R3, R3, 0x7054, R20 ;  /* 0x0000705403037816 */ /* 0x000fe40000000014 */
[----:B------:R-:W-:-:S02]  /*7aa0*/  PRMT R29, R29, 0x7054, R32 ;  /* 0x000070541d1d7816 */ /* 0x000fc40000000020 */
[----:B------:R-:W-:Y:S02]  /*7ab0*/  SHF.R.U32.HI R20, RZ, 0x10, R8 ;  /* 0x00000010ff147819 */ /* 0x000fe40000011608 */
[----:B------:R-:W-:Y:S02]  /*7ac0*/  SHF.R.U32.HI R32, RZ, 0x10, R10 ;  /* 0x00000010ff207819 */ /* 0x000fe4000001160a */
[----:B------:R-:W-:Y:S02]  /*7ad0*/  LOP3.LUT R34, R34, 0xff, RZ, 0xc0, !PT ;  /* 0x000000ff22227812 */ /* 0x000fe400078ec0ff */
[----:B------:R-:W-:Y:S02]  /*7ae0*/  LOP3.LUT R20, R20, 0xff, RZ, 0xc0, !PT ;  /* 0x000000ff14147812 */ /* 0x000fe400078ec0ff */
[----:B------:R-:W-:Y:S02]  /*7af0*/  LOP3.LUT R32, R32, 0xff, RZ, 0xc0, !PT ;  /* 0x000000ff20207812 */ /* 0x000fe400078ec0ff */
[----:B------:R-:W-:-:S02]  /*7b00*/  PRMT R43, R34, 0x7054, R39 ;  /* 0x00007054222b7816 */ /* 0x000fc40000000027 */
[----:B------:R-:W-:Y:S02]  /*7b10*/  PRMT R33, R20, 0x7054, R33 ;  /* 0x0000705414217816 */ /* 0x000fe40000000021 */
[----:B------:R-:W-:Y:S02]  /*7b20*/  LOP3.LUT R43, R43, 0xff000000, R11, 0xf8, !PT ;  /* 0xff0000002b2b7812 */ /* 0x000fe400078ef80b */
[----:B------:R-:W-:Y:S02]  /*7b30*/  LOP3.LUT R20, R3, 0xff000000, R24, 0xf8, !PT ;  /* 0xff00000003147812 */ /* 0x000fe400078ef818 */
[----:B------:R-:W-:Y:S02]  /*7b40*/  LOP3.LUT R3, R29, 0xff000000, R26, 0xf8, !PT ;  /* 0xff0000001d037812 */ /* 0x000fe400078ef81a */
[----:B------:R-:W-:Y:S02]  /*7b50*/  LOP3.LUT R29, R33, 0xff000000, R8, 0xf8, !PT ;  /* 0xff000000211d7812 */ /* 0x000fe400078ef808 */
[----:B--2---:R-:W-:-:S02]  /*7b60*/  SHF.R.U32.HI R13, RZ, 0x3, R14 ;  /* 0x00000003ff0d7819 */ /* 0x004fc4000001160e */
[----:B------:R-:W-:Y:S02]  /*7b70*/  LOP3.LUT R0, R14, 0x30, R0, 0xf8, !PT ;  /* 0x000000300e007812 */ /* 0x000fe400078ef800 */
[----:B------:R-:W-:Y:S02]  /*7b80*/  LOP3.LUT R14, R10, 0xff, RZ, 0xc0, !PT ;  /* 0x000000ff0a0e7812 */ /* 0x000fe400078ec0ff */
[----:B------:R-:W-:Y:S02]  /*7b90*/  LOP3.LUT R0, R0, R13, RZ, 0x3c, !PT ;  /* 0x0000000d00007212 */ /* 0x000fe400078e3cff */
[----:B------:R-:W-:Y:S01]  /*7ba0*/  SHF.R.U32.HI R13, RZ, 0x8, R10 ;  /* 0x00000008ff0d7819 */ /* 0x000fe2000001160a */
[----:B----4-:R-:W0:Y:S01]  /*7bb0*/  LDS.128 R4, [R51+0xb000] ;  /* 0x00b0000033047984 */ /* 0x010e220000000c00 */
[----:B---3--:R-:W-:Y:S02]  /*7bc0*/  IADD3 R0, R17, R21, R0 ;  /* 0x0000001511007210 */ /* 0x008fe40007ffe000 */
[----:B------:R-:W-:-:S02]  /*7bd0*/  LOP3.LUT R13, R13, 0xff, RZ, 0xc0, !PT ;  /* 0x000000ff0d0d7812 */ /* 0x000fc400078ec0ff */
[----:B------:R-:W-:Y:S02]  /*7be0*/  SHF.R.U32.HI R21, RZ, 0x10, R25 ;  /* 0x00000010ff157819 */ /* 0x000fe40000011619 */
[----:B------:R-:W-:Y:S02]  /*7bf0*/  PRMT R37, R13, 0x7604, R14 ;  /* 0x000076040d257816 */ /* 0x000fe4000000000e */
[----:B------:R-:W1:Y:S01]  /*7c00*/  LDS.128 R12, [R0+0xb000] ;  /* 0x00b00000000c7984 */ /* 0x000e620000000c00 */
[----:B------:R-:W-:Y:S02]  /*7c10*/  LOP3.LUT R21, R21, 0xff, RZ, 0xc0, !PT ;  /* 0x000000ff15157812 */ /* 0x000fe400078ec0ff */
[----:B------:R-:W-:Y:S02]  /*7c20*/  PRMT R41, R32, 0x7054, R37 ;  /* 0x0000705420297816 */ /* 0x000fe40000000025 */
[----:B------:R-:W-:Y:S02]  /*7c30*/  PRMT R21, R21, 0x7054, R30 ;  /* 0x0000705415157816 */ /* 0x000fe4000000001e */
[----:B------:R-:W-:-:S02]  /*7c40*/  SHF.R.U32.HI R30, RZ, 0x10, R9 ;  /* 0x00000010ff1e7819 */ /* 0x000fc40000011609 */
[----:B------:R-:W-:Y:S02]  /*7c50*/  LOP3.LUT R32, R21, 0xff000000, R25, 0xf8, !PT ;  /* 0xff00000015207812 */ /* 0x000fe400078ef819 */
[----:B------:R-:W-:Y:S02]  /*7c60*/  LOP3.LUT R30, R30, 0xff, RZ, 0xc0, !PT ;  /* 0x000000ff1e1e7812 */ /* 0x000fe400078ec0ff */
[----:B------:R-:W-:Y:S02]  /*7c70*/  LOP3.LUT R8, R41, 0xff000000, R10, 0xf8, !PT ;  /* 0xff00000029087812 */ /* 0x000fe400078ef80a */
[----:B------:R-:W-:Y:S02]  /*7c80*/  PRMT R35, R30, 0x7054, R35 ;  /* 0x000070541e237816 */ /* 0x000fe40000000023 */
[----:B------:R-:W-:Y:S02]  /*7c90*/  F2FP.F16.E4M3.UNPACK_B R26, R32 ;  /* 0x00000020ff1a723e */ /* 0x000fe400020006ff */
[----:B------:R-:W-:-:S02]  /*7ca0*/  LOP3.LUT R39, R35, 0xff000000, R9, 0xf8, !PT ;  /* 0xff00000023277812 */ /* 0x000fc400078ef809 */
[----:B------:R-:W-:Y:S01]  /*7cb0*/  LOP3.LUT R37, R31, 0xff000000, R27, 0xf8, !PT ;  /* 0xff0000001f257812 */ /* 0x000fe200078ef81b */
[--C-:B------:R-:W-:Y:S01]  /*7cc0*/  HADD2.F32 R38, -RZ, R26.reuse.H0_H0 ;  /* 0x2000001aff267230 */ /* 0x100fe20000004100 */
[-C--:B------:R-:W-:Y:S01]  /*7cd0*/  F2FP.F16.E4M3.UNPACK_B R40, R39.reuse ;  /* 0x00000027ff28723e */ /* 0x080fe200020006ff */
[----:B------:R-:W-:Y:S01]  /*7ce0*/  HADD2.F32 R26, -RZ, R26.H1_H1 ;  /* 0x3000001aff1a7230 */ /* 0x000fe20000004100 */
[----:B------:R-:W-:Y:S02]  /*7cf0*/  F2FP.F16.E4M3.UNPACK_B R39, R39.H1 ;  /* 0x00000027ff27723e */ /* 0x000fe400030006ff */
[----:B------:R-:W-:Y:S01]  /*7d00*/  F2FP.F16.E4M3.UNPACK_B R32, R32.H1 ;  /* 0x00000020ff20723e */ /* 0x000fe200030006ff */
[--C-:B------:R-:W-:Y:S02]  /*7d10*/  HADD2.F32 R42, -RZ, R40.reuse.H0_H0 ;  /* 0x20000028ff2a7230 */ /* 0x100fe40000004100 */
[----:B------:R-:W-:Y:S01]  /*7d20*/  HADD2.F32 R40, -RZ, R40.H1_H1 ;  /* 0x30000028ff287230 */ /* 0x000fe20000004100 */
[----:B0-----:R-:W-:-:S02]  /*7d30*/  F2FP.F16.E4M3.UNPACK_B R10, R5 ;  /* 0x00000005ff0a723e */ /* 0x001fc400020006ff */
[----:B------:R-:W-:Y:S02]  /*7d40*/  F2FP.F16.E4M3.UNPACK_B R24, R5.H1 ;  /* 0x00000005ff18723e */ /* 0x000fe400030006ff */
[-C--:B------:R-:W-:Y:S01]  /*7d50*/  F2FP.F16.E4M3.UNPACK_B R30, R7.reuse ;  /* 0x00000007ff1e723e */ /* 0x080fe200020006ff */
[----:B------:R-:W-:Y:S01]  /*7d60*/  HADD2.F32 R9, -RZ, R10.H0_H0 ;  /* 0x2000000aff097230 */ /* 0x000fe20000004100 */
[----:B------:R-:W-:Y:S02]  /*7d70*/  F2FP.F16.E4M3.UNPACK_B R33, R7.H1 ;  /* 0x00000007ff21723e */ /* 0x000fe400030006ff */
[----:B------:R-:W-:Y:S02]  /*7d80*/  F2FP.F16.E4M3.UNPACK_B R31, R4.H1 ;  /* 0x00000004ff1f723e */ /* 0x000fe400030006ff */
[----:B-1----:R-:W-:Y:S02]  /*7d90*/  F2FP.F16.E4M3.UNPACK_B R11, R13 ;  /* 0x0000000dff0b723e */ /* 0x002fe400020006ff */
[----:B------:R-:W-:-:S02]  /*7da0*/  F2FP.F16.E4M3.UNPACK_B R27, R12 ;  /* 0x0000000cff1b723e */ /* 0x000fc400020006ff */
[----:B------:R-:W-:Y:S01]  /*7db0*/  F2FP.F16.E4M3.UNPACK_B R35, R12.H1 ;  /* 0x0000000cff23723e */ /* 0x000fe200030006ff */
[--C-:B------:R-:W-:Y:S01]  /*7dc0*/  HADD2.F32 R5, -RZ, R11.reuse.H0_H0 ;  /* 0x2000000bff057230 */ /* 0x100fe20000004100 */
[----:B------:R-:W-:Y:S01]  /*7dd0*/  F2FP.F16.E4M3.UNPACK_B R25, R13.H1 ;  /* 0x0000000dff19723e */ /* 0x000fe200030006ff */
[----:B------:R-:W-:Y:S01]  /*7de0*/  HADD2.F32 R11, -RZ, R11.H1_H1 ;  /* 0x3000000bff0b7230 */ /* 0x000fe20000004100 */
[-C--:B------:R-:W-:Y:S02]  /*7df0*/  F2FP.F16.E4M3.UNPACK_B R34, R15.reuse ;  /* 0x0000000fff22723e */ /* 0x080fe400020006ff */
[C---:B------:R-:W-:Y:S01]  /*7e00*/  FMUL.FTZ R12, R5.reuse, R42 ;  /* 0x0000002a050c7220 */ /* 0x040fe20000410000 */
[-C--:B------:R-:W-:Y:S01]  /*7e10*/  FMUL.FTZ R13, R5, R38.reuse ;  /* 0x00000026050d7220 */ /* 0x080fe20000410000 */
[----:B------:R-:W-:Y:S01]  /*7e20*/  F2FP.F16.E4M3.UNPACK_B R36, R15.H1 ;  /* 0x0000000fff24723e */ /* 0x000fe200030006ff */
[----:B------:R-:W-:Y:S02]  /*7e30*/  HADD2.F32 R15, -RZ, R32.H0_H0 ;  /* 0x20000020ff0f7230 */ /* 0x000fe40000004100 */
[----:B------:R-:W-:Y:S01]  /*7e40*/  FFMA.FTZ R5, R9, R38, -R12 ;  /* 0x0000002609057223 */ /* 0x000fe2000001080c */
[----:B------:R-:W-:-:S02]  /*7e50*/  HADD2.F32 R12, -RZ, R10.H1_H1 ;  /* 0x3000000aff0c7230 */ /* 0x000fc40000004100 */
[----:B------:R-:W-:Y:S01]  /*7e60*/  FFMA.FTZ R9, R9, R42, R13 ;  /* 0x0000002a09097223 */ /* 0x000fe2000001000d */
[----:B------:R-:W-:Y:S02]  /*7e70*/  HADD2.F32 R38, -RZ, R39.H0_H0 ;  /* 0x20000027ff267230 */ /* 0x000fe40000004100 */
[C---:B------:R-:W-:Y:S01]  /*7e80*/  FMUL.FTZ R41, R11.reuse, R40 ;  /* 0x000000280b297220 */ /* 0x040fe20000410000 */
[----:B------:R-:W-:Y:S02]  /*7e90*/  HADD2.F32 R10, -RZ, R25.H0_H0 ;  /* 0x20000019ff0a7230 */ /* 0x000fe40000004100 */
[----:B------:R-:W-:Y:S01]  /*7ea0*/  FMUL.FTZ R11, R11, R26 ;  /* 0x0000001a0b0b7220 */ /* 0x000fe20000410000 */
[----:B------:R-:W-:Y:S01]  /*7eb0*/  HADD2.F32 R13, -RZ, R24.H0_H0 ;  /* 0x20000018ff0d7230 */ /* 0x000fe20000004100 */
[----:B------:R-:W-:Y:S01]  /*7ec0*/  F2FP.F16.E4M3.UNPACK_B R21, R4 ;  /* 0x00000004ff15723e */ /* 0x000fe200020006ff */
[----:B------:R-:W-:Y:S02]  /*7ed0*/  HADD2.F32 R32, -RZ, R32.H1_H1 ;  /* 0x30000020ff207230 */ /* 0x000fe40000004100 */
[C---:B------:R-:W-:Y:S01]  /*7ee0*/  FMUL.FTZ R42, R10.reuse, R38 ;  /* 0x000000260a2a7220 */ /* 0x040fe20000410000 */
[-C--:B------:R-:W-:Y:S01]  /*7ef0*/  FMUL.FTZ R45, R10, R15.reuse ;  /* 0x0000000f0a2d7220 */ /* 0x080fe20000410000 */
[C---:B------:R-:W-:Y:S01]  /*7f00*/  FFMA.FTZ R10, R12.reuse, R26, -R41 ;  /* 0x0000001a0c0a7223 */ /* 0x040fe20000010829 */
[----:B------:R-:W-:Y:S01]  /*7f10*/  FFMA.FTZ R12, R12, R40, R11 ;  /* 0x000000280c0c7223 */ /* 0x000fe2000001000b */
[C---:B------:R-:W-:Y:S01]  /*7f20*/  FFMA.FTZ R11, R13.reuse, R15, -R42 ;  /* 0x0000000f0d0b7223 */ /* 0x040fe2000001082a */
[----:B------:R-:W-:Y:S01]  /*7f30*/  FFMA.FTZ R13, R13, R38, R45 ;  /* 0x000000260d0d7223 */ /* 0x000fe2000001002d */
[----:B------:R-:W-:Y:S01]  /*7f40*/  F2FP.F16.E4M3.UNPACK_B R41, R43 ;  /* 0x0000002bff29723e */ /* 0x000fe200020006ff */
[----:B------:R-:W-:Y:S01]  /*7f50*/  HADD2.F32 R40, -RZ, R39.H1_H1 ;  /* 0x30000027ff287230 */ /* 0x000fe20000004100 */
[----:B------:R-:W-:Y:S01]  /*7f60*/  F2FP.F16.E4M3.UNPACK_B R38, R37 ;  /* 0x00000025ff26723e */ /* 0x000fe200020006ff */
[----:B------:R-:W-:Y:S01]  /*7f70*/  HADD2.F32 R15, -RZ, R25.H1_H1 ;  /* 0x30000019ff0f7230 */ /* 0x000fe20000004100 */
[----:B------:R-:W-:Y:S01]  /*7f80*/  F2FP.F16.E4M3.UNPACK_B R43, R43.H1 ;  /* 0x0000002bff2b723e */ /* 0x000fe200030006ff */
[----:B------:R-:W-:Y:S01]  /*7f90*/  HADD2.F32 R26, -RZ, R24.H1_H1 ;  /* 0x30000018ff1a7230 */ /* 0x000fe20000004100 */
[----:B------:R-:W-:Y:S01]  /*7fa0*/  F2FP.F16.E4M3.UNPACK_B R4, R6 ;  /* 0x00000006ff04723e */ /* 0x000fe200020006ff */
[----:B------:R-:W-:-:S02]  /*7fb0*/  HADD2.F32 R42, -RZ, R41.H0_H0 ;  /* 0x20000029ff2a7230 */ /* 0x000fc40000004100 */
[C---:B------:R-:W-:Y:S01]  /*7fc0*/  FMUL.FTZ R45, R15.reuse, R40 ;  /* 0x000000280f2d7220 */ /* 0x040fe20000410000 */
[----:B------:R-:W-:Y:S02]  /*7fd0*/  HADD2.F32 R24, -RZ, R34.H0_H0 ;  /* 0x20000022ff187230 */ /* 0x000fe40000004100 */
[----:B------:R-:W-:Y:S01]  /*7fe0*/  FMUL.FTZ R15, R15, R32 ;  /* 0x000000200f0f7220 */ /* 0x000fe20000410000 */
[----:B------:R-:W-:Y:S01]  /*7ff0*/  HADD2.F32 R39, -RZ, R38.H0_H0 ;  /* 0x20000026ff277230 */ /* 0x000fe20000004100 */
[----:B------:R-:W-:Y:S01]  /*8000*/  F2FP.F16.E4M3.UNPACK_B R7, R6.H1 ;  /* 0x00000006ff07723e */ /* 0x000fe200030006ff */
[----:B------:R-:W-:Y:S02]  /*8010*/  HADD2.F32 R25, -RZ, R30.H0_H0 ;  /* 0x2000001eff197230 */ /* 0x000fe40000004100 */
[C---:B------:R-:W-:Y:S01]  /*8020*/  FMUL.FTZ R44, R24.reuse, R42 ;  /* 0x0000002a182c7220 */ /* 0x040fe20000410000 */
[----:B------:R-:W-:Y:S02]  /*8030*/  HADD2.F32 R41, -RZ, R41.H1_H1 ;  /* 0x30000029ff297230 */ /* 0x000fe40000004100 */
[-C--:B------:R-:W-:Y:S01]  /*8040*/  FMUL.FTZ R47, R24, R39.reuse ;  /* 0x00000027182f7220 */ /* 0x080fe20000410000 */
[C---:B------:R-:W-:Y:S01]  /*8050*/  FFMA.FTZ R24, R26.reuse, R32, -R45 ;  /* 0x000000201a187223 */ /* 0x040fe2000001082d */
[----:B------:R-:W-:Y:S01]  /*8060*/  FFMA.FTZ R26, R26, R40, R15 ;  /* 0x000000281a1a7223 */ /* 0x000fe2000001000f */
[----:B------:R-:W-:Y:S01]  /*8070*/  FFMA.FTZ R15, R25, R39, -R44 ;  /* 0x00000027190f7223 */ /* 0x000fe2000001082c */
[----:B------:R-:W-:-:S02]  /*8080*/  HADD2.F32 R39, -RZ, R38.H1_H1 ;  /* 0x30000026ff277230 */ /* 0x000fc40000004100 */
[----:B------:R-:W-:Y:S01]  /*8090*/  FFMA.FTZ R25, R25, R42, R47 ;  /* 0x0000002a19197223 */ /* 0x000fe2000001002f */
[----:B------:R-:W-:Y:S01]  /*80a0*/  F2FP.F16.E4M3.UNPACK_B R38, R37.H1 ;  /* 0x00000025ff26723e */ /* 0x000fe200030006ff */
[----:B------:R-:W-:Y:S01]  /*80b0*/  HADD2.F32 R32, -RZ, R30.H1_H1 ;  /* 0x3000001eff207230 */ /* 0x000fe20000004100 */
[-C--:B------:R-:W-:Y:S01]  /*80c0*/  F2FP.F16.E4M3.UNPACK_B R6, R14.reuse ;  /* 0x0000000eff06723e */ /* 0x080fe200020006ff */
[----:B------:R-:W-:Y:S01]  /*80d0*/  HADD2.F32 R30, -RZ, R34.H1_H1 ;  /* 0x30000022ff1e7230 */ /* 0x000fe20000004100 */
[----:B------:R-:W-:Y:S01]  /*80e0*/  F2FP.F16.E4M3.UNPACK_B R14, R14.H1 ;  /* 0x0000000eff0e723e */ /* 0x000fe200030006ff */
[----:B------:R-:W-:Y:S01]  /*80f0*/  HADD2.F32 R42, -RZ, R43.H0_H0 ;  /* 0x2000002bff2a7230 */ /* 0x000fe20000004100 */
[----:B------:R-:W-:Y:S01]  /*8100*/  F2FP.SATFINITE.E4M3.F32.PACK_AB_MERGE_C R11, R24, R11, RZ ;  /* 0x0000000b180b723e */ /* 0x000fe200048070ff */
[----:B------:R-:W-:Y:S02]  /*8110*/  HADD2.F32 R37, -RZ, R36.H0_H0 ;  /* 0x20000024ff257230 */ /* 0x000fe40000004100 */
[----:B------:R-:W-:Y:S01]  /*8120*/  FMUL.FTZ R45, R30, R41 ;  /* 0x000000291e2d7220 */ /* 0x000fe20000410000 */
[----:B------:R-:W-:-:S02]  /*8130*/  HADD2.F32 R40, -RZ, R38.H0_H0 ;  /* 0x20000026ff287230 */ /* 0x000fc40000004100 */
[-C--:B------:R-:W-:Y:S01]  /*8140*/  FMUL.FTZ R44, R30, R39.reuse ;  /* 0x000000271e2c7220 */ /* 0x080fe20000410000 */
[----:B------:R-:W-:Y:S02]  /*8150*/  HADD2.F32 R34, -RZ, R33.H0_H0 ;  /* 0x20000021ff227230 */ /* 0x000fe40000004100 */
[C---:B------:R-:W-:Y:S01]  /*8160*/  FMUL.FTZ R47, R37.reuse, R42 ;  /* 0x0000002a252f7220 */ /* 0x040fe20000410000 */
[C---:B------:R-:W-:Y:S01]  /*8170*/  FFMA.FTZ R30, R32.reuse, R39, -R45 ;  /* 0x00000027201e7223 */ /* 0x040fe2000001082d */
[-C--:B------:R-:W-:Y:S01]  /*8180*/  FMUL.FTZ R37, R37, R40.reuse ;  /* 0x0000002825257220 */ /* 0x080fe20000410000 */
[----:B------:R-:W-:Y:S01]  /*8190*/  FFMA.FTZ R32, R32, R41, R44 ;  /* 0x0000002920207223 */ /* 0x000fe2000001002c */
[C---:B------:R-:W-:Y:S01]  /*81a0*/  FFMA.FTZ R47, R34.reuse, R40, -R47 ;  /* 0x00000028222f7223 */ /* 0x040fe2000001082f */
[----:B------:R-:W-:Y:S01]  /*81b0*/  HADD2.F32 R40, -RZ, R38.H1_H1 ;  /* 0x30000026ff287230 */ /* 0x000fe20000004100 */
[----:B------:R-:W-:Y:S01]  /*81c0*/  F2FP.F16.E4M3.UNPACK_B R41, R29.H1 ;  /* 0x0000001dff29723e */ /* 0x000fe200030006ff */
[----:B------:R-:W-:Y:S01]  /*81d0*/  FFMA.FTZ R45, R34, R42, R37 ;  /* 0x0000002a222d7223 */ /* 0x000fe20000010025 */
[----:B------:R-:W-:Y:S01]  /*81e0*/  F2FP.F16.E4M3.UNPACK_B R38, R20.H1 ;  /* 0x00000014ff26723e */ /* 0x000fe200030006ff */
[----:B------:R-:W-:Y:S01]  /*81f0*/  HADD2.F32 R43, -RZ, R43.H1_H1 ;  /* 0x3000002bff2b7230 */ /* 0x000fe20000004100 */
[----:B------:R-:W-:Y:S01]  /*8200*/  F2FP.SATFINITE.E4M3.F32.PACK_AB_MERGE_C R13, R26, R13, RZ ;  /* 0x0000000d1a0d723e */ /* 0x000fe200048070ff */
[----:B------:R-:W-:Y:S01]  /*8210*/  HADD2.F32 R37, -RZ, R36.H1_H1 ;  /* 0x30000024ff257230 */ /* 0x000fe20000004100 */
[----:B------:R-:W-:Y:S01]  /*8220*/  F2FP.SATFINITE.E4M3.F32.PACK_AB_MERGE_C R5, R10, R5, R11 ;  /* 0x000000050a05723e */ /* 0x000fe2000480700b */
[----:B------:R-:W-:Y:S01]  /*8230*/  HADD2.F32 R42, -RZ, R41.H0_H0 ;  /* 0x20000029ff2a7230 */ /* 0x000fe20000004100 */
[----:B------:R-:W-:Y:S01]  /*8240*/  F2FP.SATFINITE.E4M3.F32.PACK_AB_MERGE_C R9, R12, R9, R13 ;  /* 0x000000090c09723e */ /* 0x000fe2000480700d */
[----:B------:R-:W-:-:S02]  /*8250*/  HADD2.F32 R36, -RZ, R35.H0_H0 ;  /* 0x20000023ff247230 */ /* 0x000fc40000004100 */
[C---:B------:R-:W-:Y:S01]  /*8260*/  FMUL.FTZ R49, R37.reuse, R43 ;  /* 0x0000002b25317220 */ /* 0x040fe20000410000 */
[----:B------:R-:W-:Y:S02]  /*8270*/  HADD2.F32 R39, -RZ, R38.H0_H0 ;  /* 0x20000026ff277230 */ /* 0x000fe40000004100 */
[----:B------:R-:W-:Y:S01]  /*8280*/  FMUL.FTZ R46, R37, R40 ;  /* 0x00000028252e7220 */ /* 0x000fe20000410000 */
[----:B------:R-:W-:Y:S02]  /*8290*/  HADD2.F32 R34, -RZ, R33.H1_H1 ;  /* 0x30000021ff227230 */ /* 0x000fe40000004100 */
[C---:B------:R-:W-:Y:S01]  /*82a0*/  FMUL.FTZ R44, R36.reuse, R42 ;  /* 0x0000002a242c7220 */ /* 0x040fe20000410000 */
[----:B------:R-:W-:Y:S02]  /*82b0*/  HADD2.F32 R33, -RZ, R31.H0_H0 ;  /* 0x2000001fff217230 */ /* 0x000fe40000004100 */
[----:B------:R-:W-:Y:S01]  /*82c0*/  FMUL.FTZ R37, R36, R39 ;  /* 0x0000002724257220 */ /* 0x000fe20000410000 */
[----:B------:R-:W-:-:S02]  /*82d0*/  HADD2.F32 R36, -RZ, R41.H1_H1 ;  /* 0x30000029ff247230 */ /* 0x000fc40000004100 */
[C---:B------:R-:W-:Y:S01]  /*82e0*/  FFMA.FTZ R48, R34.reuse, R40, -R49 ;  /* 0x0000002822307223 */ /* 0x040fe20000010831 */
[----:B------:R-:W-:Y:S02]  /*82f0*/  HADD2.F32 R35, -RZ, R35.H1_H1 ;  /* 0x30000023ff237230 */ /* 0x000fe40000004100 */
[----:B------:R-:W-:Y:S01]  /*8300*/  FFMA.FTZ R50, R34, R43, R46 ;  /* 0x0000002b22327223 */ /* 0x000fe2000001002e */
[----:B------:R-:W-:Y:S02]  /*8310*/  HADD2.F32 R38, -RZ, R38.H1_H1 ;  /* 0x30000026ff267230 */ /* 0x000fe40000004100 */
[C---:B------:R-:W-:Y:S01]  /*8320*/  FFMA.FTZ R44, R33.reuse, R39, -R44 ;  /* 0x00000027212c7223 */ /* 0x040fe2000001082c */
[----:B------:R-:W-:Y:S01]  /*8330*/  FFMA.FTZ R42, R33, R42, R37 ;  /* 0x0000002a212a7223 */ /* 0x000fe20000010025 */
[----:B------:R-:W-:Y:S01]  /*8340*/  F2FP.F16.E4M3.UNPACK_B R34, R29 ;  /* 0x0000001dff22723e */ /* 0x000fe200020006ff */
[----:B------:R-:W-:Y:S01]  /*8350*/  HADD2.F32 R31, -RZ, R31.H1_H1 ;  /* 0x3000001fff1f7230 */ /* 0x000fe20000004100 */
[----:B------:R-:W-:Y:S01]  /*8360*/  F2FP.F16.E4M3.UNPACK_B R33, R20 ;  /* 0x00000014ff21723e */ /* 0x000fe200020006ff */
[C---:B------:R-:W-:Y:S01]  /*8370*/  FMUL.FTZ R20, R35.reuse, R36 ;  /* 0x0000002423147220 */ /* 0x040fe20000410000 */
[----:B------:R-:W-:Y:S01]  /*8380*/  FMUL.FTZ R37, R35, R38 ;  /* 0x0000002623257220 */ /* 0x000fe20000410000 */
[----:B------:R-:W-:Y:S01]  /*8390*/  HADD2.F32 R35, -RZ, R34.H0_H0 ;  /* 0x20000022ff237230 */ /* 0x000fe20000004100 */
[----:B------:R-:W-:Y:S01]  /*83a0*/  F2FP.SATFINITE.E4M3.F32.PACK_AB_MERGE_C R45, R50, R45, RZ ;  /* 0x0000002d322d723e */ /* 0x000fe200048070ff */
[----:B------:R-:W-:-:S02]  /*83b0*/  HADD2.F32 R29, -RZ, R27.H0_H0 ;  /* 0x2000001bff1d7230 */ /* 0x000fc40000004100 */
[C---:B------:R-:W-:Y:S01]  /*83c0*/  FFMA.FTZ R39, R31.reuse, R38, -R20 ;  /* 0x000000261f277223 */ /* 0x040fe20000010814 */
[----:B------:R-:W-:Y:S01]  /*83d0*/  FFMA.FTZ R41, R31, R36, R37 ;  /* 0x000000241f297223 */ /* 0x000fe20000010025 */
[----:B------:R-:W-:Y:S01]  /*83e0*/  HADD2.F32 R31, -RZ, R33.H0_H0 ;  /* 0x20000021ff1f7230 */ /* 0x000fe20000004100 */
[----:B------:R-:W-:Y:S01]  /*83f0*/  F2FP.SATFINITE.E4M3.F32.PACK_AB_MERGE_C R11, R32, R25, R45 ;  /* 0x00000019200b723e */ /* 0x000fe2000480702d */
[----:B------:R-:W-:Y:S02]  /*8400*/  HADD2.F32 R20, -RZ, R21.H0_H0 ;  /* 0x20000015ff147230 */ /* 0x000fe40000004100 */
[C---:B------:R-:W-:Y:S01]  /*8410*/  FMUL.FTZ R37, R29.reuse, R35 ;  /* 0x000000231d257220 */ /* 0x040fe20000410000 */
[----:B------:R-:W-:Y:S02]  /*8420*/  HADD2.F32 R36, -RZ, R34.H1_H1 ;  /* 0x30000022ff247230 */ /* 0x000fe40000004100 */
[----:B------:R-:W-:Y:S01]  /*8430*/  FMUL.FTZ R29, R29, R31 ;  /* 0x0000001f1d1d7220 */ /* 0x000fe20000410000 */
[----:B------:R-:W-:-:S02]  /*8440*/  HADD2.F32 R27, -RZ, R27.H1_H1 ;  /* 0x3000001bff1b7230 */ /* 0x000fc40000004100 */
[C---:B------:R-:W-:Y:S01]  /*8450*/  FFMA.FTZ R37, R20.reuse, R31, -R37 ;  /* 0x0000001f14257223 */ /* 0x040fe20000010825 */
[----:B------:R-:W-:Y:S01]  /*8460*/  HADD2.F32 R34, -RZ, R33.H1_H1 ;  /* 0x30000021ff227230 */ /* 0x000fe20000004100 */
[----:B------:R-:W-:Y:S01]  /*8470*/  F2FP.F16.E4M3.UNPACK_B R31, R8.H1 ;  /* 0x00000008ff1f723e */ /* 0x000fe200030006ff */
[----:B------:R-:W-:Y:S02]  /*8480*/  HADD2.F32 R21, -RZ, R21.H1_H1 ;  /* 0x30000015ff157230 */ /* 0x000fe40000004100 */
[----:B------:R-:W-:Y:S01]  /*8490*/  FFMA.FTZ R35, R20, R35, R29 ;  /* 0x0000002314237223 */ /* 0x000fe2000001001d */
[-C--:B------:R-:W-:Y:S01]  /*84a0*/  F2FP.F16.E4M3.UNPACK_B R20, R3.reuse.H1 ;  /* 0x00000003ff14723e */ /* 0x080fe200030006ff */
[C---:B------:R-:W-:Y:S01]  /*84b0*/  FMUL.FTZ R29, R27.reuse, R34 ;  /* 0x000000221b1d7220 */ /* 0x040fe20000410000 */
[----:B------:R-:W-:Y:S01]  /*84c0*/  FMUL.FTZ R38, R27, R36 ;  /* 0x000000241b267220 */ /* 0x000fe20000410000 */
[----:B------:R-:W-:Y:S01]  /*84d0*/  HADD2.F32 R33, -RZ, R31.H0_H0 ;  /* 0x2000001fff217230 */ /* 0x000fe20000004100 */
[----:B------:R-:W-:Y:S01]  /*84e0*/  F2FP.F16.E4M3.UNPACK_B R3, R3 ;  /* 0x00000003ff03723e */ /* 0x000fe200020006ff */
[----:B------:R-:W-:-:S02]  /*84f0*/  HADD2.F32 R27, -RZ, R14.H0_H0 ;  /* 0x2000000eff1b7230 */ /* 0x000fc40000004100 */
[C---:B------:R-:W-:Y:S01]  /*8500*/  FFMA.FTZ R36, R21.reuse, R36, R29 ;  /* 0x0000002415247223 */ /* 0x040fe2000001001d */
[----:B------:R-:W-:Y:S01]  /*8510*/  FFMA.FTZ R38, R21, R34, -R38 ;  /* 0x0000002215267223 */ /* 0x000fe20000010826 */
[----:B------:R-:W-:Y:S02]  /*8520*/  HADD2.F32 R29, -RZ, R20.H1_H1 ;  /* 0x30000014ff1d7230 */ /* 0x000fe40000004100 */
[----:B------:R-:W-:Y:S02]  /*8530*/  HADD2.F32 R31, -RZ, R31.H1_H1 ;  /* 0x3000001fff1f7230 */ /* 0x000fe40000004100 */
[----:B------:R-:W-:Y:S01]  /*8540*/  FMUL.FTZ R43, R27, R33 ;  /* 0x000000211b2b7220 */ /* 0x000fe20000410000 */
[----:B------:R-:W-:Y:S02]  /*8550*/  HADD2.F32 R14, -RZ, R14.H1_H1 ;  /* 0x3000000eff0e7230 */ /* 0x000fe40000004100 */
[----:B------:R-:W-:Y:S02]  /*8560*/  HADD2.F32 R21, -RZ, R20.H0_H0 ;  /* 0x20000014ff157230 */ /* 0x000fe40000004100 */
[----:B------:R-:W-:-:S02]  /*8570*/  HADD2.F32 R20, -RZ, R7.H0_H0 ;  /* 0x20000007ff147230 */ /* 0x000fc40000004100 */
[C---:B------:R-:W-:Y:S01]  /*8580*/  FMUL.FTZ R34, R14.reuse, R31 ;  /* 0x0000001f0e227220 */ /* 0x040fe20000410000 */
[----:B------:R-:W-:Y:S02]  /*8590*/  HADD2.F32 R7, -RZ, R7.H1_H1 ;  /* 0x30000007ff077230 */ /* 0x000fe40000004100 */
[----:B------:R-:W-:Y:S01]  /*85a0*/  FMUL.FTZ R46, R14, R29 ;  /* 0x0000001d0e2e7220 */ /* 0x000fe20000410000 */
[-C--:B------:R-:W-:Y:S01]  /*85b0*/  FMUL.FTZ R27, R27, R21.reuse ;  /* 0x000000151b1b7220 */ /* 0x080fe20000410000 */
[----:B------:R-:W-:Y:S01]  /*85c0*/  F2FP.F16.E4M3.UNPACK_B R14, R8 ;  /* 0x00000008ff0e723e */ /* 0x000fe200020006ff */
[C---:B------:R-:W-:Y:S01]  /*85d0*/  FFMA.FTZ R43, R20.reuse, R21, -R43 ;  /* 0x00000015142b7223 */ /* 0x040fe2000001082b */
[C---:B------:R-:W-:Y:S01]  /*85e0*/  FFMA.FTZ R40, R7.reuse, R29, -R34 ;  /* 0x0000001d07287223 */ /* 0x040fe20000010822 */
[----:B------:R-:W-:Y:S01]  /*85f0*/  FFMA.FTZ R33, R20, R33, R27 ;  /* 0x0000002114217223 */ /* 0x000fe2000001001b */
[----:B------:R-:W-:Y:S01]  /*8600*/  FFMA.FTZ R46, R7, R31, R46 ;  /* 0x0000001f072e7223 */ /* 0x000fe2000001002e */
[----:B------:R-:W-:-:S02]  /*8610*/  HADD2.F32 R20, -RZ, R14.H0_H0 ;  /* 0x2000000eff147230 */ /* 0x000fc40000004100 */
[----:B------:R-:W-:Y:S01]  /*8620*/  HADD2.F32 R7, -RZ, R6.H0_H0 ;  /* 0x20000006ff077230 */ /* 0x000fe20000004100 */
[----:B------:R-:W-:Y:S01]  /*8630*/  F2FP.SATFINITE.E4M3.F32.PACK_AB_MERGE_C R40, R40, R43, RZ ;  /* 0x0000002b2828723e */ /* 0x000fe200048070ff */
[--C-:B------:R-:W-:Y:S01]  /*8640*/  HADD2.F32 R8, -RZ, R3.reuse.H0_H0 ;  /* 0x20000003ff087230 */ /* 0x100fe20000004100 */
[----:B------:R-:W-:Y:S01]  /*8650*/  F2FP.SATFINITE.E4M3.F32.PACK_AB_MERGE_C R33, R46, R33, RZ ;  /* 0x000000212e21723e */ /* 0x000fe200048070ff */
[----:B------:R-:W-:Y:S02]  /*8660*/  HADD2.F32 R21, -RZ, R3.H1_H1 ;  /* 0x30000003ff157230 */ /* 0x000fe40000004100 */
[----:B------:R-:W-:Y:S02]  /*8670*/  HADD2.F32 R27, -RZ, R14.H1_H1 ;  /* 0x3000000eff1b7230 */ /* 0x000fe40000004100 */
[C---:B------:R-:W-:Y:S01]  /*8680*/  FMUL.FTZ R14, R7.reuse, R20 ;  /* 0x00000014070e7220 */ /* 0x040fe20000410000 */
[----:B------:R-:W-:Y:S02]  /*8690*/  HADD2.F32 R6, -RZ, R6.H1_H1 ;  /* 0x30000006ff067230 */ /* 0x000fe40000004100 */
[----:B------:R-:W-:Y:S01]  /*86a0*/  FMUL.FTZ R7, R7, R8 ;  /* 0x0000000807077220 */ /* 0x000fe20000410000 */
[----:B------:R-:W-:-:S02]  /*86b0*/  HADD2.F32 R3, -RZ, R4.H0_H0 ;  /* 0x20000004ff037230 */ /* 0x000fc40000004100 */
[----:B------:R-:W-:Y:S02]  /*86c0*/  HADD2.F32 R4, -RZ, R4.H1_H1 ;  /* 0x30000004ff047230 */ /* 0x000fe40000004100 */
[C---:B------:R-:W-:Y:S01]  /*86d0*/  FMUL.FTZ R29, R6.reuse, R27 ;  /* 0x0000001b061d7220 */ /* 0x040fe20000410000 */
[-C--:B------:R-:W-:Y:S01]  /*86e0*/  FMUL.FTZ R34, R6, R21.reuse ;  /* 0x0000001506227220 */ /* 0x080fe20000410000 */
[C---:B------:R-:W-:Y:S01]  /*86f0*/  FFMA.FTZ R6, R3.reuse, R8, -R14 ;  /* 0x0000000803067223 */ /* 0x040fe2000001080e */
[----:B------:R-:W-:Y:S01]  /*8700*/  FFMA.FTZ R3, R3, R20, R7 ;  /* 0x0000001403037223 */ /* 0x000fe20000010007 */
[C---:B------:R-:W-:Y:S01]  /*8710*/  FFMA.FTZ R29, R4.reuse, R21, -R29 ;  /* 0x00000015041d7223 */ /* 0x040fe2000001081d */
[----:B------:R-:W-:Y:S01]  /*8720*/  FFMA.FTZ R34, R4, R27, R34 ;  /* 0x0000001b04227223 */ /* 0x000fe20000010022 */
[----:B------:R-:W-:Y:S02]  /*8730*/  F2FP.SATFINITE.E4M3.F32.PACK_AB_MERGE_C R7, R48, R47, RZ ;  /* 0x0000002f3007723e */ /* 0x000fe400048070ff */
[----:B------:R-:W-:-:S02]  /*8740*/  F2FP.SATFINITE.E4M3.F32.PACK_AB_MERGE_C R4, R39, R44, RZ ;  /* 0x0000002c2704723e */ /* 0x000fc400048070ff */
[----:B------:R-:W-:Y:S02]  /*8750*/  F2FP.SATFINITE.E4M3.F32.PACK_AB_MERGE_C R8, R41, R42, RZ ;  /* 0x0000002a2908723e */ /* 0x000fe400048070ff */
[----:B------:R-:W-:Y:S02]  /*8760*/  F2FP.SATFINITE.E4M3.F32.PACK_AB_MERGE_C R7, R30, R15, R7 ;  /* 0x0000000f1e07723e */ /* 0x000fe40004807007 */
[----:B------:R-:W-:Y:S02]  /*8770*/  F2FP.SATFINITE.E4M3.F32.PACK_AB_MERGE_C R4, R38, R37, R4 ;  /* 0x000000252604723e */ /* 0x000fe40004807004 */
[----:B------:R-:W-:Y:S02]  /*8780*/  F2FP.SATFINITE.E4M3.F32.PACK_AB_MERGE_C R6, R29, R6, R40 ;  /* 0x000000061d06723e */ /* 0x000fe40004807028 */
[----:B------:R-:W-:Y:S02]  /*8790*/  F2FP.SATFINITE.E4M3.F32.PACK_AB_MERGE_C R8, R36, R35, R8 ;  /* 0x000000232408723e */ /* 0x000fe40004807008 */
[----:B------:R-:W-:Y:S01]  /*87a0*/  F2FP.SATFINITE.E4M3.F32.PACK_AB_MERGE_C R10, R34, R3, R33 ;  /* 0x00000003220a723e */ /* 0x000fe20004807021 */
[----:B------:R0:W-:Y:S04]  /*87b0*/  STS.128 [R51+0xb000], R4 ;  /* 0x00b0000433007388 */ /* 0x0001e80000000c00 */
[----:B------:R0:W-:Y:S02]  /*87c0*/  STS.128 [R0+0xb000], R8 ;  /* 0x00b0000800007388 */ /* 0x0001e40000000c00 */
.L_x_1167:
[----:B------:R-:W-:Y:S05]  /*87d0*/  BSYNC B0 ;  /* 0x0000000000007941 */ /* 0x000fea0003800000 */
.L_x_1160:
[----:B------:R-:W-:Y:S01]  /*87e0*/  @!PT LDS RZ, [RZ] ;  /* 0x00000000fffff984 */ /* 0x000fe20000000800 */
[----:B------:R-:W-:Y:S01]  /*87f0*/  @!PT LDS RZ, [RZ] ;  /* 0x00000000fffff984 */ /* 0x000fe20000000800 */
[----:B------:R-:W-:Y:S01]  /*8800*/  @!PT LDS RZ, [RZ] ;  /* 0x00000000fffff984 */ /* 0x000fe20000000800 */
[----:B------:R-:W-:Y:S01]  /*8810*/  @!PT LDS RZ, [RZ] ;  /* 0x00000000fffff984 */ /* 0x000fe20000000800 */
[----:B------:R1:W-:Y:S06]  /*8820*/  MEMBAR.ALL.CTA ;  /* 0x0000000000007992 */ /* 0x0003ec0000008000 */
[----:B-1----:R-:W1:Y:S01]  /*8830*/  FENCE.VIEW.ASYNC.S ;  /* 0x00000000000073c6 */ /* 0x002e620000000000 */
[----:B------:R-:W-:Y:S05]  /*8840*/  WARPSYNC.ALL ;  /* 0x0000000000007948 */ /* 0x000fea0003800000 */
[----:B-1----:R-:W-:Y:S06]  /*8850*/  BAR.SYNC.DEFER_BLOCKING 0xd, 0x180 ;  /* 0x0346000000007b1d */ /* 0x002fec0000010000 */
.L_x_1157:
[----:B012---:R-:W2:Y:S02]  /*8860*/  LDL R0, [R1+0x10] ;  /* 0x0000100001007983 */ /* 0x007ea40000100800 */
[----:B--2---:R-:W-:-:S13]  /*8870*/  ISETP.NE.AND P0, PT, R0, 0x3, PT ;  /* 0x000000030000780c */ /* 0x004fda0003f05270 */
[----:B------:R-:W-:Y:S05]  /*8880*/  @!P0 BRA `(.L_x_1175) ;  /* 0x0000000000048947 */ /* 0x000fea0003800000 */
[----:B------:R-:W-:Y:S01]  /*8890*/  BPT.TRAP 0x1 ;  /* 0x000000040000795c */ /* 0x000fe20000300000 */
.L_x_1175:
[----:B----4-:R-:W-:Y:S01]  /*88a0*/  IMAD R14, R18, 0x8, R17 ;  /* 0x00000008120e7824 */ /* 0x010fe200078e0211 */
[----:B------:R-:W-:-:S04]  /*88b0*/  SHF.L.U32 R3, R19, 0x1f, RZ ;  /* 0x0000001f13037819 */ /* 0x000fc800000006ff */
[----:B------:R0:W1:Y:S01]  /*88c0*/  SYNCS.PHASECHK.TRANS64.TRYWAIT P2, [R14+URZ+0x13230], R3 ;  /* 0x013230030e0075a7 */ /* 0x000062000804017f */
[----:B------:R-:W-:Y:S05]  /*88d0*/  @!P0 BRA `(.L_x_1176) ;  /* 0x0000000000048947 */ /* 0x000fea0003800000 */
[----:B------:R-:W-:Y:S01]  /*88e0*/  BPT.TRAP 0x1 ;  /* 0x000000040000795c */ /* 0x000fe20000300000 */
.L_x_1176:
[----:B------:R-:W3:Y:S02]  /*88f0*/  S2R R0, SR_TID.X ;  /* 0x0000000000007919 */ /* 0x000ee40000002100 */
[----:B---3--:R-:W-:Y:S01]  /*8900*/  LOP3.LUT R4, R0, 0x7f, RZ, 0xc0, !PT ;  /* 0x0000007f00047812 */ /* 0x008fe200078ec0ff */
[----:B------:R-:W-:-:S03]  /*8910*/  VIADD R0, R17, 0xe000 ;  /* 0x0000e00011007836 */ /* 0x000fc60000000000 */
[----:B------:R-:W-:Y:S02]  /*8920*/  ISETP.NE.AND P1, PT, R4, RZ, PT ;  /* 0x000000ff0400720c */ /* 0x000fe40003f25270 */
[----:B------:R-:W-:-:S04]  /*8930*/  SHF.R.U32.HI R0, RZ, 0x4, R0 ;  /* 0x00000004ff007819 */ /* 0x000fc80000011600 */
[----:B------:R-:W-:Y:S01]  /*8940*/  LOP3.LUT R0, R0, 0x3fff, RZ, 0xc0, !PT ;  /* 0x00003fff00007812 */ /* 0x000fe200078ec0ff */
[----:B-1----:R-:W-:Y:S06]  /*8950*/  @P2 BRA `(.L_x_1177) ;  /* 0x0000000000082947 */ /* 0x002fec0003800000 */
[----:B------:R-:W1:Y:S02]  /*8960*/  SYNCS.PHASECHK.TRANS64.TRYWAIT P2, [R14+URZ+0x13230], R3 ;  /* 0x013230030e0075a7 */ /* 0x000e64000804017f */
[----:B-1----:R-:W-:Y:S05]  /*8970*/  @!P2 BRA `(.L_x_1178) ;  /* 0x0000017c0028a947 */ /* 0x002fea0003800000 */
.L_x_1177:
[----:B------:R-:W-:Y:S01]  /*8980*/  LOP3.LUT R0, R0, 0x10000, RZ, 0xfc, !PT ;  /* 0x0001000000007812 */ /* 0x000fe200078efcff */
[----:B------:R-:W-:Y:S05]  /*8990*/  WARPSYNC.ALL ;  /* 0x0000000000007948 */ /* 0x000fea0003800000 */
[----:B------:R2:W-:Y:S01]  /*89a0*/  STL [R1+0x20], R0 ;  /* 0x0000200001007387 */ /* 0x0005e20000100800 */
[----:B-----5:R-:W-:-:S03]  /*89b0*/  IMAD R8, R18, 0x280, R0 ;  /* 0x0000028012087824 */ /* 0x020fc600078e0200 */
[----:B------:R-:W3:Y:S01]  /*89c0*/  LDL R15, [R1+0x3c] ;  /* 0x00003c00010f7983 */ /* 0x000ee20000100800 */
[----:B------:R-:W-:Y:S02]  /*89d0*/  IMAD.MOV.U32 R9, RZ, RZ, -0x7fffffe0 ;  /* 0x80000020ff097424 */ /* 0x000fe400078e00ff */
[----:B------:R-:W-:Y:S01]  /*89e0*/  IMAD.MOV.U32 R5, RZ, RZ, -0x7fffffe0 ;  /* 0x80000020ff057424 */ /* 0x000fe200078e00ff */
[----:B------:R-:W-:Y:S01]  /*89f0*/  WARPGROUP.ARRIVE ;  /* 0x00000000000079c5 */ /* 0x000fe20000000000 */
[----:B------:R-:W-:Y:S01]  /*8a00*/  VIADD R4, R8, 0x80 ;  /* 0x0000008008047836 */ /* 0x000fe20000000000 */
[----:B------:R-:W3:Y:S01]  /*8a10*/  LDL R108, [R1+0x1c] ;  /* 0x00001c00016c7983 */ /* 0x000ee20000100800 */
[----:B------:R-:W-:Y:S01]  /*8a20*/  IMAD.MOV.U32 R7, RZ, RZ, -0x7fffffe0 ;  /* 0x80000020ff077424 */ /* 0x000fe200078e00ff */
[----:B------:R-:W4:Y:S02]  /*8a30*/  LDC R110, c[0x0][0x448] ;  /* 0x00011200ff6e7b82 */ /* 0x000f240000000800 */
[----:B------:R-:W-:Y:S01]  /*8a40*/  R2UR UR10, R4 ;  /* 0x00000000040a72ca */ /* 0x000fe200000e0000 */
[----:B------:R-:W2:Y:S01]  /*8a50*/  LDL R106, [R1+0x38] ;  /* 0x00003800016a7983 */ /* 0x000ea20000100800 */
[----:B------:R-:W-:-:S02]  /*8a60*/  LOP3.LUT R4, R28, 0x10000, RZ, 0xfc, !PT ;  /* 0x000100001c047812 */ /* 0x000fc400078efcff */
[----:B------:R-:W-:Y:S01]  /*8a70*/  R2UR UR6, R8 ;  /* 0x00000000080672ca */ /* 0x000fe200000e0000 */
[----:B------:R-:W2:Y:S01]  /*8a80*/  LDL R114, [R1+0xc] ;  /* 0x00000c0001727983 */ /* 0x000ea20000100800 */
[----:B------:R-:W-:Y:S02]  /*8a90*/  R2UR UR7, R9 ;  /* 0x00000000090772ca */ /* 0x000fe400000e0000 */
[----:B------:R-:W-:Y:S01]  /*8aa0*/  R2UR UR4, R4 ;  /* 0x00000000040472ca */ /* 0x000fe200000e0000 */
[----:B------:R-:W2:Y:S01]  /*8ab0*/  LDL R112, [R1+0x8] ;  /* 0x0000080001707983 */ /* 0x000ea20000100800 */
[----:B------:R-:W-:-:S13]  /*8ac0*/  R2UR UR5, R5 ;  /* 0x00000000050572ca */ /* 0x000fda00000e0000 */
[----:B------:R-:W-:Y:S01]  /*8ad0*/  QGMMA.64x32x32.F32.E4M3.E4M3 R88, gdesc[UR4], RZ, !UPT, gsb0 ;  /* 0x00600000045879f3 */ /* 0x000fe2000c0008ff */
[C---:B------:R-:W-:Y:S02]  /*8ae0*/  R2UR UR11, R5.reuse ;  /* 0x00000000050b72ca */ /* 0x040fe400000e0000 */
[----:B------:R-:W-:Y:S02]  /*8af0*/  R2UR UR8, R4 ;  /* 0x00000000040872ca */ /* 0x000fe400000e0000 */
[----:B------:R-:W-:Y:S01]  /*8b00*/  R2UR UR9, R5 ;  /* 0x00000000050972ca */ /* 0x000fe200000e0000 */
[----:B------:R-:W-:Y:S02]  /*8b10*/  WARPGROUP.DEPBAR.LE gsb0, 0x0 ;  /* 0x00008000000079c5 */ /* 0x000fe40000010000 */
[----:B------:R-:W-:-:S10]  /*8b20*/  WARPGROUP.ARRIVE ;  /* 0x00000000000079c5 */ /* 0x000fd40000000000 */
[----:B------:R-:W-:Y:S01]  /*8b30*/  QGMMA.64x32x32.F32.E4M3.E4M3 R72, gdesc[UR8], RZ, !UPT, gsb0 ;  /* 0x00600000084879f3 */ /* 0x000fe2000c0008ff */
[----:B------:R-:W-:Y:S01]  /*8b40*/  VIADD R6, R8, 0x100 ;  /* 0x0000010008067836 */ /* 0x000fe20000000000 */
[----:B------:R-:W-:Y:S02]  /*8b50*/  R2UR UR15, R7 ;  /* 0x00000000070f72ca */ /* 0x000fe400000e0000 */
[----:B------:R-:W-:Y:S02]  /*8b60*/  R2UR UR12, R4 ;  /* 0x00000000040c72ca */ /* 0x000fe400000e0000 */
        /* <DEDUP_REMOVED lines=13> */
[----:B------:R-:W-:Y:S02]  /*8c40*/  VIADD R10, R8, 0x200 ;  /* 0x00000200080a7836 */ /* 0x000fe40000000000 */
[----:B------:R-:W-:Y:S01]  /*8c50*/  IMAD.MOV.U32 R11, RZ, RZ, -0x7fffffe0 ;  /* 0x80000020ff0b7424 */ /* 0x000fe200078e00ff */
[----:B------:R-:W-:Y:S02]  /*8c60*/  R2UR UR20, R4 ;  /* 0x00000000041472ca */ /* 0x000fe400000e0000 */
[----:B------:R-:W-:Y:S02]  /*8c70*/  R2UR UR22, R10 ;  /* 0x000000000a1672ca */ /* 0x000fe400000e0000 */
[----:B------:R-:W-:Y:S02]  /*8c80*/  R2UR UR23, R11 ;  /* 0x000000000b1772ca */ /* 0x000fe400000e0000 */
[----:B------:R-:W-:Y:S01]  /*8c90*/  R2UR UR21, R5 ;  /* 0x00000000051572ca */ /* 0x000fe200000e0000 */
[----:B------:R-:W-:-:S02]  /*8ca0*/  WARPGROUP.DEPBAR.LE gsb0, 0x0 ;  /* 0x00008000000079c5 */ /* 0x000fc40000010000 */
[----:B------:R-:W-:-:S10]  /*8cb0*/  WARPGROUP.ARRIVE ;  /* 0x00000000000079c5 */ /* 0x000fd40000000000 */
[----:B------:R-:W-:Y:S01]  /*8cc0*/  QGMMA.64x32x32.F32.E4M3.E4M3 R24, gdesc[UR20], RZ, !UPT, gsb0 ;  /* 0x00600000141879f3 */ /* 0x000fe2000c0008ff */
[----:B------:R-:W-:Y:S02]  /*8cd0*/  VIADD R6, R8, 0x2 ;  /* 0x0000000208067836 */ /* 0x000fe40000000000 */
[----:B------:R-:W-:-:S03]  /*8ce0*/  IMAD.MOV.U32 R7, RZ, RZ, -0x7fffffe0 ;  /* 0x80000020ff077424 */ /* 0x000fc600078e00ff */
[----:B------:R-:W-:Y:S01]  /*8cf0*/  R2UR UR6, R6 ;  /* 0x00000000060672ca */ /* 0x000fe200000e0000 */
[----:B------:R-:W-:Y:S01]  /*8d00*/  VIADD R6, R4, 0x2 ;  /* 0x0000000204067836 */ /* 0x000fe20000000000 */
[----:B------:R-:W-:Y:S01]  /*8d10*/  R2UR UR7, R7 ;  /* 0x00000000070772ca */ /* 0x000fe200000e0000 */
[----:B------:R-:W-:-:S03]  /*8d20*/  IMAD.MOV.U32 R7, RZ, RZ, -0x7fffffe0 ;  /* 0x80000020ff077424 */ /* 0x000fc600078e00ff */
[----:B------:R-:W-:Y:S02]  /*8d30*/  R2UR UR4, R6 ;  /* 0x00000000060472ca */ /* 0x000fe400000e0000 */
[----:B------:R-:W-:Y:S01]  /*8d40*/  R2UR UR5, R7 ;  /* 0x00000000070572ca */ /* 0x000fe200000e0000 */
[----:B------:R-:W-:Y:S02]  /*8d50*/  WARPGROUP.DEPBAR.LE gsb0, 0x0 ;  /* 0x00008000000079c5 */ /* 0x000fe40000010000 */
[----:B------:R-:W-:-:S10]  /*8d60*/  WARPGROUP.ARRIVE ;  /* 0x00000000000079c5 */ /* 0x000fd40000000000 */
[----:B------:R-:W-:Y:S01]  /*8d70*/  QGMMA.64x32x32.F32.E4M3.E4M3 R88, gdesc[UR4], R88, gsb0 ;  /* 0x00600000045879f3 */ /* 0x000fe20008000858 */
[----:B------:R-:W-:Y:S02]  /*8d80*/  VIADD R12, R8, 0x82 ;  /* 0x00000082080c7836 */ /* 0x000fe40000000000 */
[----:B------:R-:W-:Y:S01]  /*8d90*/  IMAD.MOV.U32 R13, RZ, RZ, -0x7fffffe0 ;  /* 0x80000020ff0d7424 */ /* 0x000fe200078e00ff */
[----:B------:R-:W-:Y:S01]  /*8da0*/  R2UR UR8, R6 ;  /* 0x00000000060872ca */ /* 0x000fe200000e0000 */
[----:B------:R-:W-:Y:S01]  /*8db0*/  VIADD R10, R8, 0x102 ;  /* 0x00000102080a7836 */ /* 0x000fe20000000000 */
[----:B------:R-:W-:Y:S01]  /*8dc0*/  R2UR UR10, R12 ;  /* 0x000000000c0a72ca */ /* 0x000fe200000e0000 */
[----:B------:R-:W-:Y:S01]  /*8dd0*/  IMAD.MOV.U32 R11, RZ, RZ, -0x7fffffe0 ;  /* 0x80000020ff0b7424 */ /* 0x000fe200078e00ff */
[----:B------:R-:W-:Y:S01]  /*8de0*/  R2UR UR11, R13 ;  /* 0x000000000d0b72ca */ /* 0x000fe200000e0000 */
[----:B------:R-:W-:Y:S01]  /*8df0*/  IMAD.MOV.U32 R9, RZ, RZ, -0x7fffffe0 ;  /* 0x80000020ff097424 */ /* 0x000fe200078e00ff */
[----:B------:R-:W-:Y:S01]  /*8e00*/  R2UR UR9, R7 ;  /* 0x00000000070972ca */ /* 0x000fe200000e0000 */
[----:B---3--:R-:W-:Y:S01]  /*8e10*/  IMAD.IADD R21, R15, 0x1, R108 ;  /* 0x000000010f157824 */ /* 0x008fe200078e026c */
[----:B------:R-:W-:Y:S01]  /*8e20*/  R2UR UR12, R6 ;  /* 0x00000000060c72ca */ /* 0x000fe200000e0000 */
[----:B------:R-:W-:Y:S01]  /*8e30*/  ULDC UR4, c[0x0][0x9dc] ;  /* 0x0002770000047ab9 */ /* 0x000fe20000000800 */
[----:B------:R-:W-:-:S02]  /*8e40*/  WARPGROUP.DEPBAR.LE gsb0, 0x0 ;  /* 0x00008000000079c5 */ /* 0x000fc40000010000 */
[----:B------:R-:W-:-:S07]  /*8e50*/  WARPGROUP.ARRIVE ;  /* 0x00000000000079c5 */ /* 0x000fce0000000000 */
[----:B------:R-:W-:Y:S01]  /*8e60*/  QGMMA.64x32x32.F32.E4M3.E4M3 R72, gdesc[UR8], R72, gsb0 ;  /* 0x00600000084879f3 */ /* 0x000fe20008000848 */
[----:B------:R-:W-:Y:S02]  /*8e70*/  R2UR UR14, R10 ;  /* 0x000000000a0e72ca */ /* 0x000fe400000e0000 */
[----:B------:R-:W-:Y:S02]  /*8e80*/  R2UR UR15, R11 ;  /* 0x000000000b0f72ca */ /* 0x000fe400000e0000 */
[----:B------:R-:W-:Y:S01]  /*8e90*/  R2UR UR13, R7 ;  /* 0x00000000070d72ca */ /* 0x000fe200000e0000 */
[----:B------:R-:W-:Y:S02]  /*8ea0*/  WARPGROUP.DEPBAR.LE gsb0, 0x0 ;  /* 0x00008000000079c5 */ /* 0x000fe40000010000 */
[----:B------:R-:W-:-:S10]  /*8eb0*/  WARPGROUP.ARRIVE ;  /* 0x00000000000079c5 */ /* 0x000fd40000000000 */
[----:B------:R-:W-:Y:S01]  /*8ec0*/  QGMMA.64x32x32.F32.E4M3.E4M3 R56, gdesc[UR12], R56, gsb0 ;  /* 0x006000000c3879f3 */ /* 0x000fe20008000838 */
[----:B------:R-:W-:Y:S02]  /*8ed0*/  VIADD R10, R8, 0x182 ;  /* 0x00000182080a7836 */ /* 0x000fe40000000000 */
[----:B------:R-:W-:Y:S01]  /*8ee0*/  IMAD.MOV.U32 R11, RZ, RZ, -0x7fffffe0 ;  /* 0x80000020ff0b7424 */ /* 0x000fe200078e00ff */
[----:B------:R-:W-:Y:S02]  /*8ef0*/  R2UR UR16, R6 ;  /* 0x00000000061072ca */ /* 0x000fe400000e0000 */
[----:B------:R-:W-:Y:S02]  /*8f00*/  R2UR UR18, R10 ;  /* 0x000000000a1272ca */ /* 0x000fe400000e0000 */
[----:B------:R-:W-:Y:S02]  /*8f10*/  R2UR UR19, R11 ;  /* 0x000000000b1372ca */ /* 0x000fe400000e0000 */
[----:B------:R-:W-:Y:S01]  /*8f20*/  R2UR UR17, R7 ;  /* 0x00000000071172ca */ /* 0x000fe200000e0000 */
[----:B------:R-:W-:-:S02]  /*8f30*/  WARPGROUP.DEPBAR.LE gsb0, 0x0 ;  /* 0x00008000000079c5 */ /* 0x000fc40000010000 */
[----:B------:R-:W-:Y:S01]  /*8f40*/  WARPGROUP.ARRIVE ;  /* 0x00000000000079c5 */ /* 0x000fe20000000000 */
[----:B------:R-:W-:Y:S01]  /*8f50*/  VIADD R8, R8, 0x202 ;  /* 0x0000020208087836 */ /* 0x000fe20000000000 */
[----:B------:R-:W-:Y:S01]  /*8f60*/  R2UR UR23, R9 ;  /* 0x00000000091772ca */ /* 0x000fe200000e0000 */
[----:B------:R-:W3:Y:S07]  /*8f70*/  LDC.64 R10, c[0x0][0x9e0] ;  /* 0x00027800ff0a7b82 */ /* 0x000eee0000000a00 */
[----:B------:R-:W-:Y:S01]  /*8f80*/  QGMMA.64x32x32.F32.E4M3.E4M3 R40, gdesc[UR16], R40, gsb0 ;  /* 0x00600000102879f3 */ /* 0x000fe20008000828 */
[----:B------:R-:W-:-:S02]  /*8f90*/  R2UR UR22, R8 ;  /* 0x00000000081672ca */ /* 0x000fc400000e0000 */
[----:B------:R-:W-:Y:S02]  /*8fa0*/  R2UR UR20, R6 ;  /* 0x00000000061472ca */ /* 0x000fe400000e0000 */
[----:B------:R-:W-:Y:S02]  /*8fb0*/  R2UR UR21, R7 ;  /* 0x00000000071572ca */ /* 0x000fe400000e0000 */
[----:B----4-:R-:W-:-:S13]  /*8fc0*/  ISETP.NE.AND P2, PT, R110, 0x1, PT ;  /* 0x000000016e00780c */ /* 0x010fda0003f45270 */
[----:B--2---:R-:W2:Y:S08]  /*8fd0*/  @P2 LDC R0, c[0x0][0x44c] ;  /* 0x00011300ff002b82 */ /* 0x004eb00000000800 */
[----:B01----:R-:W0:Y:S01]  /*8fe0*/  @P2 LDC R3, c[0x0][0x450] ;  /* 0x00011400ff032b82 */ /* 0x003e220000000800 */
[----:B------:R-:W-:Y:S02]  /*8ff0*/  WARPGROUP.DEPBAR.LE gsb0, 0x0 ;  /* 0x00008000000079c5 */ /* 0x000fe40000010000 */
[----:B------:R-:W-:-:S06]  /*9000*/  WARPGROUP.ARRIVE ;  /* 0x00000000000079c5 */ /* 0x000fcc0000000000 */
[----:B------:R-:W-:Y:S01]  /*9010*/  QGMMA.64x32x32.F32.E4M3.E4M3 R24, gdesc[UR20], R24, gsb0 ;  /* 0x00600000141879f3 */ /* 0x000fe20008000818 */
[----:B--2---:R-:W-:-:S05]  /*9020*/  @P2 IMAD.HI.U32 R0, R21, R0, RZ ;  /* 0x0000000015002227 */ /* 0x004fca00078e00ff */
[----:B0-----:R-:W-:Y:S01]  /*9030*/  @P2 SHF.R.U32.HI R21, RZ, R3, R0 ;  /* 0x00000003ff152219 */ /* 0x001fe20000011600 */
[----:B------:R-:W-:Y:S02]  /*9040*/  @!P1 VIADD R0, R14, 0x13240 ;  /* 0x000132400e009836 */ /* 0x000fe40000000000 */
[----:B------:R-:W-:Y:S02]  /*9050*/  IMAD.MOV.U32 R14, RZ, RZ, -0xa0 ;  /* 0xffffff60ff0e7424 */ /* 0x000fe400078e00ff */
[----:B------:R-:W0:Y:S01]  /*9060*/  SHFL.IDX PT, R107, R21, RZ, 0x1c1f ;  /* 0x001c1fff156b7589 */ /* 0x000e2200000e0000 */
[----:B------:R-:W-:Y:S01]  /*9070*/  LOP3.LUT R16, R16, 0xffffffdf, RZ, 0xc0, !PT ;  /* 0xffffffdf10107812 */ /* 0x000fe200078ec0ff */
[----:B------:R-:W-:Y:S01]  /*9080*/  IMAD R14, R105, R14, 0xa1 ;  /* 0x000000a1690e7424 */ /* 0x000fe200078e020e */
[----:B------:R-:W-:Y:S01]  /*9090*/  @!P1 PRMT R0, RZ, 0x654, R0 ;  /* 0x00000654ff009816 */ /* 0x000fe20000000000 */
[----:B------:R-:W-:Y:S01]  /*90a0*/  IMAD.U32 R9, RZ, RZ, UR4 ;  /* 0x00000004ff097e24 */ /* 0x000fe2000f8e00ff */
[----:B------:R-:W-:Y:S01]  /*90b0*/  @P2 LOP3.LUT R16, R16, 0x20, RZ, 0xfc, !PT ;  /* 0x0000002010102812 */ /* 0x000fe200078efcff */
[----:B------:R-:W-:Y:S01]  /*90c0*/  IMAD R3, R106, -0x2, R14 ;  /* 0xfffffffe6a037824 */ /* 0x000fe200078e020e */
[----:B---3--:R-:W-:-:S02]  /*90d0*/  ISETP.GE.AND P2, PT, R11, 0x1, PT ;  /* 0x000000010b00780c */ /* 0x008fc40003f46270 */
[----:B------:R-:W-:Y:S02]  /*90e0*/  LOP3.LUT R20, RZ, R9, RZ, 0x33, !PT ;  /* 0x00000009ff147212 */ /* 0x000fe400078e33ff */
[----:B------:R-:W-:Y:S02]  /*90f0*/  IADD3 R15, -R112, R3, R114 ;  /* 0x00000003700f7210 */ /* 0x000fe40007ffe172 */
[----:B------:R-:W-:-:S03]  /*9100*/  LOP3.LUT R16, R16, 0xffffffef, RZ, 0xc0, !PT ;  /* 0xffffffef10107812 */ /* 0x000fc600078ec0ff */
[C---:B------:R-:W-:Y:S02]  /*9110*/  IMAD.IADD R20, R15.reuse, 0x1, R20 ;  /* 0x000000010f147824 */ /* 0x040fe400078e0214 */
[----:B------:R-:W-:Y:S02]  /*9120*/  IMAD.IADD R15, R15, 0x1, R10 ;  /* 0x000000010f0f7824 */ /* 0x000fe400078e020a */
[----:B------:R-:W-:Y:S01]  /*9130*/  @P2 LOP3.LUT R16, R16, 0x10, RZ, 0xfc, !PT ;  /* 0x0000001010102812 */ /* 0x000fe200078efcff */
[----:B------:R-:W-:Y:S01]  /*9140*/  VIADD R14, R14, 0xffffffff ;  /* 0xffffffff0e0e7836 */ /* 0x000fe20000000000 */
[----:B------:R-:W-:Y:S02]  /*9150*/  WARPGROUP.DEPBAR.LE gsb0, 0x0 ;  /* 0x00008000000079c5 */ /* 0x000fe40000010000 */
[----:B------:R1:W-:Y:S02]  /*9160*/  @!P1 SYNCS.ARRIVE.TRANS64.RED.A1T0 RZ, [R0+URZ], RZ ;  /* 0x000000ff00ff99a7 */ /* 0x0003e4000810043f */
[----:B-1----:R-:W-:-:S04]  /*9170*/  IMAD R0, R105, -0xa0, R114 ;  /* 0xffffff6069007824 */ /* 0x002fc800078e0272 */
[----:B------:R-:W-:-:S04]  /*9180*/  VIADD R0, R0, 0xa0 ;  /* 0x000000a000007836 */ /* 0x000fc80000000000 */
[----:B------:R-:W-:Y:S02]  /*9190*/  IMAD R106, R106, -0x2, R0 ;  /* 0xfffffffe6a6a7824 */ /* 0x000fe400078e0200 */
[----:B------:R-:W-:Y:S02]  /*91a0*/  VIADD R0, R3, 0xffffffff ;  /* 0xffffffff03007836 */ /* 0x000fe40000000000 */
[----:B0-----:R-:W-:Y:S01]  /*91b0*/  IMAD.IADD R3, R20, 0x1, R107 ;  /* 0x0000000114037824 */ /* 0x001fe200078e026b */
[----:B------:R-:W-:Y:S01]  /*91c0*/  VIADDMNMX R8, R107, R15, R106, PT ;  /* 0x0000000f6b087246 */ /* 0x000fe2000380016a */
[----:B------:R-:W-:Y:S06]  /*91d0*/  @!P2 BRA `(.L_x_1179) ;  /* 0x00000000004ca947 */ /* 0x000fec0003800000 */
[----:B------:R-:W-:Y:S01]  /*91e0*/  IADD3 R107, -R112, R114, R107 ;  /* 0x00000072706b7210 */ /* 0x000fe20007ffe16b */
[----:B------:R-:W-:Y:S03]  /*91f0*/  BSSY B0, `(.L_x_1180) ;  /* 0x000000e000007945 */ /* 0x000fe60003800000 */
        /* <DEDUP_REMOVED lines=9> */
.L_x_1181:
[----:B------:R-:W-:-:S13]  /*9290*/  ISETP.NE.AND P2, PT, R11, 0x1, PT ;  /* 0x000000010b00780c */ /* 0x000fda0003f45270 */
[----:B------:R-:W0:Y:S02]  /*92a0*/  @P2 LDC.64 R12, c[0x0][0x9e8] ;  /* 0x00027a00ff0c2b82 */ /* 0x000e240000000a00 */
[----:B0-----:R-:W-:-:S05]  /*92b0*/  @P2 IMAD.HI.U32 R12, R107, R12, RZ ;  /* 0x0000000c6b0c2227 */ /* 0x001fca00078e00ff */
[----:B------:R-:W-:-:S07]  /*92c0*/  @P2 SHF.R.U32.HI R107, RZ, R13, R12 ;  /* 0x0000000dff6b2219 */ /* 0x000fce000001160c */
.L_x_1182:
[----:B------:R-:W-:Y:S05]  /*92d0*/  BSYNC B0 ;  /* 0x0000000000007941 */ /* 0x000fea0003800000 */
.L_x_1180:
[----:B------:R-:W-:-:S05]  /*92e0*/  IMAD R12, R107, R11, R0 ;  /* 0x0000000b6b0c7224 */ /* 0x000fca00078e0200 */
[----:B------:R-:W-:Y:S02]  /*92f0*/  VIMNMX R3, R3, R12, !PT ;  /* 0x0000000c03037248 */ /* 0x000fe40007fe0100 */
[----:B------:R-:W-:-:S07]  /*9300*/  VIADDMNMX R8, R12, R11, R8, PT ;  /* 0x0000000b0c087246 */ /* 0x000fce0003800108 */
.L_x_1179:
[----:B------:R-:W-:Y:S02]  /*9310*/  ISETP.GE.AND P2, PT, R14, 0x2, PT ;  /* 0x000000020e00780c */ /* 0x000fe40003f46270 */
[----:B------:R-:W-:Y:S02]  /*9320*/  LOP3.LUT R22, R22, 0xdfffffff, RZ, 0xc0, !PT ;  /* 0xdfffffff16167812 */ /* 0x000fe400078ec0ff */
[----:B------:R-:W-:Y:S02]  /*9330*/  ISETP.GE.AND P3, PT, R14, 0x9, PT ;  /* 0x000000090e00780c */ /* 0x000fe40003f66270 */
[----:B------:R-:W-:Y:S02]  /*9340*/  LOP3.LUT R16, R16, 0xfffffff7, RZ, 0xc0, !PT ;  /* 0xfffffff710107812 */ /* 0x000fe400078ec0ff */
[----:B------:R-:W-:-:S05]  /*9350*/  ISETP.GE.AND P5, PT, R14, 0x29, PT ;  /* 0x000000290e00780c */ /* 0x000fca0003fa6270 */
[----:B------:R-:W-:Y:S02]  /*9360*/  @P2 LOP3.LUT R22, R22, 0x20000000, RZ, 0xfc, !PT ;  /* 0x2000000016162812 */ /* 0x000fe400078efcff */
[----:B------:R-:W-:Y:S02]  /*9370*/  ISETP.GT.AND P2, PT, R3, 0x1, !P2 ;  /* 0x000000010300780c */ /* 0x000fe40005744270 */
[----:B------:R-:W-:Y:S02]  /*9380*/  LOP3.LUT R22, R22, 0xbfffffff, RZ, 0xc0, !PT ;  /* 0xbfffffff16167812 */ /* 0x000fe400078ec0ff */
[----:B------:R-:W-:Y:S02]  /*9390*/  ISETP.LT.OR P2, PT, R8, 0x2, P2 ;  /* 0x000000020800780c */ /* 0x000fe40001741670 */
[----:B------:R-:W-:Y:S02]  /*93a0*/  @P3 LOP3.LUT R22, R22, 0x40000000, RZ, 0xfc, !PT ;  /* 0x4000000016163812 */ /* 0x000fe400078efcff */
[----:B------:R-:W-:-:S02]  /*93b0*/  FSEL R89, R89, -INF , !P2 ;  /* 0xff80000059597808 */ /* 0x000fc40005000000 */
[C---:B------:R-:W-:Y:S02]  /*93c0*/  ISETP.GT.AND P2, PT, R3.reuse, 0x8, !P3 ;  /* 0x000000080300780c */ /* 0x040fe40005f44270 */
[----:B------:R-:W-:Y:S02]  /*93d0*/  ISETP.GE.AND P3, PT, R14, 0xa, PT ;  /* 0x0000000a0e00780c */ /* 0x000fe40003f66270 */
[----:B------:R-:W-:Y:S02]  /*93e0*/  ISETP.LT.OR P2, PT, R8, 0x9, P2 ;  /* 0x000000090800780c */ /* 0x000fe40001741670 */
[----:B------:R-:W-:Y:S02]  /*93f0*/  LOP3.LUT R22, R22, 0x7fffffff, RZ, 0xc0, !PT ;  /* 0x7fffffff16167812 */ /* 0x000fe400078ec0ff */
        /* <DEDUP_REMOVED lines=24> */
[----:B------:R-:W-:-:S04]  /*9580*/  ISETP.GT.AND P2, PT, R3, 0x19, !P3 ;  /* 0x000000190300780c */ /* 0x000fc80005f44270 */
[----:B------:R-:W-:-:S04]  /*9590*/  ISETP.LT.OR P2, PT, R8, 0x1a, P2 ;  /* 0x0000001a0800780c */ /* 0x000fc80001741670 */
[----:B------:R-:W-:Y:S02]  /*95a0*/  FSEL R101, R101, -INF , !P2 ;  /* 0xff80000065657808 */ /* 0x000fe40005000000 */
[----:B------:R-:W-:Y:S02]  /*95b0*/  ISETP.GE.AND P2, PT, R14, 0x21, PT ;  /* 0x000000210e00780c */ /* 0x000fe40003f46270 */
[----:B------:R-:W-:Y:S02]  /*95c0*/  @P3 LOP3.LUT R22, R22, 0x80000000, RZ, 0xfc, !PT ;  /* 0x8000000016163812 */ /* 0x000fe400078efcff */
[----:B------:R-:W-:Y:S02]  /*95d0*/  ISETP.GT.AND P3, PT, R3, 0x20, !P2 ;  /* 0x000000200300780c */ /* 0x000fe40005764270 */
[----:B------:R-:W-:Y:S02]  /*95e0*/  LOP3.LUT R22, R22, 0xffdfffff, RZ, 0xc0, !PT ;  /* 0xffdfffff16167812 */ /* 0x000fe400078ec0ff */
[----:B------:R-:W-:-:S02]  /*95f0*/  ISETP.LT.OR P3, PT, R8, 0x21, P3 ;  /* 0x000000210800780c */ /* 0x000fc40001f61670 */
[----:B------:R-:W-:Y:S02]  /*9600*/  @P5 LOP3.LUT R22, R22, 0x200000, RZ, 0xfc, !PT ;  /* 0x0020000016165812 */ /* 0x000fe400078efcff */
[----:B------:R-:W-:Y:S02]  /*9610*/  FSEL R113, R72, -INF , !P3 ;  /* 0xff80000048717808 */ /* 0x000fe40005800000 */
[----:B------:R-:W-:Y:S02]  /*9620*/  ISETP.GE.AND P3, PT, R14, 0x22, PT ;  /* 0x000000220e00780c */ /* 0x000fe40003f66270 */
[----:B------:R-:W-:Y:S02]  /*9630*/  LOP3.LUT R22, R22, 0xffefffff, RZ, 0xc0, !PT ;  /* 0xffefffff16167812 */ /* 0x000fe400078ec0ff */
[----:B------:R-:W-:-:S04]  /*9640*/  ISETP.GT.AND P4, PT, R3, 0x21, !P3 ;  /* 0x000000210300780c */ /* 0x000fc80005f84270 */
[----:B------:R-:W-:-:S04]  /*9650*/  ISETP.LT.OR P4, PT, R8, 0x22, P4 ;  /* 0x000000220800780c */ /* 0x000fc80002781670 */
        /* <DEDUP_REMOVED lines=171> */
[----:B------:R-:W-:-:S04]  /*a110*/  ISETP.GT.AND P6, PT, R3, RZ, !P5 ;  /* 0x000000ff0300720c */ /* 0x000fc80006fc4270 */
        /* <DEDUP_REMOVED lines=8> */
[----:B------:R-:W-:Y:S02]  /*a1a0*/  ISETP.GE.AND P6, PT, R11, 0x1, PT ;  /* 0x000000010b00780c */ /* 0x000fe40003fc6270 */
[----:B0-----:R-:W-:Y:S01]  /*a1b0*/  VIADDMNMX R106, R3, R15, R106, PT ;  /* 0x0000000f036a7246 */ /* 0x001fe2000380016a */
[----:B------:R-:W-:-:S10]  /*a1c0*/  IMAD.IADD R20, R20, 0x1, R3 ;  /* 0x0000000114147824 */ /* 0x000fd400078e0203 */
[----:B------:R-:W-:Y:S05]  /*a1d0*/  @!P6 BRA `(.L_x_1183) ;  /* 0x00000000004ce947 */ /* 0x000fea0003800000 */
        /* <DEDUP_REMOVED lines=11> */
.L_x_1185:
[----:B------:R-:W-:-:S13]  /*a290*/  ISETP.NE.AND P6, PT, R11, 0x1, PT ;  /* 0x000000010b00780c */ /* 0x000fda0003fc5270 */
[----:B------:R-:W0:Y:S02]  /*a2a0*/  @P6 LDC.64 R12, c[0x0][0x9e8] ;  /* 0x00027a00ff0c6b82 */ /* 0x000e240000000a00 */
[----:B0-----:R-:W-:-:S05]  /*a2b0*/  @P6 IMAD.HI.U32 R12, R3, R12, RZ ;  /* 0x0000000c030c6227 */ /* 0x001fca00078e00ff */
[----:B------:R-:W-:-:S07]  /*a2c0*/  @P6 SHF.R.U32.HI R3, RZ, R13, R12 ;  /* 0x0000000dff036219 */ /* 0x000fce000001160c */
.L_x_1186:
[----:B------:R-:W-:Y:S05]  /*a2d0*/  BSYNC B0 ;  /* 0x0000000000007941 */ /* 0x000fea0003800000 */
.L_x_1184:
[----:B------:R-:W-:-:S05]  /*a2e0*/  IMAD R3, R3, R11, R0 ;  /* 0x0000000b03037224 */ /* 0x000fca00078e0200 */
[----:B------:R-:W-:Y:S02]  /*a2f0*/  VIMNMX R20, R20, R3, !PT ;  /* 0x0000000314147248 */ /* 0x000fe40007fe0100 */
[----:B------:R-:W-:-:S07]  /*a300*/  VIADDMNMX R106, R3, R11, R106, PT ;  /* 0x0000000b036a7246 */ /* 0x000fce000380016a */
.L_x_1183:
[----:B------:R-:W-:Y:S02]  /*a310*/  ISETP.GT.AND P2, PT, R20, 0x20, !P2 ;  /* 0x000000201400780c */ /* 0x000fe40005744270 */
[----:B------:R-:W-:Y:S02]  /*a320*/  LOP3.LUT P6, RZ, R22, 0x200000, RZ, 0xc0, !PT ;  /* 0x0020000016ff7812 */ /* 0x000fe400078cc0ff */
[----:B------:R-:W-:Y:S02]  /*a330*/  ISETP.LT.OR P2, PT, R106, 0x21, P2 ;  /* 0x000000216a00780c */ /* 0x000fe40001741670 */
[----:B------:R-:W-:Y:S02]  /*a340*/  ISETP.GT.AND P3, PT, R20, 0x21, !P3 ;  /* 0x000000211400780c */ /* 0x000fe40005f64270 */
[----:B------:R-:W-:Y:S02]  /*a350*/  FSEL R13, R74, -INF , !P2 ;  /* 0xff8000004a0d7808 */ /* 0x000fe40005000000 */
[----:B------:R-:W-:-:S02]  /*a360*/  ISETP.GT.AND P2, PT, R20, 0x28, !P6 ;  /* 0x000000281400780c */ /* 0x000fc40007744270 */
[C---:B------:R-:W-:Y:S02]  /*a370*/  ISETP.LT.OR P3, PT, R106.reuse, 0x22, P3 ;  /* 0x000000226a00780c */ /* 0x040fe40001f61670 */
[----:B------:R-:W-:Y:S02]  /*a380*/  ISETP.LT.OR P2, PT, R106, 0x29, P2 ;  /* 0x000000296a00780c */ /* 0x000fe40001741670 */
[----:B------:R-:W-:Y:S02]  /*a390*/  FSEL R75, R75, -INF , !P3 ;  /* 0xff8000004b4b7808 */ /* 0x000fe40005800000 */
[----:B------:R-:W-:Y:S02]  /*a3a0*/  FSEL R15, R78, -INF , !P2 ;  /* 0xff8000004e0f7808 */ /* 0x000fe40005000000 */
[C---:B------:R-:W-:Y:S02]  /*a3b0*/  LOP3.LUT P2, RZ, R22.reuse, 0x100000, RZ, 0xc0, !PT ;  /* 0x0010000016ff7812 */ /* 0x040fe4000784c0ff */
[----:B------:R-:W-:-:S02]  /*a3c0*/  LOP3.LUT P3, RZ, R22, 0x800, RZ, 0xc0, !PT ;  /* 0x0000080016ff7812 */ /* 0x000fc4000786c0ff */
        /* <DEDUP_REMOVED lines=61> */
[----:B------:R-:W-:Y:S02]  /*a7a0*/  ISETP.GT.AND P2, PT, R20, 0x50, !P3 ;  /* 0x000000501400780c */ /* 0x000fe40005f44270 */
[----:B------:R-:W-:Y:S02]  /*a7b0*/  LOP3.LUT P3, RZ, R22, 0x1, RZ, 0xc0, !PT ;  /* 0x0000000116ff7812 */ /* 0x000fe4000786c0ff */
        /* <DEDUP_REMOVED lines=36> */
[----:B------:R-:W-:Y:S01]  /*aa00*/  LOP3.LUT P2, RZ, R22, 0x20, RZ, 0xc0, !PT ;  /* 0x0000002016ff7812 */ /* 0x000fe2000784c0ff */
[----:B------:R-:W0:Y:S01]  /*aa10*/  SHFL.BFLY PT, R3, R0, 0x2, 0x1f ;  /* 0x0c401f0000037f89 */ /* 0x000e2200000e0000 */
[C---:B------:R-:W-:Y:S02]  /*aa20*/  ISETP.GT.AND P5, PT, R20.reuse, RZ, !P5 ;  /* 0x000000ff1400720c */ /* 0x040fe40006fa4270 */
[----:B------:R-:W-:-:S02]  /*aa30*/  ISETP.GT.AND P2, PT, R20, 0x68, !P2 ;  /* 0x000000681400780c */ /* 0x000fc40005744270 */
[C---:B------:R-:W-:Y:S02]  /*aa40*/  ISETP.LT.OR P5, PT, R106.reuse, 0x1, P5 ;  /* 0x000000016a00780c */ /* 0x040fe40002fa1670 */
[----:B------:R-:W-:Y:S02]  /*aa50*/  ISETP.LT.OR P2, PT, R106, 0x69, P2 ;  /* 0x000000696a00780c */ /* 0x000fe40001741670 */
[----:B------:R-:W-:Y:S02]  /*aa60*/  FSEL R90, R90, -INF , !P5 ;  /* 0xff8000005a5a7808 */ /* 0x000fe40006800000 */
[----:B------:R-:W-:Y:S02]  /*aa70*/  FSEL R46, R46, -INF , !P2 ;  /* 0xff8000002e2e7808 */ /* 0x000fe40005000000 */
[C---:B------:R-:W-:Y:S02]  /*aa80*/  LOP3.LUT P2, RZ, R22.reuse, 0x10, RZ, 0xc0, !PT ;  /* 0x0000001016ff7812 */ /* 0x040fe4000784c0ff */
[----:B------:R-:W-:-:S02]  /*aa90*/  LOP3.LUT P5, RZ, R22, 0x2000000, RZ, 0xc0, !PT ;  /* 0x0200000016ff7812 */ /* 0x000fc400078ac0ff */
[C---:B------:R-:W-:Y:S02]  /*aaa0*/  ISETP.GT.AND P2, PT, R20.reuse, 0x69, !P2 ;  /* 0x000000691400780c */ /* 0x040fe40005744270 */
[----:B------:R-:W-:Y:S02]  /*aab0*/  ISETP.GT.AND P4, PT, R20, 0x98, !P4 ;  /* 0x000000981400780c */ /* 0x000fe40006784270 */
[C---:B------:R-:W-:Y:S02]  /*aac0*/  ISETP.LT.OR P2, PT, R106.reuse, 0x6a, P2 ;  /* 0x0000006a6a00780c */ /* 0x040fe40001741670 */
[----:B------:R-:W-:Y:S02]  /*aad0*/  ISETP.LT.OR P4, PT, R106, 0x99, P4 ;  /* 0x000000996a00780c */ /* 0x000fe40002781670 */
[----:B------:R-:W-:Y:S02]  /*aae0*/  FSEL R47, R47, -INF , !P2 ;  /* 0xff8000002f2f7808 */ /* 0x000fe40005000000 */
[----:B------:R-:W-:-:S02]  /*aaf0*/  LOP3.LUT P2, RZ, R22, 0x8, RZ, 0xc0, !PT ;  /* 0x0000000816ff7812 */ /* 0x000fc4000784c0ff */
[----:B0-----:R-:W-:Y:S02]  /*ab00*/  FMNMX.FTZ R14, R0, R3, !PT ;  /* 0x00000003000e7209 */ /* 0x001fe40007810000 */
[----:B------:R-:W-:-:S03]  /*ab10*/  ISETP.GT.AND P2, PT, R20, 0x70, !P2 ;  /* 0x000000701400780c */ /* 0x000fc60005744270 */
[----:B------:R-:W0:Y:S01]  /*ab20*/  SHFL.BFLY PT, R3, R14, 0x1, 0x1f ;  /* 0x0c201f000e037f89 */ /* 0x000e2200000e0000 */
[----:B------:R-:W-:-:S04]  /*ab30*/  ISETP.LT.OR P2, PT, R106, 0x71, P2 ;  /* 0x000000716a00780c */ /* 0x000fc80001741670 */
[----:B------:R-:W-:Y:S02]  /*ab40*/  FSEL R50, R50, -INF , !P2 ;  /* 0xff80000032327808 */ /* 0x000fe40005000000 */
[----:B------:R-:W-:-:S04]  /*ab50*/  LOP3.LUT P2, RZ, R22, 0x4, RZ, 0xc0, !PT ;  /* 0x0000000416ff7812 */ /* 0x000fc8000784c0ff */
[----:B------:R-:W-:-:S04]  /*ab60*/  ISETP.GT.AND P2, PT, R20, 0x71, !P2 ;  /* 0x000000711400780c */ /* 0x000fc80005744270 */
[----:B------:R-:W-:-:S04]  /*ab70*/  ISETP.LT.OR P2, PT, R106, 0x72, P2 ;  /* 0x000000726a00780c */ /* 0x000fc80001741670 */
[----:B------:R-:W-:Y:S02]  /*ab80*/  FSEL R51, R51, -INF , !P2 ;  /* 0xff80000033337808 */ /* 0x000fe40005000000 */
[----:B------:R-:W-:Y:S02]  /*ab90*/  LOP3.LUT P2, RZ, R22, 0x2, RZ, 0xc0, !PT ;  /* 0x0000000216ff7812 */ /* 0x000fe4000784c0ff */
[----:B0-----:R-:W-:Y:S02]  /*aba0*/  FMNMX.FTZ R3, R14, R3, !PT ;  /* 0x000000030e037209 */ /* 0x001fe40007810000 */
[----:B------:R-:W-:-:S03]  /*abb0*/  ISETP.GT.AND P2, PT, R20, 0x78, !P2 ;  /* 0x000000781400780c */ /* 0x000fc60005744270 */
[----:B------:R-:W-:Y:S01]  /*abc0*/  FFMA.FTZ R8, R2, R3, -8 ;  /* 0xc100000002087423 */ /* 0x000fe20000010003 */
[----:B------:R-:W-:-:S04]  /*abd0*/  ISETP.LT.OR P2, PT, R106, 0x79, P2 ;  /* 0x000000796a00780c */ /* 0x000fc80001741670 */
[----:B------:R-:W-:Y:S02]  /*abe0*/  FSEL R54, R54, -INF , !P2 ;  /* 0xff80000036367808 */ /* 0x000fe40005000000 */
[----:B------:R-:W-:Y:S02]  /*abf0*/  ISETP.GT.AND P2, PT, R20, 0x79, !P3 ;  /* 0x000000791400780c */ /* 0x000fe40005f44270 */
[----:B------:R-:W-:Y:S02]  /*ac00*/  LOP3.LUT P3, RZ, R22, 0x1000000, RZ, 0xc0, !PT ;  /* 0x0100000016ff7812 */ /* 0x000fe4000786c0ff */
        /* <DEDUP_REMOVED lines=34> */
[----:B------:R-:W-:-:S04]  /*ae30*/  ISETP.GT.AND P2, PT, R20, 0x81, !P5 ;  /* 0x000000811400780c */ /* 0x000fc80006f44270 */
        /* <DEDUP_REMOVED lines=10> */
[----:B------:R-:W-:-:S04]  /*aee0*/  FSETP.NEU.FTZ.AND P2, PT, R3, -INF , PT ;  /* 0xff8000000300780b */ /* 0x000fc80003f5d000 */
[----:B------:R-:W-:Y:S02]  /*aef0*/  FSEL R8, R8, RZ, P2 ;  /* 0x000000ff08087208 */ /* 0x000fe40001000000 */
[----:B------:R-:W-:Y:S02]  /*af00*/  ISETP.GT.AND P2, PT, R20, 0x90, !P6 ;  /* 0x000000901400780c */ /* 0x000fe40007744270 */
[----:B------:R-:W-:Y:S01]  /*af10*/  LOP3.LUT P6, RZ, R22, 0x10000000, RZ, 0xc0, !PT ;  /* 0x1000000016ff7812 */ /* 0x000fe200078cc0ff */
[----:B------:R-:W-:-:S01]  /*af20*/  FFMA.FTZ R14, R2, R107, -R8 ;  /* 0x0000006b020e7223 */ /* 0x000fc20000010808 */
[----:B------:R-:W-:Y:S01]  /*af30*/  FMNMX.FTZ R107, R90, R91, !PT ;  /* 0x0000005b5a6b7209 */ /* 0x000fe20007810000 */
[----:B------:R-:W-:-:S01]  /*af40*/  FFMA.FTZ R58, R2, R41, -R8 ;  /* 0x00000029023a7223 */ /* 0x000fc20000010808 */
[----:B------:R-:W-:Y:S01]  /*af50*/  ISETP.LT.OR P2, PT, R106, 0x91, P2 ;  /* 0x000000916a00780c */ /* 0x000fe20001741670 */
[----:B------:R-:W-:-:S01]  /*af60*/  FFMA.FTZ R24, R2, R109, -R8 ;  /* 0x0000006d02187223 */ /* 0x000fc20000010808 */
[----:B------:R-:W-:Y:S01]  /*af70*/  FMNMX.FTZ R0, R94, R107, !PT ;  /* 0x0000006b5e007209 */ /* 0x000fe20007810000 */
[----:B------:R-:W-:-:S01]  /*af80*/  FFMA.FTZ R28, R2, R111, -R8 ;  /* 0x0000006f021c7223 */ /* 0x000fc20000010808 */
[----:B------:R-:W-:Y:S01]  /*af90*/  FSEL R34, R34, -INF , !P2 ;  /* 0xff80000022227808 */ /* 0x000fe20005000000 */
[----:B------:R-:W-:-:S01]  /*afa0*/  FFMA.FTZ R12, R2, R88, -R8 ;  /* 0x00000058020c7223 */ /* 0x000fc20000010808 */
[----:B------:R-:W-:Y:S01]  /*afb0*/  FMNMX.FTZ R107, R95, R0, !PT ;  /* 0x000000005f6b7209 */ /* 0x000fe20007810000 */
[----:B------:R-:W-:-:S01]  /*afc0*/  FFMA.FTZ R89, R2, R89, -R8 ;  /* 0x0000005902597223 */ /* 0x000fc20000010808 */
[----:B------:R-:W-:Y:S01]  /*afd0*/  ISETP.GT.AND P2, PT, R20, 0x91, !P3 ;  /* 0x000000911400780c */ /* 0x000fe20005f44270 */
[----:B------:R-:W-:-:S01]  /*afe0*/  FFMA.FTZ R93, R2, R93, -R8 ;  /* 0x0000005d025d7223 */ /* 0x000fc20000010808 */
[----:B------:R-:W-:Y:S01]  /*aff0*/  FMNMX.FTZ R0, R98, R107, !PT ;  /* 0x0000006b62007209 */ /* 0x000fe20007810000 */
[----:B------:R-:W-:Y:S01]  /*b000*/  MUFU.EX2 R12, R12 ;  /* 0x0000000c000c7308 */ /* 0x000fe20000000800 */
[----:B------:R-:W-:Y:S01]  /*b010*/  ISETP.LT.OR P2, PT, R106, 0x92, P2 ;  /* 0x000000926a00780c */ /* 0x000fe20001741670 */
[C-C-:B------:R-:W-:Y:S01]  /*b020*/  FFMA.FTZ R97, R2.reuse, R97, -R8.reuse ;  /* 0x0000006102617223 */ /* 0x140fe20000010808 */
[----:B------:R-:W-:Y:S01]  /*b030*/  FMNMX.FTZ R107, R99, R0, !PT ;  /* 0x00000000636b7209 */ /* 0x000fe20007810000 */
[--C-:B------:R-:W-:Y:S01]  /*b040*/  FFMA.FTZ R101, R2, R101, -R8.reuse ;  /* 0x0000006502657223 */ /* 0x100fe20000010808 */
[----:B------:R-:W-:Y:S01]  /*b050*/  ISETP.GT.AND P3, PT, R20, 0x99, !P6 ;  /* 0x000000991400780c */ /* 0x000fe20007764270 */
[--C-:B------:R-:W-:Y:S01]  /*b060*/  FFMA.FTZ R32, R2, R113, -R8.reuse ;  /* 0x0000007102207223 */ /* 0x100fe20000010808 */
[----:B------:R-:W-:Y:S01]  /*b070*/  FMNMX.FTZ R0, R102, R107, !PT ;  /* 0x0000006b66007209 */ /* 0x000fe20007810000 */
[----:B------:R-:W-:Y:S01]  /*b080*/  MUFU.EX2 R89, R89 ;  /* 0x0000005900597308 */ /* 0x000fe20000000800 */
[----:B------:R-:W-:Y:S01]  /*b090*/  FSEL R35, R35, -INF , !P2 ;  /* 0xff80000023237808 */ /* 0x000fe20005000000 */
[C-C-:B------:R-:W-:Y:S01]  /*b0a0*/  FFMA.FTZ R73, R2.reuse, R73, -R8.reuse ;  /* 0x0000004902497223 */ /* 0x140fe20000010808 */
[----:B------:R-:W-:Y:S01]  /*b0b0*/  FMNMX.FTZ R0, R103, R0, !PT ;  /* 0x0000000067007209 */ /* 0x000fe20007810000 */
[--C-:B------:R-:W-:Y:S01]  /*b0c0*/  FFMA.FTZ R36, R2, R115, -R8.reuse ;  /* 0x0000007302247223 */ /* 0x100fe20000010808 */
[----:B------:R-:W-:Y:S01]  /*b0d0*/  ISETP.LT.OR P3, PT, R106, 0x9a, P3 ;  /* 0x0000009a6a00780c */ /* 0x000fe20001f61670 */
[--C-:B------:R-:W-:Y:S01]  /*b0e0*/  FFMA.FTZ R77, R2, R77, -R8.reuse ;  /* 0x0000004d024d7223 */ /* 0x100fe20000010808 */
[----:B------:R-:W-:Y:S01]  /*b0f0*/  FMNMX.FTZ R0, R13, R0, !PT ;  /* 0x000000000d007209 */ /* 0x000fe20007810000 */
[----:B------:R-:W-:Y:S01]  /*b100*/  MUFU.EX2 R14, R14 ;  /* 0x0000000e000e7308 */ /* 0x000fe20000000800 */
[----:B------:R-:W-:Y:S01]  /*b110*/  FSEL R41, R38, -INF , !P4 ;  /* 0xff80000026297808 */ /* 0x000fe20006000000 */
[C-C-:B------:R-:W-:Y:S01]  /*b120*/  FFMA.FTZ R40, R2.reuse, R117, -R8.reuse ;  /* 0x0000007502287223 */ /* 0x140fe20000010808 */
[----:B------:R-:W-:Y:S01]  /*b130*/  FMNMX.FTZ R0, R75, R0, !PT ;  /* 0x000000004b007209 */ /* 0x000fe20007810000 */
[C-C-:B------:R-:W-:Y:S01]  /*b140*/  FFMA.FTZ R81, R2.reuse, R81, -R8.reuse ;  /* 0x0000005102517223 */ /* 0x140fe20000010808 */
[----:B------:R-:W-:Y:S01]  /*b150*/  FSEL R39, R39, -INF , !P3 ;  /* 0xff80000027277808 */ /* 0x000fe20005800000 */
        /* <DEDUP_REMOVED lines=30> */
[----:B------:R-:W-:Y:S01]  /*b340*/  FFMA.FTZ R33, R2, R33, -R8 ;  /* 0x0000002102217223 */ /* 0x000fe20000010808 */
[----:B------:R-:W0:Y:S01]  /*b350*/  MUFU.EX2 R93, R93 ;  /* 0x0000005d005d7308 */ /* 0x000e220000000800 */
[----:B------:R-:W-:-:S02]  /*b360*/  ISETP.NE.AND P6, PT, R110, 0x1, PT ;  /* 0x000000016e00780c */ /* 0x000fc40003fc5270 */
[----:B------:R-:W-:-:S04]  /*b370*/  FMNMX.FTZ R0, R149, R0, !PT ;  /* 0x0000000095007209 */ /* 0x000fc80007810000 */
        /* <DEDUP_REMOVED lines=12> */
[----:B------:R-:W0:Y:S03]  /*b440*/  MUFU.EX2 R101, R101 ;  /* 0x0000006500657308 */ /* 0x000e260000000800 */
        /* <DEDUP_REMOVED lines=24> */
[----:B------:R-:W-:Y:S04]  /*b5d0*/  MUFU.EX2 R42, R42 ;  /* 0x0000002a002a7308 */ /* 0x000fe80000000800 */
[----:B------:R-:W0:Y:S04]  /*b5e0*/  SHFL.BFLY PT, R109, R0, 0x2, 0x1f ;  /* 0x0c401f00006d7f89 */ /* 0x000e2800000e0000 */
[----:B------:R-:W1:Y:S08]  /*b5f0*/  MUFU.EX2 R85, R85 ;  /* 0x0000005500557308 */ /* 0x000e700000000800 */
[----:B------:R-:W-:Y:S08]  /*b600*/  MUFU.EX2 R44, R44 ;  /* 0x0000002c002c7308 */ /* 0x000ff00000000800 */
[----:B------:R-:W-:Y:S01]  /*b610*/  MUFU.EX2 R57, R57 ;  /* 0x0000003900397308 */ /* 0x000fe20000000800 */
[----:B-1----:R-:W-:-:S02]  /*b620*/  F2FP.SATFINITE.E4M3.F32.PACK_AB_MERGE_C R150, R85, R42, RZ ;  /* 0x0000002a5596723e */ /* 0x002fc400048070ff */
[----:B0-----:R-:W-:Y:S01]  /*b630*/  FMNMX.FTZ R68, R0, R109, !PT ;  /* 0x0000006d00447209 */ /* 0x001fe20007810000 */
[----:B------:R-:W-:-:S01]  /*b640*/  FFMA.FTZ R109, R2, R143, -R8 ;  /* 0x0000008f026d7223 */ /* 0x000fc20000010808 */
[----:B------:R-:W-:Y:S01]  /*b650*/  FFMA.FTZ R8, R2, R37, -R8 ;  /* 0x0000002502087223 */ /* 0x000fe20000010808 */
[----:B------:R-:W-:Y:S02]  /*b660*/  F2FP.SATFINITE.E4M3.F32.PACK_AB_MERGE_C R150, R81, R40, R150 ;  /* 0x000000285196723e */ /* 0x000fe40004807096 */
[----:B------:R-:W-:Y:S01]  /*b670*/  MUFU.EX2 R48, R48 ;  /* 0x0000003000307308 */ /* 0x000fe20000000800 */
[----:B------:R-:W0:Y:S07]  /*b680*/  SHFL.BFLY PT, R111, R68, 0x1, 0x1f ;  /* 0x0c201f00446f7f89 */ /* 0x000e2e00000e0000 */
[----:B------:R-:W1:Y:S08]  /*b690*/  MUFU.EX2 R61, R61 ;  /* 0x0000003d003d7308 */ /* 0x000e700000000800 */
[----:B------:R-:W-:Y:S08]  /*b6a0*/  MUFU.EX2 R56, R56 ;  /* 0x0000003800387308 */ /* 0x000ff00000000800 */
[----:B------:R-:W-:Y:S01]  /*b6b0*/  MUFU.EX2 R69, R69 ;  /* 0x0000004500457308 */ /* 0x000fe20000000800 */
[----:B0-----:R-:W-:-:S02]  /*b6c0*/  FMNMX.FTZ R0, R68, R111, !PT ;  /* 0x0000006f44007209 */ /* 0x001fc40007810000 */
[----:B-1----:R-:W-:Y:S02]  /*b6d0*/  F2FP.SATFINITE.E4M3.F32.PACK_AB_MERGE_C R144, R61, R48, RZ ;  /* 0x000000303d90723e */ /* 0x002fe400048070ff */
[----:B------:R-:W-:Y:S01]  /*b6e0*/  FSETP.NEU.FTZ.AND P2, PT, R0, -INF , PT ;  /* 0xff8000000000780b */ /* 0x000fe20003f5d000 */
[----:B------:R-:W-:Y:S01]  /*b6f0*/  FFMA.FTZ R68, R2, R0, -8 ;  /* 0xc100000002447423 */ /* 0x000fe20000010000 */
[----:B------:R-:W-:Y:S01]  /*b700*/  F2FP.SATFINITE.E4M3.F32.PACK_AB_MERGE_C R144, R57, R44, R144 ;  /* 0x0000002c3990723e */ /* 0x000fe20004807090 */
[----:B------:R-:W-:Y:S03]  /*b710*/  MUFU.EX2 R52, R52 ;  /* 0x0000003400347308 */ /* 0x000fe60000000800 */
[----:B------:R-:W-:-:S05]  /*b720*/  FSEL R37, R68, RZ, P2 ;  /* 0x000000ff44257208 */ /* 0x000fca0001000000 */
[C-C-:B------:R-:W-:Y:S01]  /*b730*/  FFMA.FTZ R68, R2.reuse, R90, -R37.reuse ;  /* 0x0000005a02447223 */ /* 0x140fe20000010825 */
[----:B------:R-:W-:-:S01]  /*b740*/  FFMA.FTZ R91, R2, R91, -R37 ;  /* 0x0000005b025b7223 */ /* 0x000fc20000010825 */
[C-C-:B------:R-:W-:Y:S01]  /*b750*/  FFMA.FTZ R70, R2.reuse, R94, -R37.reuse ;  /* 0x0000005e02467223 */ /* 0x140fe20000010825 */
[----:B------:R-:W-:-:S01]  /*b760*/  FFMA.FTZ R88, R2, R67, -R37 ;  /* 0x0000004302587223 */ /* 0x000fc20000010825 */
[----:B------:R-:W-:Y:S01]  /*b770*/  FADD.FTZ R67, R12, R89 ;  /* 0x000000590c437221 */ /* 0x000fe20000010000 */
[----:B------:R-:W-:-:S01]  /*b780*/  FFMA.FTZ R95, R2, R95, -R37 ;  /* 0x0000005f025f7223 */ /* 0x000fc20000010825 */
[----:B------:R-:W-:Y:S01]  /*b790*/  MUFU.EX2 R68, R68 ;  /* 0x0000004400447308 */ /* 0x000fe20000000800 */
[----:B------:R-:W-:-:S01]  /*b7a0*/  FFMA.FTZ R72, R2, R98, -R37 ;  /* 0x0000006202487223 */ /* 0x000fc20000010825 */
[----:B------:R-:W-:Y:S01]  /*b7b0*/  FADD.FTZ R90, R14, R67 ;  /* 0x000000430e5a7221 */ /* 0x000fe20000010000 */
[----:B------:R-:W-:-:S01]  /*b7c0*/  FFMA.FTZ R80, R2, R83, -R37 ;  /* 0x0000005302507223 */ /* 0x000fc20000010825 */
[C-C-:B------:R-:W-:Y:S01]  /*b7d0*/  FFMA.FTZ R99, R2.reuse, R99, -R37.reuse ;  /* 0x0000006302637223 */ /* 0x140fe20000010825 */
[----:B------:R-:W-:-:S01]  /*b7e0*/  FFMA.FTZ R74, R2, R102, -R37 ;  /* 0x00000066024a7223 */ /* 0x000fc20000010825 */
[----:B------:R-:W-:Y:S01]  /*b7f0*/  FADD.FTZ R83, R93, R90 ;  /* 0x0000005a5d537221 */ /* 0x000fe20000010000 */
[----:B------:R-:W-:-:S01]  /*b800*/  FFMA.FTZ R90, R2, R71, -R37 ;  /* 0x00000047025a7223 */ /* 0x000fc20000010825 */
[----:B------:R-:W0:Y:S01]  /*b810*/  MUFU.EX2 R91, R91 ;  /* 0x0000005b005b7308 */ /* 0x000e220000000800 */
[----:B------:R-:W-:-:S01]  /*b820*/  FFMA.FTZ R103, R2, R103, -R37 ;  /* 0x0000006702677223 */ /* 0x000fc20000010825 */
[----:B------:R-:W-:Y:S01]  /*b830*/  FADD.FTZ R92, R24, R83 ;  /* 0x00000053185c7221 */ /* 0x000fe20000010000 */
[----:B------:R-:W-:-:S01]  /*b840*/  FFMA.FTZ R13, R2, R13, -R37 ;  /* 0x0000000d020d7223 */ /* 0x000fc20000010825 */
[C-C-:B------:R-:W-:Y:S01]  /*b850*/  FFMA.FTZ R82, R2.reuse, R87, -R37.reuse ;  /* 0x0000005702527223 */ /* 0x140fe20000010825 */
[----:B------:R-:W-:-:S01]  /*b860*/  FFMA.FTZ R76, R2, R75, -R37 ;  /* 0x0000004b024c7223 */ /* 0x000fc20000010825 */
[----:B------:R-:W-:Y:S01]  /*b870*/  FADD.FTZ R83, R97, R92 ;  /* 0x0000005c61537221 */ /* 0x000fe20000010000 */
[----:B------:R-:W-:-:S01]  /*b880*/  FFMA.FTZ R15, R2, R15, -R37 ;  /* 0x0000000f020f7223 */ /* 0x000fc20000010825 */
[----:B------:R-:W1:Y:S01]  /*b890*/  MUFU.EX2 R70, R70 ;  /* 0x0000004600467308 */ /* 0x000e620000000800 */
[----:B------:R-:W-:-:S01]  /*b8a0*/  FFMA.FTZ R78, R2, R79, -R37 ;  /* 0x0000004f024e7223 */ /* 0x000fc20000010825 */
[----:B------:R-:W-:Y:S01]  /*b8b0*/  FADD.FTZ R94, R28, R83 ;  /* 0x000000531c5e7221 */ /* 0x000fe20000010000 */
[----:B------:R-:W-:-:S01]  /*b8c0*/  FFMA.FTZ R21, R2, R21, -R37 ;  /* 0x0000001502157223 */ /* 0x000fc20000010825 */
[C-C-:B------:R-:W-:Y:S01]  /*b8d0*/  FFMA.FTZ R43, R2.reuse, R43, -R37.reuse ;  /* 0x0000002b022b7223 */ /* 0x140fe20000010825 */
[----:B------:R-:W-:-:S01]  /*b8e0*/  FFMA.FTZ R75, R2, R145, -R37 ;  /* 0x00000091024b7223 */ /* 0x000fc20000010825 */
[----:B------:R-:W-:Y:S01]  /*b8f0*/  FADD.FTZ R87, R101, R94 ;  /* 0x0000005e65577221 */ /* 0x000fe20000010000 */
[----:B------:R-:W-:-:S01]  /*b900*/  FFMA.FTZ R79, R2, R147, -R37 ;  /* 0x00000093024f7223 */ /* 0x000fc20000010825 */
[----:B------:R-:W2:Y:S01]  /*b910*/  MUFU.EX2 R95, R95 ;  /* 0x0000005f005f7308 */ /* 0x000ea20000000800 */
[----:B0-----:R-:W-:-:S01]  /*b920*/  FADD.FTZ R71, R68, R91 ;  /* 0x0000005b44477221 */ /* 0x001fc20000010000 */
[----:B------:R-:W-:Y:S01]  /*b930*/  FADD.FTZ R94, R32, R87 ;  /* 0x00000057205e7221 */ /* 0x000fe20000010000 */
[----:B------:R-:W-:-:S01]  /*b940*/  FFMA.FTZ R84, R2, R59, -R37 ;  /* 0x0000003b02547223 */ /* 0x000fc20000010825 */
[C-C-:B------:R-:W-:Y:S01]  /*b950*/  FFMA.FTZ R59, R2.reuse, R149, -R37.reuse ;  /* 0x00000095023b7223 */ /* 0x140fe20000010825 */
[----:B------:R-:W-:-:S01]  /*b960*/  FFMA.FTZ R86, R2, R63, -R37 ;  /* 0x0000003f02567223 */ /* 0x000fc20000010825 */
[----:B------:R-:W-:Y:S01]  /*b970*/  FADD.FTZ R87, R73, R94 ;  /* 0x0000005e49577221 */ /* 0x000fe20000010000 */
[----:B------:R-:W-:-:S01]  /*b980*/  FFMA.FTZ R63, R2, R151, -R37 ;  /* 0x00000097023f7223 */ /* 0x000fc20000010825 */
[----:B------:R-:W0:Y:S01]  /*b990*/  MUFU.EX2 R72, R72 ;  /* 0x0000004800487308 */ /* 0x000e220000000800 */
[----:B-1----:R-:W-:-:S01]  /*b9a0*/  FADD.FTZ R92, R70, R71 ;  /* 0x00000047465c7221 */ /* 0x002fc20000010000 */
[----:B------:R-:W-:Y:S01]  /*b9b0*/  FADD.FTZ R94, R36, R87 ;  /* 0x00000057245e7221 */ /* 0x000fe20000010000 */
[----:B------:R-:W-:-:S01]  /*b9c0*/  FFMA.FTZ R67, R2, R153, -R37 ;  /* 0x0000009902437223 */ /* 0x000fc20000010825 */
[C-C-:B------:R-:W-:Y:S01]  /*b9d0*/  FFMA.FTZ R71, R2.reuse, R155, -R37.reuse ;  /* 0x0000009b02477223 */ /* 0x140fe20000010825 */
[----:B------:R-:W-:Y:S01]  /*b9e0*/  F2FP.SATFINITE.E4M3.F32.PACK_AB_MERGE_C R146, R69, R56, RZ ;  /* 0x000000384592723e */ /* 0x000fe200048070ff */
[C-C-:B------:R-:W-:Y:S01]  /*b9f0*/  FFMA.FTZ R28, R2.reuse, R46, -R37.reuse ;  /* 0x0000002e021c7223 */ /* 0x140fe20000010825 */
[----:B------:R-:W-:-:S01]  /*ba00*/  FFMA.FTZ R26, R2, R26, -R37 ;  /* 0x0000001a021a7223 */ /* 0x000fc20000010825 */
[----:B------:R-:W1:Y:S01]  /*ba10*/  MUFU.EX2 R99, R99 ;  /* 0x0000006300637308 */ /* 0x000e620000000800 */
[----:B--2---:R-:W-:-:S01]  /*ba20*/  FADD.FTZ R83, R95, R92 ;  /* 0x0000005c5f537221 */ /* 0x004fc20000010000 */
[C-C-:B------:R-:W-:Y:S01]  /*ba30*/  FFMA.FTZ R27, R2.reuse, R27, -R37.reuse ;  /* 0x0000001b021b7223 */ /* 0x140fe20000010825 */
[----:B------:R-:W-:-:S01]  /*ba40*/  FFMA.FTZ R30, R2, R30, -R37 ;  /* 0x0000001e021e7223 */ /* 0x000fc20000010825 */
[C-C-:B------:R-:W-:Y:S01]  /*ba50*/  FFMA.FTZ R31, R2.reuse, R31, -R37.reuse ;  /* 0x0000001f021f7223 */ /* 0x140fe20000010825 */
[----:B------:R-:W-:-:S01]  /*ba60*/  FFMA.FTZ R34, R2, R34, -R37 ;  /* 0x0000002202227223 */ /* 0x000fc20000010825 */
[C-C-:B------:R-:W-:Y:S01]  /*ba70*/  FFMA.FTZ R35, R2.reuse, R35, -R37.reuse ;  /* 0x0000002302237223 */ /* 0x140fe20000010825 */
[----:B------:R-:W-:-:S01]  /*ba80*/  FFMA.FTZ R41, R2, R41, -R37 ;  /* 0x0000002902297223 */ /* 0x000fc20000010825 */
[----:B------:R-:W2:Y:S01]  /*ba90*/  MUFU.EX2 R74, R74 ;  /* 0x0000004a004a7308 */ /* 0x000ea20000000800 */
[----:B0-----:R-:W-:-:S01]  /*baa0*/  FADD.FTZ R92, R72, R83 ;  /* 0x00000053485c7221 */ /* 0x001fc20000010000 */
[----:B------:R-:W-:-:S04]  /*bab0*/  F2FP.SATFINITE.E4M3.F32.PACK_AB_MERGE_C R70, R95, R70, RZ ;  /* 0x000000465f46723e */ /* 0x000fc800048070ff */
[----:B------:R-:W-:Y:S02]  /*bac0*/  F2FP.SATFINITE.E4M3.F32.PACK_AB_MERGE_C R153, R91, R68, R70 ;  /* 0x000000445b99723e */ /* 0x000fe40004807046 */
        /* <DEDUP_REMOVED lines=14> */
[----:B------:R-:W2:Y:S08]  /*bbb0*/  MUFU.EX2 R21, R21 ;  /* 0x0000001500157308 */ /* 0x000eb00000000800 */
[----:B------:R3:W-:Y:S08]  /*bbc0*/  MUFU.EX2 R14, R43 ;  /* 0x0000002b000e7308 */ /* 0x0007f00000000800 */
[----:B------:R-:W4:Y:S01]  /*bbd0*/  MUFU.EX2 R80, R80 ;  /* 0x0000005000507308 */ /* 0x000f220000000800 */
[----:B---3--:R-:W-:-:S01]  /*bbe0*/  FFMA.FTZ R43, R2, R47, -R37 ;  /* 0x0000002f022b7223 */ /* 0x008fc20000010825 */
[----:B------:R-:W-:-:S04]  /*bbf0*/  FADD.FTZ R47, R81, R36 ;  /* 0x00000024512f7221 */ /* 0x000fc80000010000 */
[----:B------:R-:W-:Y:S01]  /*bc00*/  FADD.FTZ R24, R42, R47 ;  /* 0x0000002f2a187221 */ /* 0x000fe20000010000 */
[----:B0-----:R-:W-:-:S01]  /*bc10*/  FADD.FTZ R47, R15, R12 ;  /* 0x0000000c0f2f7221 */ /* 0x001fc20000010000 */
[----:B------:R-:W0:Y:S01]  /*bc20*/  MUFU.EX2 R75, R75 ;  /* 0x0000004b004b7308 */ /* 0x000e220000000800 */
[----:B------:R-:W-:-:S01]  /*bc30*/  FFMA.FTZ R12, R2, R50, -R37 ;  /* 0x00000032020c7223 */ /* 0x000fc20000010825 */
[----:B------:R-:W-:Y:S01]  /*bc40*/  FADD.FTZ R85, R85, R24 ;  /* 0x0000001855557221 */ /* 0x000fe20000010000 */
[----:B-1----:R-:W-:-:S01]  /*bc50*/  FADD.FTZ R24, R78, R47 ;  /* 0x0000002f4e187221 */ /* 0x002fc20000010000 */
[----:B------:R-:W-:Y:S01]  /*bc60*/  FFMA.FTZ R47, R2, R51, -R37 ;  /* 0x00000033022f7223 */ /* 0x000fe20000010825 */
[----:B------:R-:W-:Y:S01]  /*bc70*/  F2FP.SATFINITE.E4M3.F32.PACK_AB_MERGE_C R78, R78, R15, RZ ;  /* 0x0000000f4e4e723e */ /* 0x000fe200048070ff */
[----:B------:R-:W-:Y:S01]  /*bc80*/  FADD.FTZ R32, R44, R85 ;  /* 0x000000552c207221 */ /* 0x000fe20000010000 */
[----:B--2---:R-:W-:-:S01]  /*bc90*/  FADD.FTZ R73, R21, R24 ;  /* 0x0000001815497221 */ /* 0x004fc20000010000 */
[----:B------:R-:W1:Y:S01]  /*bca0*/  MUFU.EX2 R82, R82 ;  /* 0x0000005200527308 */ /* 0x000e620000000800 */
[----:B------:R-:W-:Y:S01]  /*bcb0*/  F2FP.SATFINITE.E4M3.F32.PACK_AB_MERGE_C R149, R76, R13, R78 ;  /* 0x0000000d4c95723e */ /* 0x000fe2000480704e */
[----:B------:R-:W-:Y:S01]  /*bcc0*/  FADD.FTZ R51, R57, R32 ;  /* 0x0000002039337221 */ /* 0x000fe20000010000 */
[----:B----4-:R-:W-:-:S03]  /*bcd0*/  FADD.FTZ R24, R80, R73 ;  /* 0x0000004950187221 */ /* 0x010fc60000010000 */
[----:B------:R-:W-:Y:S02]  /*bce0*/  FADD.FTZ R48, R48, R51 ;  /* 0x0000003330307221 */ /* 0x000fe40000010000 */
[----:B------:R-:W2:Y:S01]  /*bcf0*/  MUFU.EX2 R79, R79 ;  /* 0x0000004f004f7308 */ /* 0x000ea20000000800 */
[----:B0-----:R-:W-:-:S01]  /*bd00*/  FADD.FTZ R51, R75, R24 ;  /* 0x000000184b337221 */ /* 0x001fc20000010000 */
[----:B------:R-:W-:Y:S01]  /*bd10*/  FADD.FTZ R61, R61, R48 ;  /* 0x000000303d3d7221 */ /* 0x000fe20000010000 */
[----:B------:R-:W-:-:S03]  /*bd20*/  FFMA.FTZ R24, R2, R54, -R37 ;  /* 0x0000003602187223 */ /* 0x000fc60000010825 */
[----:B------:R-:W-:Y:S02]  /*bd30*/  FADD.FTZ R36, R52, R61 ;  /* 0x0000003d34247221 */ /* 0x000fe40000010000 */
[----:B------:R-:W0:Y:S01]  /*bd40*/  MUFU.EX2 R84, R84 ;  /* 0x0000005400547308 */ /* 0x000e220000000800 */
[----:B-1----:R-:W-:-:S01]  /*bd50*/  FADD.FTZ R32, R82, R51 ;  /* 0x0000003352207221 */ /* 0x002fc20000010000 */
[C-C-:B------:R-:W-:Y:S01]  /*bd60*/  FFMA.FTZ R51, R2.reuse, R55, -R37.reuse ;  /* 0x0000003702337223 */ /* 0x140fe20000010825 */
[----:B------:R-:W-:-:S01]  /*bd70*/  FFMA.FTZ R37, R2, R39, -R37 ;  /* 0x0000002702257223 */ /* 0x000fc20000010825 */
[----:B------:R-:W-:-:S04]  /*bd80*/  F2FP.SATFINITE.E4M3.F32.PACK_AB_MERGE_C R75, R82, R75, RZ ;  /* 0x0000004b524b723e */ /* 0x000fc800048070ff */
[----:B------:R-:W1:Y:S01]  /*bd90*/  MUFU.EX2 R59, R59 ;  /* 0x0000003b003b7308 */ /* 0x000e620000000800 */
[----:B--2---:R-:W-:-:S01]  /*bda0*/  FADD.FTZ R57, R79, R32 ;  /* 0x000000204f397221 */ /* 0x004fc20000010000 */
[----:B------:R-:W-:Y:S02]  /*bdb0*/  F2FP.SATFINITE.E4M3.F32.PACK_AB_MERGE_C R151, R80, R21, R75 ;  /* 0x000000155097723e */ /* 0x000fe4000480704b */
[----:B------:R-:W2:Y:S04]  /*bdc0*/  @P6 LDC R21, c[0x0][0x44c] ;  /* 0x00011300ff156b82 */ /* 0x000ea80000000800 */
[----:B------:R-:W3:Y:S01]  /*bdd0*/  MUFU.EX2 R86, R86 ;  /* 0x0000005600567308 */ /* 0x000ee20000000800 */
[----:B0-----:R-:W-:-:S07]  /*bde0*/  FADD.FTZ R32, R84, R57 ;  /* 0x0000003954207221 */ /* 0x001fce0000010000 */
[----:B------:R-:W0:Y:S01]  /*bdf0*/  MUFU.EX2 R65, R65 ;  /* 0x0000004100417308 */ /* 0x000e220000000800 */
[----:B-1----:R-:W-:-:S07]  /*be00*/  FADD.FTZ R55, R59, R32 ;  /* 0x000000203b377221 */ /* 0x002fce0000010000 */
[----:B------:R-:W1:Y:S01]  /*be10*/  MUFU.EX2 R63, R63 ;  /* 0x0000003f003f7308 */ /* 0x000e620000000800 */
[----:B---3--:R-:W-:-:S01]  /*be20*/  FADD.FTZ R32, R86, R55 ;  /* 0x0000003756207221 */ /* 0x008fc20000010000 */
[----:B------:R-:W-:Y:S01]  /*be30*/  F2FP.SATFINITE.E4M3.F32.PACK_AB_MERGE_C R59, R86, R59, RZ ;  /* 0x0000003b563b723e */ /* 0x000fe200048070ff */
[----:B--2---:R-:W-:-:S03]  /*be40*/  @P6 IMAD.HI.U32 R21, R108, R21, RZ ;  /* 0x000000156c156227 */ /* 0x004fc600078e00ff */
[----:B------:R-:W-:Y:S02]  /*be50*/  F2FP.SATFINITE.E4M3.F32.PACK_AB_MERGE_C R145, R84, R79, R59 ;  /* 0x0000004f5491723e */ /* 0x000fe4000480703b */
[----:B------:R-:W2:Y:S01]  /*be60*/  MUFU.EX2 R88, R88 ;  /* 0x0000005800587308 */ /* 0x000ea20000000800 */
[C---:B0-----:R-:W-:Y:S01]  /*be70*/  F2FP.SATFINITE.E4M3.F32.PACK_AB_MERGE_C R146, R65.reuse, R52, R146 ;  /* 0x000000344192723e */ /* 0x041fe20004807092 */
[----:B------:R-:W-:-:S04]  /*be80*/  FADD.FTZ R65, R65, R36 ;  /* 0x0000002441417221 */ /* 0x000fc80000010000 */
[----:B------:R-:W-:Y:S02]  /*be90*/  FADD.FTZ R56, R56, R65 ;  /* 0x0000004138387221 */ /* 0x000fe40000010000 */
[----:B------:R-:W-:Y:S01]  /*bea0*/  MUFU.EX2 R38, R38 ;  /* 0x0000002600267308 */ /* 0x000fe20000000800 */
[----:B-1----:R-:W-:-:S01]  /*beb0*/  FADD.FTZ R39, R63, R32 ;  /* 0x000000203f277221 */ /* 0x002fc20000010000 */
[----:B------:R-:W-:-:S06]  /*bec0*/  FADD.FTZ R69, R69, R56 ;  /* 0x0000003845457221 */ /* 0x000fcc0000010000 */
[----:B------:R-:W0:Y:S01]  /*bed0*/  MUFU.EX2 R45, R45 ;  /* 0x0000002d002d7308 */ /* 0x000e220000000800 */
[----:B--2---:R-:W-:-:S07]  /*bee0*/  FADD.FTZ R32, R88, R39 ;  /* 0x0000002758207221 */ /* 0x004fce0000010000 */
[----:B------:R-:W1:Y:S08]  /*bef0*/  MUFU.EX2 R67, R67 ;  /* 0x0000004300437308 */ /* 0x000e700000000800 */
        /* <DEDUP_REMOVED lines=8> */
[----:B------:R-:W-:Y:S02]  /*bf80*/  FADD.FTZ R107, R107, R32 ;  /* 0x000000206b6b7221 */ /* 0x000fe40000010000 */
[----:B------:R-:W0:Y:S02]  /*bf90*/  @P6 LDC R32, c[0x0][0x450] ;  /* 0x00011400ff206b82 */ /* 0x000e240000000800 */
[----:B------:R-:W-:-:S02]  /*bfa0*/  FADD.FTZ R38, R38, R107 ;  /* 0x0000006b26267221 */ /* 0x000fc40000010000 */
[----:B------:R-:W3:Y:S01]  /*bfb0*/  MUFU.EX2 R28, R28 ;  /* 0x0000001c001c7308 */ /* 0x000ee20000000800 */
[----:B-1----:R-:W-:-:S01]  /*bfc0*/  FADD.FTZ R20, R90, R39 ;  /* 0x000000275a147221 */ /* 0x002fc20000010000 */
[----:B------:R-:W-:Y:S01]  /*bfd0*/  FADD.FTZ R45, R45, R38 ;  /* 0x000000262d2d7221 */ /* 0x000fe20000010000 */
[----:B------:R-:W-:-:S04]  /*bfe0*/  F2FP.SATFINITE.E4M3.F32.PACK_AB_MERGE_C R67, R90, R67, RZ ;  /* 0x000000435a43723e */ /* 0x000fc800048070ff */
[----:B------:R-:W-:Y:S01]  /*bff0*/  F2FP.SATFINITE.E4M3.F32.PACK_AB_MERGE_C R147, R88, R63, R67 ;  /* 0x0000003f5893723e */ /* 0x000fe20004807043 */
[----:B------:R-:W-:Y:S01]  /*c000*/  MUFU.EX2 R60, R60 ;  /* 0x0000003c003c7308 */ /* 0x000fe20000000800 */
[----:B--2---:R-:W-:-:S04]  /*c010*/  FADD.FTZ R15, R71, R20 ;  /* 0x00000014470f7221 */ /* 0x004fc80000010000 */
[----:B------:R-:W-:-:S03]  /*c020*/  FADD.FTZ R15, R14, R15 ;  /* 0x0000000f0e0f7221 */ /* 0x000fc60000010000 */
[----:B------:R-:W1:Y:S01]  /*c030*/  MUFU.EX2 R53, R53 ;  /* 0x0000003500357308 */ /* 0x000e620000000800 */
[----:B---3--:R-:W-:-:S07]  /*c040*/  FADD.FTZ R20, R28, R15 ;  /* 0x0000000f1c147221 */ /* 0x008fce0000010000 */
[----:B------:R-:W2:Y:S08]  /*c050*/  MUFU.EX2 R43, R43 ;  /* 0x0000002b002b7308 */ /* 0x000eb00000000800 */
[----:B------:R-:W-:Y:S01]  /*c060*/  MUFU.EX2 R58, R133 ;  /* 0x00000085003a7308 */ /* 0x000fe20000000800 */
[----:B-1----:R-:W-:-:S07]  /*c070*/  F2FP.SATFINITE.E4M3.F32.PACK_AB_MERGE_C R142, R53, R60, RZ ;  /* 0x0000003c358e723e */ /* 0x002fce00048070ff */
[----:B------:R-:W1:Y:S01]  /*c080*/  MUFU.EX2 R49, R49 ;  /* 0x0000003100317308 */ /* 0x000e620000000800 */
[C---:B--2---:R-:W-:Y:S01]  /*c090*/  F2FP.SATFINITE.E4M3.F32.PACK_AB_MERGE_C R28, R43.reuse, R28, RZ ;  /* 0x0000001c2b1c723e */ /* 0x044fe200048070ff */
[----:B------:R-:W-:-:S03]  /*c0a0*/  FADD.FTZ R43, R43, R20 ;  /* 0x000000142b2b7221 */ /* 0x000fc60000010000 */
[----:B------:R-:W-:-:S03]  /*c0b0*/  F2FP.SATFINITE.E4M3.F32.PACK_AB_MERGE_C R141, R14, R71, R28 ;  /* 0x000000470e8d723e */ /* 0x000fc6000480701c */
[----:B------:R-:W2:Y:S08]  /*c0c0*/  MUFU.EX2 R12, R12 ;  /* 0x0000000c000c7308 */ /* 0x000eb00000000800 */
[----:B------:R-:W3:Y:S01]  /*c0d0*/  MUFU.EX2 R47, R47 ;  /* 0x0000002f002f7308 */ /* 0x000ee20000000800 */
[----:B-1----:R-:W-:Y:S01]  /*c0e0*/  F2FP.SATFINITE.E4M3.F32.PACK_AB_MERGE_C R142, R49, R58, R142 ;  /* 0x0000003a318e723e */ /* 0x002fe2000480708e */
[----:B------:R-:W-:-:S04]  /*c0f0*/  FADD.FTZ R58, R58, R45 ;  /* 0x0000002d3a3a7221 */ /* 0x000fc80000010000 */
[----:B------:R-:W-:Y:S02]  /*c100*/  FADD.FTZ R49, R49, R58 ;  /* 0x0000003a31317221 */ /* 0x000fe40000010000 */
[----:B------:R-:W1:Y:S01]  /*c110*/  MUFU.EX2 R24, R24 ;  /* 0x0000001800187308 */ /* 0x000e620000000800 */
[----:B--2---:R-:W-:-:S01]  /*c120*/  FADD.FTZ R20, R12, R43 ;  /* 0x0000002b0c147221 */ /* 0x004fc20000010000 */
[----:B------:R-:W-:-:S04]  /*c130*/  FADD.FTZ R60, R60, R49 ;  /* 0x000000313c3c7221 */ /* 0x000fc80000010000 */
[----:B------:R-:W-:Y:S02]  /*c140*/  FADD.FTZ R53, R53, R60 ;  /* 0x0000003c35357221 */ /* 0x000fe40000010000 */
[----:B------:R-:W-:Y:S01]  /*c150*/  MUFU.EX2 R64, R64 ;  /* 0x0000004000407308 */ /* 0x000fe20000000800 */
[----:B---3--:R-:W-:-:S07]  /*c160*/  FADD.FTZ R13, R47, R20 ;  /* 0x000000142f0d7221 */ /* 0x008fce0000010000 */
[----:B------:R-:W2:Y:S01]  /*c170*/  MUFU.EX2 R29, R29 ;  /* 0x0000001d001d7308 */ /* 0x000ea20000000800 */
[----:B-1----:R-:W-:-:S07]  /*c180*/  FADD.FTZ R20, R24, R13 ;  /* 0x0000000d18147221 */ /* 0x002fce0000010000 */
[----:B------:R-:W1:Y:S08]  /*c190*/  MUFU.EX2 R51, R51 ;  /* 0x0000003300337308 */ /* 0x000e700000000800 */
[----:B------:R-:W-:Y:S01]  /*c1a0*/  MUFU.EX2 R62, R62 ;  /* 0x0000003e003e7308 */ /* 0x000fe20000000800 */
[----:B--2---:R-:W-:-:S07]  /*c1b0*/  F2FP.SATFINITE.E4M3.F32.PACK_AB_MERGE_C R13, R29, R64, RZ ;  /* 0x000000401d0d723e */ /* 0x004fce00048070ff */
[----:B------:R-:W2:Y:S01]  /*c1c0*/  MUFU.EX2 R25, R25 ;  /* 0x0000001900197308 */ /* 0x000ea20000000800 */
[C---:B-1----:R-:W-:Y:S01]  /*c1d0*/  F2FP.SATFINITE.E4M3.F32.PACK_AB_MERGE_C R15, R51.reuse, R24, RZ ;  /* 0x00000018330f723e */ /* 0x042fe200048070ff */
[----:B------:R-:W-:-:S03]  /*c1e0*/  FADD.FTZ R51, R51, R20 ;  /* 0x0000001433337221 */ /* 0x000fc60000010000 */
[----:B------:R-:W-:Y:S01]  /*c1f0*/  F2FP.SATFINITE.E4M3.F32.PACK_AB_MERGE_C R143, R47, R12, R15 ;  /* 0x0000000c2f8f723e */ /* 0x000fe2000480700f */
[----:B------:R-:W-:Y:S01]  /*c200*/  IMAD.MOV.U32 R15, RZ, RZ, R108 ;  /* 0x000000ffff0f7224 */ /* 0x000fe200078e006c */
[----:B0-----:R-:W-:Y:S01]  /*c210*/  @P6 SHF.R.U32.HI R15, RZ, R32, R21 ;  /* 0x00000020ff0f6219 */ /* 0x001fe20000011615 */
[----:B------:R-:W0:Y:S01]  /*c220*/  MUFU.EX2 R26, R26 ;  /* 0x0000001a001a7308 */ /* 0x000e220000000800 */
[----:B------:R-:W-:-:S07]  /*c230*/  ISETP.GE.AND P6, PT, R11, 0x1, PT ;  /* 0x000000010b00780c */ /* 0x000fce0003fc6270 */
[----:B------:R-:W1:Y:S01]  /*c240*/  MUFU.EX2 R27, R27 ;  /* 0x0000001b001b7308 */ /* 0x000e620000000800 */
[----:B--2---:R-:W-:Y:S01]  /*c250*/  F2FP.SATFINITE.E4M3.F32.PACK_AB_MERGE_C R136, R25, R62, R13 ;  /* 0x0000003e1988723e */ /* 0x004fe2000480700d */
[----:B------:R-:W-:-:S04]  /*c260*/  FADD.FTZ R62, R62, R53 ;  /* 0x000000353e3e7221 */ /* 0x000fc80000010000 */
[----:B------:R-:W-:Y:S02]  /*c270*/  FADD.FTZ R25, R25, R62 ;  /* 0x0000003e19197221 */ /* 0x000fe40000010000 */
[----:B------:R-:W2:Y:S01]  /*c280*/  MUFU.EX2 R30, R30 ;  /* 0x0000001e001e7308 */ /* 0x000ea20000000800 */
[----:B0-----:R-:W-:-:S01]  /*c290*/  FADD.FTZ R24, R26, R51 ;  /* 0x000000331a187221 */ /* 0x001fc20000010000 */
[----:B------:R-:W-:-:S04]  /*c2a0*/  FADD.FTZ R64, R64, R25 ;  /* 0x0000001940407221 */ /* 0x000fc80000010000 */
[----:B------:R-:W-:Y:S02]  /*c2b0*/  FADD.FTZ R29, R29, R64 ;  /* 0x000000401d1d7221 */ /* 0x000fe40000010000 */
[----:B------:R-:W-:Y:S01]  /*c2c0*/  MUFU.EX2 R33, R33 ;  /* 0x0000002100217308 */ /* 0x000fe20000000800 */
[----:B-1----:R-:W-:-:S07]  /*c2d0*/  FADD.FTZ R13, R27, R24 ;  /* 0x000000181b0d7221 */ /* 0x002fce0000010000 */
[----:B------:R-:W0:Y:S01]  /*c2e0*/  MUFU.EX2 R8, R8 ;  /* 0x0000000800087308 */ /* 0x000e220000000800 */
[----:B--2---:R-:W-:-:S07]  /*c2f0*/  FADD.FTZ R12, R30, R13 ;  /* 0x0000000d1e0c7221 */ /* 0x004fce0000010000 */
        /* <DEDUP_REMOVED lines=8> */
[----:B------:R-:W-:Y:S01]  /*c380*/  MUFU.EX2 R41, R41 ;  /* 0x0000002900297308 */ /* 0x000fe20000000800 */
[----:B0-----:R-:W-:Y:S01]  /*c390*/  F2FP.SATFINITE.E4M3.F32.PACK_AB_MERGE_C R138, R109, R66, R13 ;  /* 0x000000426d8a723e */ /* 0x001fe2000480700d */
[----:B------:R-:W-:-:S04]  /*c3a0*/  FADD.FTZ R66, R66, R29 ;  /* 0x0000001d42427221 */ /* 0x000fc80000010000 */
[----:B------:R-:W-:Y:S02]  /*c3b0*/  FADD.FTZ R66, R109, R66 ;  /* 0x000000426d427221 */ /* 0x000fe40000010000 */
[----:B------:R-:W0:Y:S01]  /*c3c0*/  MUFU.EX2 R20, R37 ;  /* 0x0000002500147308 */ /* 0x000e220000000800 */
[----:B-1----:R-:W-:-:S01]  /*c3d0*/  FADD.FTZ R12, R34, R31 ;  /* 0x0000001f220c7221 */ /* 0x002fc20000010000 */
[----:B------:R-:W-:-:S04]  /*c3e0*/  FADD.FTZ R21, R33, R66 ;  /* 0x0000004221157221 */ /* 0x000fc80000010000 */
[----:B------:R-:W-:Y:S01]  /*c3f0*/  FADD.FTZ R21, R8, R21 ;  /* 0x0000001508157221 */ /* 0x000fe20000010000 */
[----:B------:R-:W-:Y:S01]  /*c400*/  VIADD R8, R105, 0xfffffffe ;  /* 0xfffffffe69087836 */ /* 0x000fe20000000000 */
[----:B------:R-:W1:Y:S01]  /*c410*/  MUFU.EX2 R35, R35 ;  /* 0x0000002300237308 */ /* 0x000e620000000800 */
[----:B0-----:R-:W-:Y:S01]  /*c420*/  F2FP.SATFINITE.E4M3.F32.PACK_AB_MERGE_C R13, R20, R41, RZ ;  /* 0x00000029140d723e */ /* 0x001fe200048070ff */
[----:B-1----:R-:W-:-:S03]  /*c430*/  FADD.FTZ R12, R35, R12 ;  /* 0x0000000c230c7221 */ /* 0x002fc60000010000 */
[----:B------:R-:W-:Y:S01]  /*c440*/  F2FP.SATFINITE.E4M3.F32.PACK_AB_MERGE_C R139, R35, R34, R13 ;  /* 0x00000022238b723e */ /* 0x000fe2000480700d */
[----:B------:R-:W-:Y:S02]  /*c450*/  IMAD.IADD R13, R104, 0x1, R15 ;  /* 0x00000001680d7824 */ /* 0x000fe400078e020f */
[----:B------:R-:W-:Y:S02]  /*c460*/  FADD.FTZ R41, R41, R12 ;  /* 0x0000000c29297221 */ /* 0x000fe40000010000 */
[----:B------:R-:W-:Y:S02]  /*c470*/  IMAD.IADD R10, R13, 0x1, R10 ;  /* 0x000000010d0a7824 */ /* 0x000fe400078e020a */
[----:B------:R-:W-:-:S01]  /*c480*/  FADD.FTZ R20, R20, R41 ;  /* 0x0000002914147221 */ /* 0x000fc20000010000 */
        /* <DEDUP_REMOVED lines=12> */
.L_x_1189:
[----:B------:R-:W-:-:S13]  /*c550*/  ISETP.NE.AND P2, PT, R11, 0x1, PT ;  /* 0x000000010b00780c */ /* 0x000fda0003f45270 */
[----:B------:R-:W0:Y:S02]  /*c560*/  @P2 LDC.64 R14, c[0x0][0x9e8] ;  /* 0x00027a00ff0e2b82 */ /* 0x000e240000000a00 */
[----:B0-----:R-:W-:-:S05]  /*c570*/  @P2 IMAD.HI.U32 R14, R12, R14, RZ ;  /* 0x0000000e0c0e2227 */ /* 0x001fca00078e00ff */
[----:B------:R-:W-:-:S07]  /*c580*/  @P2 SHF.R.U32.HI R12, RZ, R15, R14 ;  /* 0x0000000fff0c2219 */ /* 0x000fce000001160e */
.L_x_1190:
[----:B------:R-:W-:Y:S05]  /*c590*/  BSYNC B0 ;  /* 0x0000000000007941 */ /* 0x000fea0003800000 */
.L_x_1188:
[----:B------:R-:W-:-:S05]  /*c5a0*/  IMAD R11, R12, R11, R11 ;  /* 0x0000000b0c0b7224 */ /* 0x000fca00078e020b */
[----:B------:R-:W-:-:S07]  /*c5b0*/  VIMNMX R10, R10, R11, PT ;  /* 0x0000000b0a0a7248 */ /* 0x000fce0003fe0100 */
.L_x_1187:
[----:B------:R-:W2:Y:S01]  /*c5c0*/  LDL R12, [R1+0x40] ;  /* 0x00004000010c7983 */ /* 0x000ea20000100800 */
[----:B------:R-:W-:Y:S01]  /*c5d0*/  IMAD.HI R10, R10, 0x66666667, RZ ;  /* 0x666666670a0a7827 */ /* 0x000fe200078e02ff */
[----:B------:R-:W-:Y:S01]  /*c5e0*/  ULDC UR37, c[0x0][0x9e4] ;  /* 0x0002790000257ab9 */ /* 0x000fe20000000800 */
[----:B------:R-:W-:Y:S01]  /*c5f0*/  ULDC UR36, c[0x0][0x9e4] ;  /* 0x0002790000247ab9 */ /* 0x000fe20000000800 */
[----:B------:R-:W-:Y:S01]  /*c600*/  ULDC UR38, c[0x0][0x9dc] ;  /* 0x0002770000267ab9 */ /* 0x000fe20000000800 */
[----:B------:R-:W-:Y:S01]  /*c610*/  ULDC UR42, c[0x0][0x9dc] ;  /* 0x00027700002a7ab9 */ /* 0x000fe20000000800 */
[----:B------:R-:W-:Y:S01]  /*c620*/  SHF.R.U32.HI R11, RZ, 0x1f, R10 ;  /* 0x0000001fff0b7819 */ /* 0x000fe2000001160a */
[----:B------:R-:W-:Y:S01]  /*c630*/  ULDC UR43, c[0x0][0x9e0] ;  /* 0x00027800002b7ab9 */ /* 0x000fe20000000800 */
[----:B------:R-:W-:Y:S01]  /*c640*/  ULDC UR39, c[0x0][0x9e0] ;  /* 0x0002780000277ab9 */ /* 0x000fe20000000800 */
[----:B------:R-:W-:Y:S01]  /*c650*/  BSSY B1, `(.L_x_1191) ;  /* 0x0000442000017945 */ /* 0x000fe20003800000 */
[----:B------:R-:W-:-:S02]  /*c660*/  LEA.HI.SX32 R11, R10, R11, 0x1a ;  /* 0x0000000b0a0b7211 */ /* 0x000fc400078fd2ff */
        /* <DEDUP_REMOVED lines=16> */
[----:B--2---:R-:W-:-:S04]  /*c770*/  VIMNMX R12, R12, R11, !PT ;  /* 0x0000000b0c0c7248 */ /* 0x004fc80007fe0100 */
[----:B------:R-:W-:Y:S01]  /*c780*/  ISETP.GE.AND P2, PT, R8, R12, PT ;  /* 0x0000000c0800720c */ /* 0x000fe20003f46270 */
[----:B------:R0:W-:-:S12]  /*c790*/  STL [R1+0x24], R12 ;  /* 0x0000240c01007387 */ /* 0x0001d80000100800 */
[----:B0-----:R-:W-:Y:S05]  /*c7a0*/  @!P2 BRA `(.L_x_1192) ;  /* 0x0000004000b0a947 */ /* 0x001fea0003800000 */
[----:B------:R-:W-:Y:S01]  /*c7b0*/  BSSY B0, `(.L_x_1193) ;  /* 0x0000427000007945 */ /* 0x000fe20003800000 */
[----:B------:R-:W-:-:S07]  /*c7c0*/  IMAD.MOV.U32 R55, RZ, RZ, RZ ;  /* 0x000000ffff377224 */ /* 0x000fce00078e00ff */
.L_x_1213:
[----:B------:R-:W-:-:S05]  /*c7d0*/  VIADD R15, R18, 0x1 ;  /* 0x00000001120f7836 */ /* 0x000fca0000000000 */
[----:B------:R-:W-:-:S04]  /*c7e0*/  ISETP.NE.AND P2, PT, R15, 0x2, PT ;  /* 0x000000020f00780c */ /* 0x000fc80003f45270 */
[----:B------:R-:W-:Y:S02]  /*c7f0*/  SEL R14, RZ, 0x1, P2 ;  /* 0x00000001ff0e7807 */ /* 0x000fe40001000000 */
[----:B------:R-:W-:Y:S02]  /*c800*/  SEL R15, R15, RZ, P2 ;  /* 0x000000ff0f0f7207 */ /* 0x000fe40001000000 */
[----:B------:R-:W-:Y:S01]  /*c810*/  LOP3.LUT R14, R19, R14, RZ, 0x3c, !PT ;  /* 0x0000000e130e7212 */ /* 0x000fe200078e3cff */
[----:B------:R-:W-:Y:S06]  /*c820*/  @!P0 BRA `(.L_x_1194) ;  /* 0x0000000000048947 */ /* 0x000fec0003800000 */
[----:B------:R-:W-:Y:S01]  /*c830*/  BPT.TRAP 0x1 ;  /* 0x000000040000795c */ /* 0x000fe20000300000 */
.L_x_1194:
[----:B------:R-:W-:Y:S01]  /*c840*/  IMAD R9, R15, 0x8, R17 ;  /* 0x000000080f097824 */ /* 0x000fe200078e0211 */
[----:B------:R-:W-:-:S04]  /*c850*/  SHF.L.U32 R10, R14, 0x1f, RZ ;  /* 0x0000001f0e0a7819 */ /* 0x000fc800000006ff */
[----:B------:R0:W1:Y:S01]  /*c860*/  SYNCS.PHASECHK.TRANS64.TRYWAIT P2, [R9+URZ+0x13230], R10 ;  /* 0x0132300a090075a7 */ /* 0x000062000804017f */
[----:B------:R-:W-:Y:S05]  /*c870*/  @!P0 BRA `(.L_x_1195) ;  /* 0x0000000000048947 */ /* 0x000fea0003800000 */
[----:B------:R-:W-:Y:S01]  /*c880*/  BPT.TRAP 0x1 ;  /* 0x000000040000795c */ /* 0x000fe20000300000 */
.L_x_1195:
[----:B------:R-:W2:Y:S01]  /*c890*/  LDL R11, [R1+0x20] ;  /* 0x00002000010b7983 */ /* 0x000ea20000100800 */
[----:B------:R-:W-:Y:S01]  /*c8a0*/  BSSY B2, `(.L_x_1196) ;  /* 0x0000007000027945 */ /* 0x000fe20003800000 */
[----:B--2---:R-:W-:-:S04]  /*c8b0*/  IMAD R57, R15, 0x280, R11 ;  /* 0x000002800f397824 */ /* 0x004fc800078e020b */
[C---:B------:R-:W-:Y:S02]  /*c8c0*/  VIADD R12, R57.reuse, 0x80 ;  /* 0x00000080390c7836 */ /* 0x040fe40000000000 */
[----:B------:R-:W-:Y:S01]  /*c8d0*/  VIADD R56, R57, 0x100 ;  /* 0x0000010039387836 */ /* 0x000fe20000000000 */
[----:B-1----:R-:W-:Y:S06]  /*c8e0*/  @P2 BRA `(.L_x_1197) ;  /* 0x0000000000082947 */ /* 0x002fec0003800000 */
[----:B------:R-:W1:Y:S02]  /*c8f0*/  SYNCS.PHASECHK.TRANS64.TRYWAIT P2, [R9+URZ+0x13230], R10 ;  /* 0x0132300a090075a7 */ /* 0x000e64000804017f */
[----:B-1----:R-:W-:Y:S05]  /*c900*/  @!P2 BRA `(.L_x_1198) ;  /* 0x0000013c0058a947 */ /* 0x002fea0003800000 */
.L_x_1197:
[----:B------:R-:W-:Y:S05]  /*c910*/  BSYNC B2 ;  /* 0x0000000000027941 */ /* 0x000fea0003800000 */
.L_x_1196:
[----:B01----:R-:W-:Y:S01]  /*c920*/  IMAD.MOV.U32 R10, RZ, RZ, R57 ;  /* 0x000000ffff0a7224 */ /* 0x003fe200078e0039 */
        /* <DEDUP_REMOVED lines=9> */
[----:B------:R-:W-:Y:S01]  /*c9c0*/  VIADD R12, R57, 0x180 ;  /* 0x00000180390c7836 */ /* 0x000fe20000000000 */
[----:B------:R-:W-:Y:S01]  /*c9d0*/  R2UR UR23, R13 ;  /* 0x000000000d1772ca */ /* 0x000fe200000e0000 */
[----:B------:R-:W-:Y:S01]  /*c9e0*/  VIADD R56, R57, 0x182 ;  /* 0x0000018239387836 */ /* 0x000fe20000000000 */
[----:B------:R-:W-:-:S02]  /*c9f0*/  R2UR UR20, R4 ;  /* 0x00000000041472ca */ /* 0x000fc400000e0000 */
[----:B------:R-:W-:Y:S02]  /*ca00*/  R2UR UR21, R5 ;  /* 0x00000000051572ca */ /* 0x000fe400000e0000 */
        /* <DEDUP_REMOVED lines=12> */
[C---:B------:R-:W-:Y:S01]  /*cad0*/  VIADD R10, R57.reuse, 0x82 ;  /* 0x00000082390a7836 */ /* 0x040fe20000000000 */
        /* <DEDUP_REMOVED lines=9> */
[----:B------:R-:W-:Y:S01]  /*cb70*/  R2UR UR15, R13 ;  /* 0x000000000d0f72ca */ /* 0x000fe200000e0000 */
[----:B------:R-:W-:Y:S01]  /*cb80*/  IMAD.MOV.U32 R13, RZ, RZ, -0x7fffffe0 ;  /* 0x80000020ff0d7424 */ /* 0x000fe200078e00ff */
[C---:B------:R-:W-:Y:S02]  /*cb90*/  R2UR UR12, R6.reuse ;  /* 0x00000000060c72ca */ /* 0x040fe400000e0000 */
[----:B------:R-:W-:Y:S02]  /*cba0*/  R2UR UR13, R7 ;  /* 0x00000000070d72ca */ /* 0x000fe400000e0000 */
[----:B------:R-:W-:Y:S01]  /*cbb0*/  R2UR UR19, R11 ;  /* 0x000000000b1372ca */ /* 0x000fe200000e0000 */
[----:B------:R-:W-:Y:S01]  /*cbc0*/  IMAD.MOV.U32 R11, RZ, RZ, -0x7fffffe0 ;  /* 0x80000020ff0b7424 */ /* 0x000fe200078e00ff */
[----:B------:R-:W-:Y:S02]  /*cbd0*/  R2UR UR16, R6 ;  /* 0x00000000061072ca */ /* 0x000fe400000e0000 */
[----:B------:R-:W-:Y:S01]  /*cbe0*/  R2UR UR17, R7 ;  /* 0x00000000071172ca */ /* 0x000fe200000e0000 */
[----:B------:R-:W-:-:S02]  /*cbf0*/  WARPGROUP.DEPBAR.LE gsb0, 0x0 ;  /* 0x00008000000079c5 */ /* 0x000fc40000010000 */
        /* <DEDUP_REMOVED lines=41> */
.L_x_1199:
[----:B------:R-:W-:Y:S01]  /*ce90*/  SHF.L.U32 R10, R19, 0x1f, RZ ;  /* 0x0000001f130a7819 */ /* 0x000fe200000006ff */
[----:B------:R-:W-:-:S04]  /*cea0*/  IMAD R19, R18, 0x8, R17 ;  /* 0x0000000812137824 */ /* 0x000fc800078e0211 */
[----:B------:R0:W1:Y:S01]  /*ceb0*/  SYNCS.PHASECHK.TRANS64.TRYWAIT P2, [R19+URZ+0x13250], R10 ;  /* 0x0132500a130075a7 */ /* 0x000062000804017f */
[----:B------:R-:W-:Y:S05]  /*cec0*/  @!P0 BRA `(.L_x_1200) ;  /* 0x0000000000048947 */ /* 0x000fea0003800000 */
[----:B------:R-:W-:Y:S01]  /*ced0*/  BPT.TRAP 0x1 ;  /* 0x000000040000795c */ /* 0x000fe20000300000 */
.L_x_1200:
[----:B------:R-:W-:Y:S04]  /*cee0*/  BSSY B2, `(.L_x_1201) ;  /* 0x0000004000027945 */ /* 0x000fe80003800000 */
[----:B-1----:R-:W-:Y:S05]  /*cef0*/  @P2 BRA `(.L_x_1202) ;  /* 0x0000000000082947 */ /* 0x002fea0003800000 */
[----:B------:R-:W1:Y:S02]  /*cf00*/  SYNCS.PHASECHK.TRANS64.TRYWAIT P2, [R19+URZ+0x13250], R10 ;  /* 0x0132500a130075a7 */ /* 0x000e64000804017f */
[----:B-1----:R-:W-:Y:S05]  /*cf10*/  @!P2 BRA `(.L_x_1203) ;  /* 0x0000013400e8a947 */ /* 0x002fea0003800000 */
.L_x_1202:
[----:B------:R-:W-:Y:S05]  /*cf20*/  BSYNC B2 ;  /* 0x0000000000027941 */ /* 0x000fea0003800000 */
.L_x_1201:
[----:B01----:R-:W-:Y:S01]  /*cf30*/  VIADD R10, R17, 0x1000 ;  /* 0x00001000110a7836 */ /* 0x003fe20000000000 */
[----:B------:R-:W-:-:S04]  /*cf40*/  LOP3.LUT P2, RZ, R16, 0x10, RZ, 0xc0, !PT ;  /* 0x0000001010ff7812 */ /* 0x000fc8000784c0ff */
[----:B------:R-:W-:-:S04]  /*cf50*/  SHF.R.U32.HI R10, RZ, 0x4, R10 ;  /* 0x00000004ff0a7819 */ /* 0x000fc8000001160a */
[----:B------:R-:W-:-:S04]  /*cf60*/  LOP3.LUT R10, R10, 0x3fff, RZ, 0xc0, !PT ;  /* 0x00003fff0a0a7812 */ /* 0x000fc800078ec0ff */
[----:B------:R-:W-:Y:S01]  /*cf70*/  LOP3.LUT R10, R10, 0x10000, RZ, 0xfc, !PT ;  /* 0x000100000a0a7812 */ /* 0x000fe200078efcff */
[----:B------:R-:W-:-:S04]  /*cf80*/  IMAD.MOV.U32 R11, RZ, RZ, -0x3ffffff0 ;  /* 0xc0000010ff0b7424 */ /* 0x000fc800078e00ff */
[----:B------:R-:W-:Y:S01]  /*cf90*/  IMAD R10, R18, 0x280, R10 ;  /* 0x00000280120a7824 */ /* 0x000fe200078e020a */
[----:B------:R-:W-:Y:S01]  /*cfa0*/  R2UR UR7, R11 ;  /* 0x000000000b0772ca */ /* 0x000fe200000e0000 */
[----:B------:R-:W-:Y:S01]  /*cfb0*/  WARPGROUP.ARRIVE ;  /* 0x00000000000079c5 */ /* 0x000fe20000000000 */
[----:B------:R-:W-:Y:S01]  /*cfc0*/  IMAD.MOV.U32 R13, RZ, RZ, -0x3ffffff0 ;  /* 0xc0000010ff0d7424 */ /* 0x000fe200078e00ff */
[----:B------:R-:W2:Y:S01]  /*cfd0*/  LDL R18, [R1+0x38] ;  /* 0x0000380001127983 */ /* 0x000ea20000100800 */
[----:B------:R-:W-:-:S13]  /*cfe0*/  R2UR UR6, R10 ;  /* 0x000000000a0672ca */ /* 0x000fda00000e0000 */
[----:B------:R-:W-:Y:S01]  /*cff0*/  QGMMA.64x64x32.F32.E4M3.E4M3 R24, R152, gdesc[UR4], R24, gsb0 ;  /* 0x00e0000498187df3 */ /* 0x000fe20008000818 */
[----:B------:R-:W-:Y:S01]  /*d000*/  VIADD R12, R10, 0x80 ;  /* 0x000000800a0c7836 */ /* 0x000fe20000000000 */
[----:B------:R-:W-:-:S04]  /*d010*/  R2UR UR7, R13 ;  /* 0x000000000d0772ca */ /* 0x000fc800000e0000 */
[----:B------:R-:W-:Y:S01]  /*d020*/  R2UR UR6, R12 ;  /* 0x000000000c0672ca */ /* 0x000fe200000e0000 */
[----:B------:R-:W-:Y:S02]  /*d030*/  WARPGROUP.DEPBAR.LE gsb0, 0x0 ;  /* 0x00008000000079c5 */ /* 0x000fe40000010000 */
[----:B------:R-:W3:Y:S04]  /*d040*/  LDL R152, [R1+0x1c] ;  /* 0x00001c0001987983 */ /* 0x000ee80000100800 */
[----:B------:R-:W3:Y:S01]  /*d050*/  LDL R153, [R1+0x3c] ;  /* 0x00003c0001997983 */ /* 0x000ee20000100800 */
[----:B------:R-:W-:-:S03]  /*d060*/  WARPGROUP.ARRIVE ;  /* 0x00000000000079c5 */ /* 0x000fc60000000000 */
[----:B------:R-:W4:Y:S03]  /*d070*/  LDL R154, [R1+0xc] ;  /* 0x00000c00019a7983 */ /* 0x000f260000100800 */
[----:B------:R-:W-:Y:S01]  /*d080*/  QGMMA.64x64x32.F32.E4M3.E4M3 R24, R148, gdesc[UR4], R24, gsb0 ;  /* 0x00e0000494187df3 */ /* 0x000fe20008000818 */
[----:B------:R-:W4:Y:S01]  /*d090*/  LDL R155, [R1+0x8] ;  /* 0x00000800019b7983 */ /* 0x000f220000100800 */
[----:B------:R-:W-:Y:S02]  /*d0a0*/  VIADD R12, R10, 0x100 ;  /* 0x000001000a0c7836 */ /* 0x000fe40000000000 */
[----:B------:R-:W-:Y:S02]  /*d0b0*/  IMAD.MOV.U32 R13, RZ, RZ, -0x3ffffff0 ;  /* 0xc0000010ff0d7424 */ /* 0x000fe400078e00ff */
[----:B------:R-:W-:Y:S01]  /*d0c0*/  IMAD.MOV.U32 R11, RZ, RZ, -0x3ffffff0 ;  /* 0xc0000010ff0b7424 */ /* 0x000fe200078e00ff */
[----:B------:R-:W-:Y:S01]  /*d0d0*/  R2UR UR6, R12 ;  /* 0x000000000c0672ca */ /* 0x000fe200000e0000 */
[----:B------:R-:W-:Y:S01]  /*d0e0*/  VIADD R12, R10, 0x180 ;  /* 0x000001800a0c7836 */ /* 0x000fe20000000000 */
[----:B------:R-:W-:Y:S01]  /*d0f0*/  R2UR UR7, R13 ;  /* 0x000000000d0772ca */ /* 0x000fe200000e0000 */
[----:B------:R-:W-:-:S02]  /*d100*/  IMAD.MOV.U32 R13, RZ, RZ, -0x3ffffff0 ;  /* 0xc0000010ff0d7424 */ /* 0x000fc400078e00ff */
[----:B------:R-:W-:Y:S02]  /*d110*/  VIADD R10, R10, 0x200 ;  /* 0x000002000a0a7836 */ /* 0x000fe40000000000 */
[----:B------:R-:W-:-:S05]  /*d120*/  @!P1 VIADD R9, R9, 0x13240 ;  /* 0x0001324009099836 */ /* 0x000fca0000000000 */
[----:B------:R-:W-:Y:S01]  /*d130*/  @!P1 PRMT R9, RZ, 0x654, R9 ;  /* 0x00000654ff099816 */ /* 0x000fe20000000009 */
[----:B------:R-:W-:Y:S02]  /*d140*/  WARPGROUP.DEPBAR.LE gsb0, 0x0 ;  /* 0x00008000000079c5 */ /* 0x000fe40000010000 */
[----:B------:R-:W-:Y:S01]  /*d150*/  WARPGROUP.ARRIVE ;  /* 0x00000000000079c5 */ /* 0x000fe20000000000 */
[----:B------:R-:W0:Y:S05]  /*d160*/  LDC R151, c[0x0][0x448] ;  /* 0x00011200ff977b82 */ /* 0x000e2a0000000800 */
[----:B------:R-:W-:Y:S01]  /*d170*/  QGMMA.64x64x32.F32.E4M3.E4M3 R24, R144, gdesc[UR4], R24, gsb0 ;  /* 0x00e0000490187df3 */ /* 0x000fe20008000818 */
[----:B------:R-:W-:-:S02]  /*d180*/  R2UR UR6, R12 ;  /* 0x000000000c0672ca */ /* 0x000fc400000e0000 */
[----:B------:R-:W-:Y:S01]  /*d190*/  R2UR UR7, R13 ;  /* 0x000000000d0772ca */ /* 0x000fe200000e0000 */
[----:B------:R-:W-:Y:S01]  /*d1a0*/  IMAD R13, R8, -0xa0, RZ ;  /* 0xffffff60080d7824 */ /* 0x000fe200078e02ff */
[----:B0-----:R-:W-:Y:S01]  /*d1b0*/  ISETP.NE.AND P3, PT, R151, 0x1, PT ;  /* 0x000000019700780c */ /* 0x001fe20003f65270 */
[----:B------:R-:W-:Y:S02]  /*d1c0*/  WARPGROUP.DEPBAR.LE gsb0, 0x0 ;  /* 0x00008000000079c5 */ /* 0x000fe40000010000 */
[----:B------:R-:W-:-:S08]  /*d1d0*/  WARPGROUP.ARRIVE ;  /* 0x00000000000079c5 */ /* 0x000fd00000000000 */
[----:B------:R-:W-:Y:S01]  /*d1e0*/  QGMMA.64x64x32.F32.E4M3.E4M3 R24, R140, gdesc[UR4], R24, gsb0 ;  /* 0x00e000048c187df3 */ /* 0x000fe20008000818 */
[----:B------:R-:W-:Y:S02]  /*d1f0*/  R2UR UR6, R10 ;  /* 0x000000000a0672ca */ /* 0x000fe400000e0000 */
[----:B------:R-:W-:Y:S01]  /*d200*/  R2UR UR7, R11 ;  /* 0x000000000b0772ca */ /* 0x000fe200000e0000 */
[----:B------:R-:W0:Y:S08]  /*d210*/  @P3 LDC R10, c[0x0][0x44c] ;  /* 0x00011300ff0a3b82 */ /* 0x000e300000000800 */
[----:B------:R-:W1:Y:S01]  /*d220*/  @P3 LDC R11, c[0x0][0x450] ;  /* 0x00011400ff0b3b82 */ /* 0x000e620000000800 */
[----:B------:R-:W-:-:S02]  /*d230*/  WARPGROUP.DEPBAR.LE gsb0, 0x0 ;  /* 0x00008000000079c5 */ /* 0x000fc40000010000 */
[----:B------:R-:W-:-:S06]  /*d240*/  WARPGROUP.ARRIVE ;  /* 0x00000000000079c5 */ /* 0x000fcc0000000000 */
[----:B------:R-:W-:Y:S01]  /*d250*/  QGMMA.64x64x32.F32.E4M3.E4M3 R24, R136, gdesc[UR4], R24, gsb0 ;  /* 0x00e0000488187df3 */ /* 0x000fe20008000818 */
[----:B---3--:R-:W-:-:S04]  /*d260*/  IMAD.IADD R12, R153, 0x1, R152 ;  /* 0x00000001990c7824 */ /* 0x008fc800078e0298 */
[----:B0-----:R-:W-:-:S05]  /*d270*/  @P3 IMAD.HI.U32 R10, R12, R10, RZ ;  /* 0x0000000a0c0a3227 */ /* 0x001fca00078e00ff */
[----:B-1----:R-:W-:-:S05]  /*d280*/  @P3 SHF.R.U32.HI R12, RZ, R11, R10 ;  /* 0x0000000bff0c3219 */ /* 0x002fca000001160a */
[----:B------:R-:W0:Y:S01]  /*d290*/  SHFL.IDX PT, R140, R12, RZ, 0x1c1f ;  /* 0x001c1fff0c8c7589 */ /* 0x000e2200000e0000 */
[----:B------:R-:W-:Y:S02]  /*d2a0*/  WARPGROUP.DEPBAR.LE gsb0, 0x0 ;  /* 0x00008000000079c5 */ /* 0x000fe40000010000 */
[----:B------:R-:W-:Y:S01]  /*d2b0*/  VIADD R137, R13, 0x1 ;  /* 0x000000010d897836 */ /* 0x000fe20000000000 */
[----:B------:R1:W-:Y:S03]  /*d2c0*/  @!P1 SYNCS.ARRIVE.TRANS64.RED.A1T0 RZ, [R9+URZ], RZ ;  /* 0x000000ff09ff99a7 */ /* 0x0003e6000810043f */
[----:B--2---:R-:W-:Y:S02]  /*d2d0*/  IMAD R137, R18, -0x2, R137 ;  /* 0xfffffffe12897824 */ /* 0x004fe400078e0289 */
[----:B-1----:R-:W-:-:S03]  /*d2e0*/  IMAD.U32 R9, RZ, RZ, UR38 ;  /* 0x00000026ff097e24 */ /* 0x002fc6000f8e00ff */
[----:B----4-:R-:W-:Y:S01]  /*d2f0*/  IADD3 R136, -R155, R137, R154 ;  /* 0x000000899b887210 */ /* 0x010fe20007ffe19a */
[----:B------:R-:W-:Y:S01]  /*d300*/  VIADD R137, R137, 0xffffffff ;  /* 0xffffffff89897836 */ /* 0x000fe20000000000 */
[----:B------:R-:W-:-:S03]  /*d310*/  LOP3.LUT R10, RZ, R9, RZ, 0x33, !PT ;  /* 0x00000009ff0a7212 */ /* 0x000fc600078e33ff */
[----:B------:R-:W-:Y:S02]  /*d320*/  VIADD R18, R136, UR43 ;  /* 0x0000002b88127c36 */ /* 0x000fe40008000000 */
[----:B------:R-:W-:Y:S02]  /*d330*/  IMAD.IADD R136, R10, 0x1, R136 ;  /* 0x000000010a887824 */ /* 0x000fe400078e0288 */
[--C-:B0-----:R-:W-:Y:S02]  /*d340*/  IMAD.IADD R138, R18, 0x1, R140.reuse ;  /* 0x00000001128a7824 */ /* 0x101fe400078e028c */
[----:B------:R-:W-:Y:S01]  /*d350*/  IMAD.IADD R139, R136, 0x1, R140 ;  /* 0x00000001888b7824 */ /* 0x000fe200078e028c */
[----:B------:R-:W-:Y:S06]  /*d360*/  @!P2 BRA `(.L_x_1204) ;  /* 0x000000000054a947 */ /* 0x000fec0003800000 */
        /* <DEDUP_REMOVED lines=12> */
.L_x_1206:
[----:B------:R-:W-:-:S05]  /*d430*/  IMAD.U32 R141, RZ, RZ, UR37 ;  /* 0x00000025ff8d7e24 */ /* 0x000fca000f8e00ff */
[----:B------:R-:W-:-:S13]  /*d440*/  ISETP.NE.AND P2, PT, R141, 0x1, PT ;  /* 0x000000018d00780c */ /* 0x000fda0003f45270 */
[----:B------:R-:W0:Y:S02]  /*d450*/  @P2 LDC.64 R10, c[0x0][0x9e8] ;  /* 0x00027a00ff0a2b82 */ /* 0x000e240000000a00 */
[----:B0-----:R-:W-:-:S05]  /*d460*/  @P2 IMAD.HI.U32 R10, R140, R10, RZ ;  /* 0x0000000a8c0a2227 */ /* 0x001fca00078e00ff */
[----:B------:R-:W-:-:S07]  /*d470*/  @P2 SHF.R.U32.HI R140, RZ, R11, R10 ;  /* 0x0000000bff8c2219 */ /* 0x000fce000001160a */
.L_x_1207:
[----:B------:R-:W-:Y:S05]  /*d480*/  BSYNC B2 ;  /* 0x0000000000027941 */ /* 0x000fea0003800000 */
.L_x_1205:
[----:B------:R-:W-:-:S05]  /*d490*/  IMAD R140, R140, R141, R137 ;  /* 0x0000008d8c8c7224 */ /* 0x000fca00078e0289 */
[----:B------:R-:W-:Y:S02]  /*d4a0*/  VIMNMX R139, R139, R140, !PT ;  /* 0x0000008c8b8b7248 */ /* 0x000fe40007fe0100 */
[----:B------:R-:W-:-:S07]  /*d4b0*/  VIADDMNMX R138, R140, R141, R138, PT ;  /* 0x0000008d8c8a7246 */ /* 0x000fce000380018a */
.L_x_1204:
[C---:B------:R-:W-:Y:S01]  /*d4c0*/  ISETP.GE.AND P2, PT, R13.reuse, 0x2, PT ;  /* 0x000000020d00780c */ /* 0x040fe20003f46270 */
[----:B------:R-:W0:Y:S01]  /*d4d0*/  SHFL.IDX PT, R12, R12, 0x1, 0x1c1f ;  /* 0x003c1f000c0c7f89 */ /* 0x000e2200000e0000 */
[----:B------:R-:W-:Y:S02]  /*d4e0*/  LOP3.LUT R22, R22, 0xdfffffff, RZ, 0xc0, !PT ;  /* 0xdfffffff16167812 */ /* 0x000fe400078ec0ff */
[----:B------:R-:W-:Y:S02]  /*d4f0*/  ISETP.GE.AND P3, PT, R13, 0x9, PT ;  /* 0x000000090d00780c */ /* 0x000fe40003f66270 */
[----:B------:R-:W-:-:S07]  /*d500*/  LOP3.LUT R16, R16, 0xfffffffe, RZ, 0xc0, !PT ;  /* 0xfffffffe10107812 */ /* 0x000fce00078ec0ff */
[----:B------:R-:W-:Y:S02]  /*d510*/  @P2 LOP3.LUT R22, R22, 0x20000000, RZ, 0xfc, !PT ;  /* 0x2000000016162812 */ /* 0x000fe400078efcff */
[----:B------:R-:W-:Y:S02]  /*d520*/  ISETP.GT.AND P2, PT, R139, 0x1, !P2 ;  /* 0x000000018b00780c */ /* 0x000fe40005744270 */
[----:B------:R-:W-:Y:S02]  /*d530*/  LOP3.LUT R22, R22, 0xbfffffff, RZ, 0xc0, !PT ;  /* 0xbfffffff16167812 */ /* 0x000fe400078ec0ff */
[----:B------:R-:W-:Y:S02]  /*d540*/  ISETP.LT.OR P2, PT, R138, 0x2, P2 ;  /* 0x000000028a00780c */ /* 0x000fe40001741670 */
[----:B------:R-:W-:Y:S02]  /*d550*/  @P3 LOP3.LUT R22, R22, 0x40000000, RZ, 0xfc, !PT ;  /* 0x4000000016163812 */ /* 0x000fe400078efcff */
[----:B------:R-:W-:-:S02]  /*d560*/  FSEL R121, R121, -INF , !P2 ;  /* 0xff80000079797808 */ /* 0x000fc40005000000 */
[----:B------:R-:W-:Y:S01]  /*d570*/  ISETP.GT.AND P2, PT, R139, 0x8, !P3 ;  /* 0x000000088b00780c */ /* 0x000fe20005f44270 */
[--C-:B0-----:R-:W-:Y:S01]  /*d580*/  IMAD.IADD R18, R18, 0x1, R12.reuse ;  /* 0x0000000112127824 */ /* 0x101fe200078e020c */
[----:B------:R-:W-:Y:S01]  /*d590*/  ISETP.GE.AND P3, PT, R13, 0xa, PT ;  /* 0x0000000a0d00780c */ /* 0x000fe20003f66270 */
[----:B------:R-:W-:Y:S01]  /*d5a0*/  IMAD.IADD R136, R136, 0x1, R12 ;  /* 0x0000000188887824 */ /* 0x000fe200078e020c */
[----:B------:R-:W-:Y:S02]  /*d5b0*/  ISETP.LT.OR P2, PT, R138, 0x9, P2 ;  /* 0x000000098a00780c */ /* 0x000fe40001741670 */
[----:B------:R-:W-:Y:S02]  /*d5c0*/  LOP3.LUT R22, R22, 0x7fffffff, RZ, 0xc0, !PT ;  /* 0x7fffffff16167812 */ /* 0x000fe400078ec0ff */
[----:B------:R-:W-:Y:S02]  /*d5d0*/  FSEL R124, R124, -INF , !P2 ;  /* 0xff8000007c7c7808 */ /* 0x000fe40005000000 */
[----:B------:R-:W-:-:S04]  /*d5e0*/  ISETP.GT.AND P2, PT, R139, 0x9, !P3 ;  /* 0x000000098b00780c */ /* 0x000fc80005f44270 */
[----:B------:R-:W-:Y:S02]  /*d5f0*/  ISETP.LT.OR P2, PT, R138, 0xa, P2 ;  /* 0x0000000a8a00780c */ /* 0x000fe40001741670 */
[----:B------:R-:W-:Y:S02]  /*d600*/  @P3 LOP3.LUT R22, R22, 0x80000000, RZ, 0xfc, !PT ;  /* 0x8000000016163812 */ /* 0x000fe400078efcff */
[----:B------:R-:W-:Y:S02]  /*d610*/  ISETP.GE.AND P3, PT, R13, 0x11, PT ;  /* 0x000000110d00780c */ /* 0x000fe40003f66270 */
[----:B------:R-:W-:Y:S02]  /*d620*/  FSEL R125, R125, -INF , !P2 ;  /* 0xff8000007d7d7808 */ /* 0x000fe40005000000 */
[----:B------:R-:W-:Y:S02]  /*d630*/  ISETP.GT.AND P2, PT, R139, 0x10, !P3 ;  /* 0x000000108b00780c */ /* 0x000fe40005f44270 */
[----:B------:R-:W-:-:S02]  /*d640*/  LOP3.LUT R22, R22, 0xff7fffff, RZ, 0xc0, !PT ;  /* 0xff7fffff16167812 */ /* 0x000fc400078ec0ff */
[----:B------:R-:W-:-:S04]  /*d650*/  ISETP.LT.OR P2, PT, R138, 0x11, P2 ;  /* 0x000000118a00780c */ /* 0x000fc80001741670 */
[----:B------:R-:W-:Y:S02]  /*d660*/  FSEL R128, R128, -INF , !P2 ;  /* 0xff80000080807808 */ /* 0x000fe40005000000 */
[----:B------:R-:W-:Y:S02]  /*d670*/  @P3 LOP3.LUT R16, R16, 0x1, RZ, 0xfc, !PT ;  /* 0x0000000110103812 */ /* 0x000fe400078efcff */
[----:B------:R-:W-:Y:S02]  /*d680*/  ISETP.GE.AND P3, PT, R13, 0x12, PT ;  /* 0x000000120d00780c */ /* 0x000fe40003f66270 */
[----:B------:R-:W-:Y:S02]  /*d690*/  LOP3.LUT R16, R16, 0xfffffff7, RZ, 0xc0, !PT ;  /* 0xfffffff710107812 */ /* 0x000fe400078ec0ff */
[----:B------:R-:W-:-:S04]  /*d6a0*/  ISETP.GT.AND P2, PT, R139, 0x11, !P3 ;  /* 0x000000118b00780c */ /* 0x000fc80005f44270 */
        /* <DEDUP_REMOVED lines=14> */
[----:B------:R-:W-:Y:S02]  /*d790*/  ISETP.GE.AND P2, PT, R13, 0x21, PT ;  /* 0x000000210d00780c */ /* 0x000fe40003f46270 */
[----:B------:R-:W-:Y:S02]  /*d7a0*/  @P3 LOP3.LUT R16, R16, 0x2, RZ, 0xfc, !PT ;  /* 0x0000000210103812 */ /* 0x000fe400078efcff */
        /* <DEDUP_REMOVED lines=17> */
[----:B------:R-:W-:Y:S02]  /*d8c0*/  ISETP.GT.AND P6, PT, R139, 0x30, !P6 ;  /* 0x000000308b00780c */ /* 0x000fe400077c4270 */
[----:B------:R-:W-:Y:S02]  /*d8d0*/  LOP3.LUT R22, R22, 0xffbfffff, RZ, 0xc0, !PT ;  /* 0xffbfffff16167812 */ /* 0x000fe400078ec0ff */
        /* <DEDUP_REMOVED lines=166> */
[----:B------:R-:W-:-:S04]  /*e340*/  ISETP.GT.AND P6, PT, R139, 0x99, !P6 ;  /* 0x000000998b00780c */ /* 0x000fc800077c4270 */
[----:B------:R-:W-:-:S04]  /*e350*/  ISETP.LT.OR P6, PT, R138, 0x9a, P6 ;  /* 0x0000009a8a00780c */ /* 0x000fc800037c1670 */
[----:B------:R-:W-:Y:S02]  /*e360*/  FSEL R69, R69, -INF , !P6 ;  /* 0xff80000045457808 */ /* 0x000fe40007000000 */
[----:B------:R-:W-:-:S13]  /*e370*/  LOP3.LUT P6, RZ, R16, 0x10, RZ, 0xc0, !PT ;  /* 0x0000001010ff7812 */ /* 0x000fda00078cc0ff */
[----:B------:R-:W-:Y:S05]  /*e380*/  @!P6 BRA `(.L_x_1208) ;  /* 0x000000000054e947 */ /* 0x000fea0003800000 */
        /* <DEDUP_REMOVED lines=12> */
.L_x_1210:
[----:B------:R-:W-:-:S05]  /*e450*/  IMAD.U32 R13, RZ, RZ, UR37 ;  /* 0x00000025ff0d7e24 */ /* 0x000fca000f8e00ff */
[----:B------:R-:W-:-:S13]  /*e460*/  ISETP.NE.AND P6, PT, R13, 0x1, PT ;  /* 0x000000010d00780c */ /* 0x000fda0003fc5270 */
[----:B------:R-:W0:Y:S02]  /*e470*/  @P6 LDC.64 R10, c[0x0][0x9e8] ;  /* 0x00027a00ff0a6b82 */ /* 0x000e240000000a00 */
[----:B0-----:R-:W-:-:S05]  /*e480*/  @P6 IMAD.HI.U32 R10, R12, R10, RZ ;  /* 0x0000000a0c0a6227 */ /* 0x001fca00078e00ff */
[----:B------:R-:W-:-:S07]  /*e490*/  @P6 SHF.R.U32.HI R12, RZ, R11, R10 ;  /* 0x0000000bff0c6219 */ /* 0x000fce000001160a */
.L_x_1211:
[----:B------:R-:W-:Y:S05]  /*e4a0*/  BSYNC B2 ;  /* 0x0000000000027941 */ /* 0x000fea0003800000 */
.L_x_1209:
[----:B------:R-:W-:-:S05]  /*e4b0*/  IMAD R12, R12, R13, R137 ;  /* 0x0000000d0c0c7224 */ /* 0x000fca00078e0289 */
[----:B------:R-:W-:Y:S02]  /*e4c0*/  VIMNMX R136, R136, R12, !PT ;  /* 0x0000000c88887248 */ /* 0x000fe40007fe0100 */
[----:B------:R-:W-:-:S07]  /*e4d0*/  VIADDMNMX R18, R12, R13, R18, PT ;  /* 0x0000000d0c127246 */ /* 0x000fce0003800112 */
.L_x_1208:
        /* <DEDUP_REMOVED lines=10> */
[----:B------:R-:W-:Y:S02]  /*e580*/  LOP3.LUT P2, RZ, R22, 0x400000, RZ, 0xc0, !PT ;  /* 0x0040000016ff7812 */ /* 0x000fe4000784c0ff */
[----:B------:R-:W-:-:S02]  /*e590*/  ISETP.GT.AND P4, PT, R136, 0x28, !P4 ;  /* 0x000000288800780c */ /* 0x000fc40006784270 */
[----:B------:R-:W-:Y:S02]  /*e5a0*/  ISETP.GT.AND P2, PT, R136, 0x31, !P2 ;  /* 0x000000318800780c */ /* 0x000fe40005744270 */
[----:B------:R-:W-:Y:S02]  /*e5b0*/  LOP3.LUT P5, RZ, R22, 0x80000, RZ, 0xc0, !PT ;  /* 0x0008000016ff7812 */ /* 0x000fe400078ac0ff */
[C---:B------:R-:W-:Y:S02]  /*e5c0*/  ISETP.LT.OR P2, PT, R18.reuse, 0x32, P2 ;  /* 0x000000321200780c */ /* 0x040fe40001741670 */
[----:B------:R-:W-:Y:S02]  /*e5d0*/  ISETP.LT.OR P4, PT, R18, 0x29, P4 ;  /* 0x000000291200780c */ /* 0x000fe40002781670 */
[----:B------:R-:W-:Y:S02]  /*e5e0*/  FSEL R115, R115, -INF , !P2 ;  /* 0xff80000073737808 */ /* 0x000fe40005000000 */
[----:B------:R-:W-:-:S02]  /*e5f0*/  LOP3.LUT P2, RZ, R22, 0x200000, RZ, 0xc0, !PT ;  /* 0x0020000016ff7812 */ /* 0x000fc4000784c0ff */
[----:B------:R-:W-:Y:S02]  /*e600*/  FSEL R110, R110, -INF , !P4 ;  /* 0xff8000006e6e7808 */ /* 0x000fe40006000000 */
[C---:B------:R-:W-:Y:S02]  /*e610*/  ISETP.GT.AND P2, PT, R136.reuse, 0x38, !P2 ;  /* 0x000000388800780c */ /* 0x040fe40005744270 */
[----:B------:R-:W-:Y:S02]  /*e620*/  ISETP.GT.AND P3, PT, R136, 0x21, !P3 ;  /* 0x000000218800780c */ /* 0x000fe40005f64270 */
[----:B------:R-:W-:Y:S02]  /*e630*/  ISETP.LT.OR P2, PT, R18, 0x39, P2 ;  /* 0x000000391200780c */ /* 0x000fe40001741670 */
[----:B------:R-:W-:Y:S02]  /*e640*/  LOP3.LUT P4, RZ, R22, 0x40000, RZ, 0xc0, !PT ;  /* 0x0004000016ff7812 */ /* 0x000fe4000788c0ff */
[----:B------:R-:W-:-:S02]  /*e650*/  FSEL R118, R118, -INF , !P2 ;  /* 0xff80000076767808 */ /* 0x000fc40005000000 */
[----:B------:R-:W-:Y:S02]  /*e660*/  LOP3.LUT P2, RZ, R22, 0x100000, RZ, 0xc0, !PT ;  /* 0x0010000016ff7812 */ /* 0x000fe4000784c0ff */
[----:B------:R-:W-:Y:S02]  /*e670*/  ISETP.LT.OR P3, PT, R18, 0x22, P3 ;  /* 0x000000221200780c */ /* 0x000fe40001f61670 */
[----:B------:R-:W-:Y:S02]  /*e680*/  ISETP.GT.AND P2, PT, R136, 0x39, !P2 ;  /* 0x000000398800780c */ /* 0x000fe40005744270 */
[----:B------:R-:W-:Y:S02]  /*e690*/  LOP3.LUT R16, R16, 0xffffff7f, RZ, 0xc0, !PT ;  /* 0xffffff7f10107812 */ /* 0x000fe400078ec0ff */
[----:B------:R-:W-:Y:S02]  /*e6a0*/  ISETP.LT.OR P2, PT, R18, 0x3a, P2 ;  /* 0x0000003a1200780c */ /* 0x000fe40001741670 */
[----:B------:R-:W-:-:S02]  /*e6b0*/  FSEL R107, R107, -INF , !P3 ;  /* 0xff8000006b6b7808 */ /* 0x000fc40005800000 */
[----:B------:R-:W-:Y:S02]  /*e6c0*/  FSEL R119, R119, -INF , !P2 ;  /* 0xff80000077777808 */ /* 0x000fe40005000000 */
[----:B------:R-:W-:Y:S02]  /*e6d0*/  ISETP.GT.AND P2, PT, R136, 0x40, !P5 ;  /* 0x000000408800780c */ /* 0x000fe40006f44270 */
[----:B------:R-:W-:Y:S02]  /*e6e0*/  @P0 LOP3.LUT R16, R16, 0x80, RZ, 0xfc, !PT ;  /* 0x0000008010100812 */ /* 0x000fe400078efcff */
[----:B------:R-:W-:Y:S02]  /*e6f0*/  ISETP.LT.OR P2, PT, R18, 0x41, P2 ;  /* 0x000000411200780c */ /* 0x000fe40001741670 */
[----:B------:R-:W-:Y:S02]  /*e700*/  LOP3.LUT P3, RZ, R22, 0x20000, RZ, 0xc0, !PT ;  /* 0x0002000016ff7812 */ /* 0x000fe4000786c0ff */
[----:B------:R-:W-:-:S02]  /*e710*/  FSEL R90, R90, -INF , !P2 ;  /* 0xff8000005a5a7808 */ /* 0x000fc40005000000 */
[----:B------:R-:W-:Y:S02]  /*e720*/  ISETP.GT.AND P2, PT, R136, 0x41, !P4 ;  /* 0x000000418800780c */ /* 0x000fe40006744270 */
[----:B------:R-:W-:Y:S02]  /*e730*/  LOP3.LUT R16, R16, 0xffffffbf, RZ, 0xc0, !PT ;  /* 0xffffffbf10107812 */ /* 0x000fe400078ec0ff */
[----:B------:R-:W-:Y:S02]  /*e740*/  ISETP.LT.OR P2, PT, R18, 0x42, P2 ;  /* 0x000000421200780c */ /* 0x000fe40001741670 */
[----:B------:R-:W-:Y:S02]  /*e750*/  @P1 LOP3.LUT R16, R16, 0x40, RZ, 0xfc, !PT ;  /* 0x0000004010101812 */ /* 0x000fe400078efcff */
[----:B------:R-:W-:Y:S02]  /*e760*/  FSEL R91, R91, -INF , !P2 ;  /* 0xff8000005b5b7808 */ /* 0x000fe40005000000 */
[----:B------:R-:W-:-:S02]  /*e770*/  ISETP.GT.AND P2, PT, R136, 0x48, !P3 ;  /* 0x000000488800780c */ /* 0x000fc40005f44270 */
[----:B------:R-:W-:Y:S02]  /*e780*/  LOP3.LUT P1, RZ, R22, 0x10000, RZ, 0xc0, !PT ;  /* 0x0001000016ff7812 */ /* 0x000fe4000782c0ff */
[----:B------:R-:W-:Y:S02]  /*e790*/  ISETP.LT.OR P2, PT, R18, 0x49, P2 ;  /* 0x000000491200780c */ /* 0x000fe40001741670 */
[----:B------:R-:W-:Y:S02]  /*e7a0*/  LOP3.LUT P0, RZ, R22, 0x8000, RZ, 0xc0, !PT ;  /* 0x0000800016ff7812 */ /* 0x000fe4000780c0ff */
[----:B------:R-:W-:Y:S02]  /*e7b0*/  FSEL R94, R94, -INF , !P2 ;  /* 0xff8000005e5e7808 */ /* 0x000fe40005000000 */
[----:B------:R-:W-:Y:S02]  /*e7c0*/  ISETP.GT.AND P2, PT, R136, 0x49, !P1 ;  /* 0x000000498800780c */ /* 0x000fe40004f44270 */
[----:B------:R-:W-:-:S02]  /*e7d0*/  LOP3.LUT P6, RZ, R22, 0x4000, RZ, 0xc0, !PT ;  /* 0x0000400016ff7812 */ /* 0x000fc400078cc0ff */
[----:B------:R-:W-:Y:S02]  /*e7e0*/  ISETP.LT.OR P2, PT, R18, 0x4a, P2 ;  /* 0x0000004a1200780c */ /* 0x000fe40001741670 */
[----:B------:R-:W-:Y:S02]  /*e7f0*/  LOP3.LUT P5, RZ, R22, 0x100, RZ, 0xc0, !PT ;  /* 0x0000010016ff7812 */ /* 0x000fe400078ac0ff */
[----:B------:R-:W-:Y:S02]  /*e800*/  FSEL R95, R95, -INF , !P2 ;  /* 0xff8000005f5f7808 */ /* 0x000fe40005000000 */
[----:B------:R-:W-:Y:S02]  /*e810*/  ISETP.GT.AND P2, PT, R136, 0x50, !P0 ;  /* 0x000000508800780c */ /* 0x000fe40004744270 */
[----:B------:R-:W-:Y:S02]  /*e820*/  LOP3.LUT P4, RZ, R22, 0x80, RZ, 0xc0, !PT ;  /* 0x0000008016ff7812 */ /* 0x000fe4000788c0ff */
[----:B------:R-:W-:-:S02]  /*e830*/  ISETP.LT.OR P2, PT, R18, 0x51, P2 ;  /* 0x000000511200780c */ /* 0x000fc40001741670 */
[----:B------:R-:W-:Y:S02]  /*e840*/  LOP3.LUT P3, RZ, R22, 0x40, RZ, 0xc0, !PT ;  /* 0x0000004016ff7812 */ /* 0x000fe4000786c0ff */
[----:B------:R-:W-:Y:S02]  /*e850*/  FSEL R98, R98, -INF , !P2 ;  /* 0xff80000062627808 */ /* 0x000fe40005000000 */
[----:B------:R-:W-:Y:S02]  /*e860*/  ISETP.GT.AND P2, PT, R136, 0x51, !P6 ;  /* 0x000000518800780c */ /* 0x000fe40007744270 */
[----:B------:R-:W-:Y:S02]  /*e870*/  LOP3.LUT P1, RZ, R22, 0x20, RZ, 0xc0, !PT ;  /* 0x0000002016ff7812 */ /* 0x000fe4000782c0ff */
[----:B------:R-:W-:Y:S02]  /*e880*/  ISETP.LT.OR P2, PT, R18, 0x52, P2 ;  /* 0x000000521200780c */ /* 0x000fe40001741670 */
[----:B------:R-:W-:-:S02]  /*e890*/  LOP3.LUT P0, RZ, R22, 0x10, RZ, 0xc0, !PT ;  /* 0x0000001016ff7812 */ /* 0x000fc4000780c0ff */
[----:B------:R-:W-:Y:S02]  /*e8a0*/  FSEL R99, R99, -INF , !P2 ;  /* 0xff80000063637808 */ /* 0x000fe40005000000 */
[----:B------:R-:W-:Y:S02]  /*e8b0*/  LOP3.LUT P2, RZ, R22, 0x2000, RZ, 0xc0, !PT ;  /* 0x0000200016ff7812 */ /* 0x000fe4000784c0ff */
[----:B------:R-:W-:Y:S02]  /*e8c0*/  FMNMX.FTZ R10, R120, R3, !PT ;  /* 0x00000003780a7209 */ /* 0x000fe40007810000 */
        /* <DEDUP_REMOVED lines=38> */
[----:B------:R-:W-:-:S02]  /*eb30*/  ISETP.GT.AND P2, PT, R136, 0x70, !P4 ;  /* 0x000000708800780c */ /* 0x000fc40006744270 */
[----:B------:R-:W-:Y:S02]  /*eb40*/  FMNMX.FTZ R10, R88, R10, !PT ;  /* 0x0000000a580a7209 */ /* 0x000fe40007810000 */
[----:B------:R-:W-:Y:S02]  /*eb50*/  ISETP.LT.OR P2, PT, R18, 0x71, P2 ;  /* 0x000000711200780c */ /* 0x000fe40001741670 */
[----:B------:R-:W-:Y:S02]  /*eb60*/  FMNMX.FTZ R10, R89, R10, !PT ;  /* 0x0000000a590a7209 */ /* 0x000fe40007810000 */
[----:B------:R-:W-:Y:S02]  /*eb70*/  FSEL R82, R82, -INF , !P2 ;  /* 0xff80000052527808 */ /* 0x000fe40005000000 */
[----:B------:R-:W-:Y:S02]  /*eb80*/  ISETP.GT.AND P2, PT, R136, 0x71, !P3 ;  /* 0x000000718800780c */ /* 0x000fe40005f44270 */
[----:B------:R-:W-:-:S02]  /*eb90*/  FMNMX.FTZ R10, R92, R10, !PT ;  /* 0x0000000a5c0a7209 */ /* 0x000fc40007810000 */
[----:B------:R-:W-:Y:S02]  /*eba0*/  ISETP.LT.OR P2, PT, R18, 0x72, P2 ;  /* 0x000000721200780c */ /* 0x000fe40001741670 */
[----:B------:R-:W-:Y:S02]  /*ebb0*/  FMNMX.FTZ R10, R93, R10, !PT ;  /* 0x0000000a5d0a7209 */ /* 0x000fe40007810000 */
[----:B------:R-:W-:Y:S02]  /*ebc0*/  FSEL R83, R83, -INF , !P2 ;  /* 0xff80000053537808 */ /* 0x000fe40005000000 */
[----:B------:R-:W-:Y:S02]  /*ebd0*/  ISETP.GT.AND P2, PT, R136, 0x78, !P1 ;  /* 0x000000788800780c */ /* 0x000fe40004f44270 */
[----:B------:R-:W-:Y:S02]  /*ebe0*/  FMNMX.FTZ R10, R96, R10, !PT ;  /* 0x0000000a600a7209 */ /* 0x000fe40007810000 */
[----:B------:R-:W-:-:S02]  /*ebf0*/  ISETP.LT.OR P2, PT, R18, 0x79, P2 ;  /* 0x000000791200780c */ /* 0x000fc40001741670 */
[----:B------:R-:W-:Y:S02]  /*ec00*/  FMNMX.FTZ R10, R97, R10, !PT ;  /* 0x0000000a610a7209 */ /* 0x000fe40007810000 */
[----:B------:R-:W-:Y:S02]  /*ec10*/  FSEL R86, R86, -INF , !P2 ;  /* 0xff80000056567808 */ /* 0x000fe40005000000 */
[----:B------:R-:W-:Y:S02]  /*ec20*/  ISETP.GT.AND P2, PT, R136, 0x79, !P0 ;  /* 0x000000798800780c */ /* 0x000fe40004744270 */
[----:B------:R-:W-:Y:S02]  /*ec30*/  FMNMX.FTZ R10, R100, R10, !PT ;  /* 0x0000000a640a7209 */ /* 0x000fe40007810000 */
[----:B------:R-:W-:Y:S02]  /*ec40*/  ISETP.LT.OR P2, PT, R18, 0x7a, P2 ;  /* 0x0000007a1200780c */ /* 0x000fe40001741670 */
[----:B------:R-:W-:-:S02]  /*ec50*/  FMNMX.FTZ R10, R101, R10, !PT ;  /* 0x0000000a650a7209 */ /* 0x000fc40007810000 */
[----:B------:R-:W-:Y:S02]  /*ec60*/  FSEL R87, R87, -INF , !P2 ;  /* 0xff80000057577808 */ /* 0x000fe40005000000 */
        /* <DEDUP_REMOVED lines=38> */
[----:B------:R-:W-:Y:S01]  /*eed0*/  LOP3.LUT P1, RZ, R22, 0x10000000, RZ, 0xc0, !PT ;  /* 0x1000000016ff7812 */ /* 0x000fe2000782c0ff */
[----:B------:R-:W0:Y:S01]  /*eee0*/  SHFL.BFLY PT, R11, R10, 0x2, 0x1f ;  /* 0x0c401f000a0b7f89 */ /* 0x000e2200000e0000 */
[----:B------:R-:W-:Y:S02]  /*eef0*/  FSEL R134, R134, -INF , !P2 ;  /* 0xff80000086867808 */ /* 0x000fe40005000000 */
[----:B------:R-:W-:-:S02]  /*ef00*/  LOP3.LUT P2, RZ, R16, 0x2, RZ, 0xc0, !PT ;  /* 0x0000000210ff7812 */ /* 0x000fc4000784c0ff */
[C---:B------:R-:W-:Y:S02]  /*ef10*/  ISETP.GT.AND P1, PT, R136.reuse, 0x99, !P1 ;  /* 0x000000998800780c */ /* 0x040fe40004f24270 */
[----:B------:R-:W-:Y:S02]  /*ef20*/  ISETP.GT.AND P2, PT, R136, 0x19, !P2 ;  /* 0x000000198800780c */ /* 0x000fe40005744270 */
[----:B------:R-:W-:Y:S02]  /*ef30*/  LOP3.LUT P0, RZ, R22, 0x4000000, RZ, 0xc0, !PT ;  /* 0x0400000016ff7812 */ /* 0x000fe4000780c0ff */
[----:B------:R-:W-:Y:S02]  /*ef40*/  ISETP.LT.OR P2, PT, R18, 0x1a, P2 ;  /* 0x0000001a1200780c */ /* 0x000fe40001741670 */
[----:B------:R-:W-:Y:S02]  /*ef50*/  LOP3.LUT P3, RZ, R22, 0x1000000, RZ, 0xc0, !PT ;  /* 0x0100000016ff7812 */ /* 0x000fe4000786c0ff */
[----:B------:R-:W-:-:S02]  /*ef60*/  FSEL R135, R135, -INF , !P2 ;  /* 0xff80000087877808 */ /* 0x000fc40005000000 */
[C---:B------:R-:W-:Y:S02]  /*ef70*/  LOP3.LUT P2, RZ, R22.reuse, 0x1, RZ, 0xc0, !PT ;  /* 0x0000000116ff7812 */ /* 0x040fe4000784c0ff */
[----:B------:R-:W-:Y:S02]  /*ef80*/  LOP3.LUT P4, RZ, R22, 0x8, RZ, 0xc0, !PT ;  /* 0x0000000816ff7812 */ /* 0x000fe4000788c0ff */
[----:B------:R-:W-:Y:S02]  /*ef90*/  ISETP.GT.AND P2, PT, R136, RZ, !P2 ;  /* 0x000000ff8800720c */ /* 0x000fe40005744270 */
[----:B------:R-:W-:Y:S02]  /*efa0*/  LOP3.LUT P5, RZ, R22, 0x4, RZ, 0xc0, !PT ;  /* 0x0000000416ff7812 */ /* 0x000fe400078ac0ff */
[----:B------:R-:W-:Y:S02]  /*efb0*/  ISETP.LT.OR P2, PT, R18, 0x1, P2 ;  /* 0x000000011200780c */ /* 0x000fe40001741670 */
[----:B0-----:R-:W-:-:S02]  /*efc0*/  FMNMX.FTZ R10, R10, R11, !PT ;  /* 0x0000000b0a0a7209 */ /* 0x001fc40007810000 */
[----:B------:R-:W-:Y:S02]  /*efd0*/  FSEL R122, R122, -INF , !P2 ;  /* 0xff8000007a7a7808 */ /* 0x000fe40005000000 */
[----:B------:R-:W-:Y:S01]  /*efe0*/  LOP3.LUT P2, RZ, R22, 0x8000000, RZ, 0xc0, !PT ;  /* 0x0800000016ff7812 */ /* 0x000fe2000784c0ff */
[----:B------:R-:W0:Y:S01]  /*eff0*/  SHFL.BFLY PT, R11, R10, 0x1, 0x1f ;  /* 0x0c201f000a0b7f89 */ /* 0x000e2200000e0000 */
[----:B------:R-:W-:Y:S02]  /*f000*/  FMNMX.FTZ R12, R122, R0, !PT ;  /* 0x000000007a0c7209 */ /* 0x000fe40007810000 */
[----:B------:R-:W-:Y:S02]  /*f010*/  ISETP.GT.AND P2, PT, R136, 0x80, !P2 ;  /* 0x000000808800780c */ /* 0x000fe40005744270 */
[----:B------:R-:W-:Y:S02]  /*f020*/  FMNMX.FTZ R12, R123, R12, !PT ;  /* 0x0000000c7b0c7209 */ /* 0x000fe40007810000 */
[----:B------:R-:W-:-:S02]  /*f030*/  ISETP.LT.OR P2, PT, R18, 0x81, P2 ;  /* 0x000000811200780c */ /* 0x000fc40001741670 */
[----:B------:R-:W-:Y:S02]  /*f040*/  FMNMX.FTZ R12, R126, R12, !PT ;  /* 0x0000000c7e0c7209 */ /* 0x000fe40007810000 */
[----:B------:R-:W-:Y:S02]  /*f050*/  FSEL R58, R58, -INF , !P2 ;  /* 0xff8000003a3a7808 */ /* 0x000fe40005000000 */
[----:B------:R-:W-:Y:S02]  /*f060*/  FMNMX.FTZ R12, R127, R12, !PT ;  /* 0x0000000c7f0c7209 */ /* 0x000fe40007810000 */
[----:B------:R-:W-:Y:S02]  /*f070*/  LOP3.LUT P6, RZ, R22, 0x2, RZ, 0xc0, !PT ;  /* 0x0000000216ff7812 */ /* 0x000fe400078cc0ff */
[----:B------:R-:W-:Y:S02]  /*f080*/  FMNMX.FTZ R12, R130, R12, !PT ;  /* 0x0000000c820c7209 */ /* 0x000fe40007810000 */
[----:B------:R-:W-:-:S02]  /*f090*/  LOP3.LUT P2, RZ, R22, 0x2000000, RZ, 0xc0, !PT ;  /* 0x0200000016ff7812 */ /* 0x000fc4000784c0ff */
[----:B------:R-:W-:Y:S02]  /*f0a0*/  FMNMX.FTZ R12, R131, R12, !PT ;  /* 0x0000000c830c7209 */ /* 0x000fe40007810000 */
[----:B------:R-:W-:Y:S02]  /*f0b0*/  LOP3.LUT R22, R22, 0xfffffffd, RZ, 0xc0, !PT ;  /* 0xfffffffd16167812 */ /* 0x000fe400078ec0ff */
[----:B------:R-:W-:Y:S02]  /*f0c0*/  FMNMX.FTZ R12, R134, R12, !PT ;  /* 0x0000000c860c7209 */ /* 0x000fe40007810000 */
[----:B------:R-:W-:Y:S02]  /*f0d0*/  ISETP.GT.AND P0, PT, R136, 0x81, !P0 ;  /* 0x000000818800780c */ /* 0x000fe40004704270 */
[----:B------:R-:W-:Y:S02]  /*f0e0*/  FMNMX.FTZ R12, R135, R12, !PT ;  /* 0x0000000c870c7209 */ /* 0x000fe40007810000 */
[----:B------:R-:W-:-:S02]  /*f0f0*/  @P1 LOP3.LUT R22, R22, 0x2, RZ, 0xfc, !PT ;  /* 0x0000000216161812 */ /* 0x000fc400078efcff */
[----:B------:R-:W-:Y:S02]  /*f100*/  FMNMX.FTZ R12, R106, R12, !PT ;  /* 0x0000000c6a0c7209 */ /* 0x000fe40007810000 */
[----:B------:R-:W-:Y:S02]  /*f110*/  ISETP.LT.OR P1, PT, R18, 0x82, P0 ;  /* 0x000000821200780c */ /* 0x000fe40000721670 */
[----:B------:R-:W-:Y:S02]  /*f120*/  FMNMX.FTZ R12, R107, R12, !PT ;  /* 0x0000000c6b0c7209 */ /* 0x000fe40007810000 */
[----:B------:R-:W-:Y:S02]  /*f130*/  ISETP.GT.AND P2, PT, R136, 0x88, !P2 ;  /* 0x000000888800780c */ /* 0x000fe40005744270 */
[----:B------:R-:W-:Y:S02]  /*f140*/  FMNMX.FTZ R12, R110, R12, !PT ;  /* 0x0000000c6e0c7209 */ /* 0x000fe40007810000 */
[----:B------:R-:W-:-:S02]  /*f150*/  ISETP.LT.OR P0, PT, R18, 0x89, P2 ;  /* 0x000000891200780c */ /* 0x000fc40001701670 */
[----:B------:R-:W-:Y:S02]  /*f160*/  FMNMX.FTZ R12, R111, R12, !PT ;  /* 0x0000000c6f0c7209 */ /* 0x000fe40007810000 */
[----:B------:R-:W-:Y:S02]  /*f170*/  LOP3.LUT P2, RZ, R22, 0x2, RZ, 0xc0, !PT ;  /* 0x0000000216ff7812 */ /* 0x000fe4000784c0ff */
[----:B------:R-:W-:Y:S02]  /*f180*/  FMNMX.FTZ R12, R114, R12, !PT ;  /* 0x0000000c720c7209 */ /* 0x000fe40007810000 */
[----:B------:R-:W-:Y:S02]  /*f190*/  LOP3.LUT R22, R22, 0xfffffff7, RZ, 0xc0, !PT ;  /* 0xfffffff716167812 */ /* 0x000fe400078ec0ff */
[----:B------:R-:W-:Y:S02]  /*f1a0*/  FMNMX.FTZ R12, R115, R12, !PT ;  /* 0x0000000c730c7209 */ /* 0x000fe40007810000 */
[----:B------:R-:W-:-:S02]  /*f1b0*/  ISETP.GT.AND P3, PT, R136, 0x89, !P3 ;  /* 0x000000898800780c */ /* 0x000fc40005f64270 */
[----:B------:R-:W-:Y:S02]  /*f1c0*/  FMNMX.FTZ R12, R118, R12, !PT ;  /* 0x0000000c760c7209 */ /* 0x000fe40007810000 */
[----:B0-----:R-:W-:Y:S02]  /*f1d0*/  FMNMX.FTZ R10, R10, R11, !PT ;  /* 0x0000000b0a0a7209 */ /* 0x001fe40007810000 */
[----:B------:R-:W-:Y:S02]  /*f1e0*/  FMNMX.FTZ R12, R119, R12, !PT ;  /* 0x0000000c770c7209 */ /* 0x000fe40007810000 */
[----:B------:R-:W-:Y:S02]  /*f1f0*/  @P1 LOP3.LUT R22, R22, 0x8, RZ, 0xfc, !PT ;  /* 0x0000000816161812 */ /* 0x000fe400078efcff */
[----:B------:R-:W-:Y:S02]  /*f200*/  FMNMX.FTZ R12, R90, R12, !PT ;  /* 0x0000000c5a0c7209 */ /* 0x000fe40007810000 */
[----:B------:R-:W-:-:S02]  /*f210*/  ISETP.LT.OR P1, PT, R18, 0x8a, P3 ;  /* 0x0000008a1200780c */ /* 0x000fc40001f21670 */
[----:B------:R-:W-:Y:S02]  /*f220*/  FMNMX.FTZ R12, R91, R12, !PT ;  /* 0x0000000c5b0c7209 */ /* 0x000fe40007810000 */
[----:B------:R-:W-:Y:S02]  /*f230*/  FSETP.NEU.FTZ.AND P3, PT, R10, -INF , PT ;  /* 0xff8000000a00780b */ /* 0x000fe40003f7d000 */
[----:B------:R-:W-:Y:S02]  /*f240*/  FMNMX.FTZ R12, R94, R12, !PT ;  /* 0x0000000c5e0c7209 */ /* 0x000fe40007810000 */
[----:B------:R-:W-:Y:S02]  /*f250*/  FSEL R11, R10, RZ, P3 ;  /* 0x000000ff0a0b7208 */ /* 0x000fe40001800000 */
[----:B------:R-:W-:Y:S02]  /*f260*/  FMNMX.FTZ R12, R95, R12, !PT ;  /* 0x0000000c5f0c7209 */ /* 0x000fe40007810000 */
[----:B------:R-:W-:Y:S01]  /*f270*/  ISETP.GT.AND P4, PT, R136, 0x90, !P4 ;  /* 0x000000908800780c */ /* 0x000fe20006784270 */
[----:B------:R-:W-:-:S01]  /*f280*/  FADD.FTZ R3, -R11, R3 ;  /* 0x000000030b037221 */ /* 0x000fc20000010100 */
[----:B------:R-:W-:Y:S01]  /*f290*/  FMNMX.FTZ R12, R98, R12, !PT ;  /* 0x0000000c620c7209 */ /* 0x000fe20007810000 */
[----:B------:R-:W-:-:S01]  /*f2a0*/  FFMA.FTZ R11, R2, R10, -8 ;  /* 0xc1000000020b7423 */ /* 0x000fc2000001000a */
[----:B------:R-:W-:Y:S01]  /*f2b0*/  FSEL R62, R62, -INF , !P0 ;  /* 0xff8000003e3e7808 */ /* 0x000fe20004000000 */
[----:B------:R-:W-:Y:S01]  /*f2c0*/  FMUL.FTZ R3, R2, R3 ;  /* 0x0000000302037220 */ /* 0x000fe20000410000 */
[----:B------:R-:W-:-:S02]  /*f2d0*/  FMNMX.FTZ R12, R99, R12, !PT ;  /* 0x0000000c630c7209 */ /* 0x000fc40007810000 */
[----:B------:R-:W-:Y:S02]  /*f2e0*/  FSEL R11, R11, RZ, P3 ;  /* 0x000000ff0b0b7208 */ /* 0x000fe40001800000 */
[----:B------:R-:W-:Y:S01]  /*f2f0*/  FMNMX.FTZ R12, R102, R12, !PT ;  /* 0x0000000c660c7209 */ /* 0x000fe20007810000 */
[----:B------:R-:W-:Y:S01]  /*f300*/  MUFU.EX2 R3, R3 ;  /* 0x0000000300037308 */ /* 0x000fe20000000800 */
[----:B------:R-:W-:Y:S01]  /*f310*/  LOP3.LUT P3, RZ, R22, 0x8, RZ, 0xc0, !PT ;  /* 0x0000000816ff7812 */ /* 0x000fe2000786c0ff */
[C-C-:B------:R-:W-:Y:S01]  /*f320*/  FFMA.FTZ R120, R2.reuse, R120, -R11.reuse ;  /* 0x0000007802787223 */ /* 0x140fe2000001080b */
[----:B------:R-:W-:Y:S01]  /*f330*/  FMNMX.FTZ R12, R103, R12, !PT ;  /* 0x0000000c670c7209 */ /* 0x000fe20007810000 */
[C-C-:B------:R-:W-:Y:S01]  /*f340*/  FFMA.FTZ R121, R2.reuse, R121, -R11.reuse ;  /* 0x0000007902797223 */ /* 0x140fe2000001080b */
[----:B------:R-:W-:Y:S01]  /*f350*/  FSEL R59, R59, -INF , !P3 ;  /* 0xff8000003b3b7808 */ /* 0x000fe20005800000 */
[--C-:B------:R-:W-:Y:S01]  /*f360*/  FFMA.FTZ R124, R2, R124, -R11.reuse ;  /* 0x0000007c027c7223 */ /* 0x100fe2000001080b */
[----:B------:R-:W-:Y:S01]  /*f370*/  FMNMX.FTZ R12, R74, R12, !PT ;  /* 0x0000000c4a0c7209 */ /* 0x000fe20007810000 */
[----:B------:R-:W0:Y:S01]  /*f380*/  MUFU.EX2 R120, R120 ;  /* 0x0000007800787308 */ /* 0x000e220000000800 */
[----:B------:R-:W-:Y:S01]  /*f390*/  ISETP.GT.AND P5, PT, R136, 0x91, !P5 ;  /* 0x000000918800780c */ /* 0x000fe20006fa4270 */
[C-C-:B------:R-:W-:Y:S01]  /*f3a0*/  FFMA.FTZ R125, R2.reuse, R125, -R11.reuse ;  /* 0x0000007d027d7223 */ /* 0x140fe2000001080b */
[----:B------:R-:W-:Y:S01]  /*f3b0*/  FMNMX.FTZ R12, R75, R12, !PT ;  /* 0x0000000c4b0c7209 */ /* 0x000fe20007810000 */
[--C-:B------:R-:W-:Y:S01]  /*f3c0*/  FFMA.FTZ R128, R2, R128, -R11.reuse ;  /* 0x0000008002807223 */ /* 0x100fe2000001080b */
[----:B------:R-:W-:Y:S01]  /*f3d0*/  ISETP.LT.OR P4, PT, R18, 0x91, P4 ;  /* 0x000000911200780c */ /* 0x000fe20002781670 */
[--C-:B------:R-:W-:Y:S01]  /*f3e0*/  FFMA.FTZ R129, R2, R129, -R11.reuse ;  /* 0x0000008102817223 */ /* 0x100fe2000001080b */
[----:B------:R-:W-:Y:S01]  /*f3f0*/  FMNMX.FTZ R12, R78, R12, !PT ;  /* 0x0000000c4e0c7209 */ /* 0x000fe20007810000 */
[----:B------:R-:W1:Y:S01]  /*f400*/  MUFU.EX2 R121, R121 ;  /* 0x0000007900797308 */ /* 0x000e620000000800 */
[----:B------:R-:W-:Y:S01]  /*f410*/  FSEL R63, R63, -INF , !P1 ;  /* 0xff8000003f3f7808 */ /* 0x000fe20004800000 */
[C-C-:B------:R-:W-:Y:S01]  /*f420*/  FFMA.FTZ R132, R2.reuse, R132, -R11.reuse ;  /* 0x0000008402847223 */ /* 0x140fe2000001080b */
[----:B------:R-:W-:Y:S01]  /*f430*/  FMNMX.FTZ R12, R79, R12, !PT ;  /* 0x0000000c4f0c7209 */ /* 0x000fe20007810000 */
[--C-:B------:R-:W-:Y:S01]  /*f440*/  FFMA.FTZ R133, R2, R133, -R11.reuse ;  /* 0x0000008502857223 */ /* 0x100fe2000001080b */
[----:B------:R-:W-:Y:S01]  /*f450*/  ISETP.GT.AND P6, PT, R136, 0x98, !P6 ;  /* 0x000000988800780c */ /* 0x000fe200077c4270 */
[--C-:B------:R-:W-:Y:S01]  /*f460*/  FFMA.FTZ R104, R2, R104, -R11.reuse ;  /* 0x0000006802687223 */ /* 0x100fe2000001080b */
[----:B------:R-:W-:Y:S01]  /*f470*/  FMNMX.FTZ R12, R82, R12, !PT ;  /* 0x0000000c520c7209 */ /* 0x000fe20007810000 */
[----:B------:R-:W2:Y:S01]  /*f480*/  MUFU.EX2 R124, R124 ;  /* 0x0000007c007c7308 */ /* 0x000ea20000000800 */
[----:B------:R-:W-:Y:S01]  /*f490*/  ISETP.LT.OR P5, PT, R18, 0x92, P5 ;  /* 0x000000921200780c */ /* 0x000fe20002fa1670 */
[----:B0-----:R-:W-:Y:S01]  /*f4a0*/  FFMA.FTZ R21, R3, R21, R120 ;  /* 0x0000001503157223 */ /* 0x001fe20000010078 */
[----:B------:R-:W-:Y:S01]  /*f4b0*/  FMNMX.FTZ R12, R83, R12, !PT ;  /* 0x0000000c530c7209 */ /* 0x000fe20007810000 */
[--C-:B------:R-:W-:Y:S01]  /*f4c0*/  FFMA.FTZ R105, R2, R105, -R11.reuse ;  /* 0x0000006902697223 */ /* 0x100fe2000001080b */
[----:B------:R-:W-:Y:S01]  /*f4d0*/  FSEL R66, R66, -INF , !P4 ;  /* 0xff80000042427808 */ /* 0x000fe20006000000 */
[--C-:B------:R-:W-:Y:S01]  /*f4e0*/  FFMA.FTZ R108, R2, R108, -R11.reuse ;  /* 0x0000006c026c7223 */ /* 0x100fe2000001080b */
[----:B------:R-:W-:Y:S01]  /*f4f0*/  FMNMX.FTZ R12, R86, R12, !PT ;  /* 0x0000000c560c7209 */ /* 0x000fe20007810000 */
[----:B------:R-:W0:Y:S01]  /*f500*/  MUFU.EX2 R125, R125 ;  /* 0x0000007d007d7308 */ /* 0x000e220000000800 */
[----:B------:R-:W-:Y:S01]  /*f510*/  ISETP.LT.OR P6, PT, R18, 0x99, P6 ;  /* 0x000000991200780c */ /* 0x000fe200037c1670 */
[C-C-:B------:R-:W-:Y:S01]  /*f520*/  FFMA.FTZ R109, R2.reuse, R109, -R11.reuse ;  /* 0x0000006d026d7223 */ /* 0x140fe2000001080b */
[----:B------:R-:W-:Y:S01]  /*f530*/  FMNMX.FTZ R12, R87, R12, !PT ;  /* 0x0000000c570c7209 */ /* 0x000fe20007810000 */
[C-C-:B------:R-:W-:Y:S01]  /*f540*/  FFMA.FTZ R112, R2.reuse, R112, -R11.reuse ;  /* 0x0000007002707223 */ /* 0x140fe2000001080b */
[----:B------:R-:W-:Y:S01]  /*f550*/  FSEL R67, R67, -INF , !P5 ;  /* 0xff80000043437808 */ /* 0x000fe20006800000 */
[----:B------:R-:W-:Y:S01]  /*f560*/  FFMA.FTZ R113, R2, R113, -R11 ;  /* 0x0000007102717223 */ /* 0x000fe2000001080b */
[----:B------:R-:W-:Y:S01]  /*f570*/  FMNMX.FTZ R12, R58, R12, !PT ;  /* 0x0000000c3a0c7209 */ /* 0x000fe20007810000 */
[----:B------:R-:W3:Y:S01]  /*f580*/  MUFU.EX2 R128, R128 ;  /* 0x0000008000807308 */ /* 0x000ee20000000800 */
[----:B------:R-:W-:Y:S01]  /*f590*/  ISETP.LT.OR P2, PT, R18, 0x9a, P2 ;  /* 0x0000009a1200780c */ /* 0x000fe20001741670 */
[----:B-1----:R-:W-:Y:S01]  /*f5a0*/  FADD.FTZ R18, R121, R21 ;  /* 0x0000001579127221 */ /* 0x002fe20000010000 */
[----:B------:R-:W-:Y:S01]  /*f5b0*/  FMNMX.FTZ R12, R59, R12, !PT ;  /* 0x0000000c3b0c7209 */ /* 0x000fe20007810000 */
[--C-:B------:R-:W-:Y:S01]  /*f5c0*/  FFMA.FTZ R116, R2, R116, -R11.reuse ;  /* 0x0000007402747223 */ /* 0x100fe2000001080b */
[----:B------:R-:W-:Y:S01]  /*f5d0*/  FSEL R70, R70, -INF , !P6 ;  /* 0xff80000046467808 */ /* 0x000fe20007000000 */
[----:B--2---:R-:W-:Y:S01]  /*f5e0*/  FADD.FTZ R18, R124, R18 ;  /* 0x000000127c127221 */ /* 0x004fe20000010000 */
[----:B------:R-:W-:Y:S01]  /*f5f0*/  FMNMX.FTZ R12, R62, R12, !PT ;  /* 0x0000000c3e0c7209 */ /* 0x000fe20007810000 */
[----:B------:R-:W1:Y:S01]  /*f600*/  MUFU.EX2 R129, R129 ;  /* 0x0000008100817308 */ /* 0x000e620000000800 */
[----:B------:R-:W-:Y:S01]  /*f610*/  FSEL R71, R71, -INF , !P2 ;  /* 0xff80000047477808 */ /* 0x000fe20005000000 */
[----:B0-----:R-:W-:Y:S01]  /*f620*/  FADD.FTZ R18, R125, R18 ;  /* 0x000000127d127221 */ /* 0x001fe20000010000 */
[----:B------:R-:W-:Y:S01]  /*f630*/  FMNMX.FTZ R12, R63, R12, !PT ;  /* 0x0000000c3f0c7209 */ /* 0x000fe20007810000 */
[C-C-:B------:R-:W-:Y:S01]  /*f640*/  FFMA.FTZ R117, R2.reuse, R117, -R11.reuse ;  /* 0x0000007502757223 */ /* 0x140fe2000001080b */
[----:B------:R-:W-:-:S01]  /*f650*/  FFMA.FTZ R88, R2, R88, -R11 ;  /* 0x0000005802587223 */ /* 0x000fc2000001080b */
[----:B------:R-:W-:Y:S01]  /*f660*/  FFMA.FTZ R89, R2, R89, -R11 ;  /* 0x0000005902597223 */ /* 0x000fe2000001080b */
[----:B------:R-:W-:Y:S01]  /*f670*/  FMNMX.FTZ R12, R66, R12, !PT ;  /* 0x0000000c420c7209 */ /* 0x000fe20007810000 */
[----:B------:R-:W0:Y:S01]  /*f680*/  MUFU.EX2 R132, R132 ;  /* 0x0000008400847308 */ /* 0x000e220000000800 */
[----:B---3--:R-:W-:-:S01]  /*f690*/  FADD.FTZ R18, R128, R18 ;  /* 0x0000001280127221 */ /* 0x008fc20000010000 */
[C-C-:B------:R-:W-:Y:S01]  /*f6a0*/  FFMA.FTZ R92, R2.reuse, R92, -R11.reuse ;  /* 0x0000005c025c7223 */ /* 0x140fe2000001080b */
[----:B------:R-:W-:Y:S01]  /*f6b0*/  FMNMX.FTZ R12, R67, R12, !PT ;  /* 0x0000000c430c7209 */ /* 0x000fe20007810000 */
[C-C-:B------:R-:W-:Y:S01]  /*f6c0*/  FFMA.FTZ R93, R2.reuse, R93, -R11.reuse ;  /* 0x0000005d025d7223 */ /* 0x140fe2000001080b */
[----:B------:R-:W-:-:S01]  /*f6d0*/  FFMA.FTZ R96, R2, R96, -R11 ;  /* 0x0000006002607223 */ /* 0x000fc2000001080b */
[----:B------:R-:W-:Y:S01]  /*f6e0*/  FFMA.FTZ R97, R2, R97, -R11 ;  /* 0x0000006102617223 */ /* 0x000fe2000001080b */
[----:B------:R-:W-:Y:S01]  /*f6f0*/  FMNMX.FTZ R12, R70, R12, !PT ;  /* 0x0000000c460c7209 */ /* 0x000fe20007810000 */
[----:B------:R-:W2:Y:S01]  /*f700*/  MUFU.EX2 R133, R133 ;  /* 0x0000008500857308 */ /* 0x000ea20000000800 */
[----:B-1----:R-:W-:-:S01]  /*f710*/  FADD.FTZ R18, R129, R18 ;  /* 0x0000001281127221 */ /* 0x002fc20000010000 */
[C-C-:B------:R-:W-:Y:S01]  /*f720*/  FFMA.FTZ R100, R2.reuse, R100, -R11.reuse ;  /* 0x0000006402647223 */ /* 0x140fe2000001080b */
[----:B------:R-:W-:Y:S01]  /*f730*/  FMNMX.FTZ R12, R71, R12, !PT ;  /* 0x0000000c470c7209 */ /* 0x000fe20007810000 */
[C-C-:B------:R-:W-:Y:S01]  /*f740*/  FFMA.FTZ R101, R2.reuse, R101, -R11.reuse ;  /* 0x0000006502657223 */ /* 0x140fe2000001080b */
[----:B------:R-:W-:-:S01]  /*f750*/  FFMA.FTZ R72, R2, R72, -R11 ;  /* 0x0000004802487223 */ /* 0x000fc2000001080b */
[C-C-:B------:R-:W-:Y:S01]  /*f760*/  FFMA.FTZ R73, R2.reuse, R73, -R11.reuse ;  /* 0x0000004902497223 */ /* 0x140fe2000001080b */
[----:B------:R-:W-:-:S01]  /*f770*/  FFMA.FTZ R76, R2, R76, -R11 ;  /* 0x0000004c024c7223 */ /* 0x000fc2000001080b */
[----:B------:R-:W1:Y:S01]  /*f780*/  SHFL.BFLY PT, R13, R12, 0x2, 0x1f ;  /* 0x0c401f000c0d7f89 */ /* 0x000e6200000e0000 */
        /* <DEDUP_REMOVED lines=17> */
[----:B---3--:R-:W-:-:S01]  /*f8a0*/  FADD.FTZ R18, R104, R18 ;  /* 0x0000001268127221 */ /* 0x008fc20000010000 */
[----:B------:R-:W-:Y:S01]  /*f8b0*/  FFMA.FTZ R11, R2, R69, -R11 ;  /* 0x00000045020b7223 */ /* 0x000fe2000001080b */
[----:B------:R-:W-:-:S02]  /*f8c0*/  LOP3.LUT P0, RZ, R16, 0x80, RZ, 0xc0, !PT ;  /* 0x0000008010ff7812 */ /* 0x000fc4000780c0ff */
[----:B------:R-:W-:Y:S02]  /*f8d0*/  LOP3.LUT P1, RZ, R16, 0x40, RZ, 0xc0, !PT ;  /* 0x0000004010ff7812 */ /* 0x000fe4000782c0ff */
[----:B-1----:R-:W-:Y:S01]  /*f8e0*/  FMNMX.FTZ R12, R12, R13, !PT ;  /* 0x0000000d0c0c7209 */ /* 0x002fe20007810000 */
[----:B------:R-:W1:Y:S01]  /*f8f0*/  MUFU.EX2 R109, R109 ;  /* 0x0000006d006d7308 */ /* 0x000e620000000800 */
[----:B0-----:R-:W-:-:S03]  /*f900*/  FADD.FTZ R18, R105, R18 ;  /* 0x0000001269127221 */ /* 0x001fc60000010000 */
[----:B------:R-:W0:Y:S04]  /*f910*/  SHFL.BFLY PT, R13, R12, 0x1, 0x1f ;  /* 0x0c201f000c0d7f89 */ /* 0x000e2800000e0000 */
[----:B------:R-:W3:Y:S01]  /*f920*/  MUFU.EX2 R112, R112 ;  /* 0x0000007000707308 */ /* 0x000ee20000000800 */
[----:B--2---:R-:W-:-:S07]  /*f930*/  FADD.FTZ R18, R108, R18 ;  /* 0x000000126c127221 */ /* 0x004fce0000010000 */
[----:B------:R-:W2:Y:S01]  /*f940*/  MUFU.EX2 R113, R113 ;  /* 0x0000007100717308 */ /* 0x000ea20000000800 */
[----:B-1----:R-:W-:-:S07]  /*f950*/  FADD.FTZ R18, R109, R18 ;  /* 0x000000126d127221 */ /* 0x002fce0000010000 */
[----:B------:R-:W1:Y:S01]  /*f960*/  MUFU.EX2 R116, R116 ;  /* 0x0000007400747308 */ /* 0x000e620000000800 */
[----:B---3--:R-:W-:-:S01]  /*f970*/  FADD.FTZ R18, R112, R18 ;  /* 0x0000001270127221 */ /* 0x008fc20000010000 */
[----:B0-----:R-:W-:-:S04]  /*f980*/  FMNMX.FTZ R12, R12, R13, !PT ;  /* 0x0000000d0c0c7209 */ /* 0x001fc80007810000 */
[----:B------:R-:W-:Y:S02]  /*f990*/  FSETP.NEU.FTZ.AND P2, PT, R12, -INF , PT ;  /* 0xff8000000c00780b */ /* 0x000fe40003f5d000 */
[----:B------:R-:W0:Y:S01]  /*f9a0*/  MUFU.EX2 R117, R117 ;  /* 0x0000007500757308 */ /* 0x000e220000000800 */
[----:B--2---:R-:W-:-:S01]  /*f9b0*/  FADD.FTZ R18, R113, R18 ;  /* 0x0000001271127221 */ /* 0x004fc20000010000 */
[----:B------:R-:W-:-:S05]  /*f9c0*/  FSEL R13, R12, RZ, P2 ;  /* 0x000000ff0c0d7208 */ /* 0x000fca0001000000 */
[----:B------:R-:W-:Y:S01]  /*f9d0*/  FADD.FTZ R0, -R13, R0 ;  /* 0x000000000d007221 */ /* 0x000fe20000010100 */
[----:B------:R-:W-:-:S01]  /*f9e0*/  FFMA.FTZ R13, R2, R12, -8 ;  /* 0xc1000000020d7423 */ /* 0x000fc2000001000c */
[----:B------:R-:W-:Y:S01]  /*f9f0*/  MUFU.EX2 R88, R88 ;  /* 0x0000005800587308 */ /* 0x000fe20000000800 */
[----:B-1----:R-:W-:-:S01]  /*fa00*/  FADD.FTZ R18, R116, R18 ;  /* 0x0000001274127221 */ /* 0x002fc20000010000 */
[----:B------:R-:W-:Y:S02]  /*fa10*/  FMUL.FTZ R0, R2, R0 ;  /* 0x0000000002007220 */ /* 0x000fe40000410000 */
[----:B------:R-:W-:Y:S01]  /*fa20*/  FSEL R13, R13, RZ, P2 ;  /* 0x000000ff0d0d7208 */ /* 0x000fe20001000000 */
[----:B0-----:R-:W-:-:S03]  /*fa30*/  FADD.FTZ R18, R117, R18 ;  /* 0x0000001275127221 */ /* 0x001fc60000010000 */
        /* <DEDUP_REMOVED lines=17> */
[----:B------:R-:W-:-:S01]  /*fb50*/  FFMA.FTZ R118, R2, R118, -R13 ;  /* 0x0000007602767223 */ /* 0x000fc2000001080d */
[C-C-:B------:R-:W-:Y:S01]  /*fb60*/  FFMA.FTZ R119, R2.reuse, R119, -R13.reuse ;  /* 0x0000007702777223 */ /* 0x140fe2000001080d */
[----:B------:R-:W-:-:S01]  /*fb70*/  FFMA.FTZ R90, R2, R90, -R13 ;  /* 0x0000005a025a7223 */ /* 0x000fc2000001080d */
[C-C-:B------:R-:W-:Y:S01]  /*fb80*/  FFMA.FTZ R91, R2.reuse, R91, -R13.reuse ;  /* 0x0000005b025b7223 */ /* 0x140fe2000001080d */
[----:B------:R-:W-:-:S01]  /*fb90*/  FFMA.FTZ R94, R2, R94, -R13 ;  /* 0x0000005e025e7223 */ /* 0x000fc2000001080d */
[C-C-:B------:R-:W-:Y:S01]  /*fba0*/  FFMA.FTZ R95, R2.reuse, R95, -R13.reuse ;  /* 0x0000005f025f7223 */ /* 0x140fe2000001080d */
[----:B------:R-:W-:-:S01]  /*fbb0*/  FFMA.FTZ R98, R2, R98, -R13 ;  /* 0x0000006202627223 */ /* 0x000fc2000001080d */
[----:B------:R-:W2:Y:S01]  /*fbc0*/  MUFU.EX2 R126, R126 ;  /* 0x0000007e007e7308 */ /* 0x000ea20000000800 */
[----:B0-----:R-:W-:-:S01]  /*fbd0*/  FFMA.FTZ R20, R0, R20, R122 ;  /* 0x0000001400147223 */ /* 0x001fc2000001007a */
[----:B------:R-:W-:Y:S01]  /*fbe0*/  FFMA.FTZ R99, R2, R99, -R13 ;  /* 0x0000006302637223 */ /* 0x000fe2000001080d */
[----:B------:R-:W-:-:S01]  /*fbf0*/  FADD.FTZ R18, R88, R18 ;  /* 0x0000001258127221 */ /* 0x000fc20000010000 */
[C-C-:B------:R-:W-:Y:S01]  /*fc00*/  FFMA.FTZ R102, R2.reuse, R102, -R13.reuse ;  /* 0x0000006602667223 */ /* 0x140fe2000001080d */
[----:B------:R-:W-:-:S01]  /*fc10*/  FFMA.FTZ R103, R2, R103, -R13 ;  /* 0x0000006702677223 */ /* 0x000fc2000001080d */
[C-C-:B------:R-:W-:Y:S01]  /*fc20*/  FFMA.FTZ R74, R2.reuse, R74, -R13.reuse ;  /* 0x0000004a024a7223 */ /* 0x140fe2000001080d */
[----:B------:R-:W-:-:S01]  /*fc30*/  FFMA.FTZ R75, R2, R75, -R13 ;  /* 0x0000004b024b7223 */ /* 0x000fc2000001080d */
[----:B------:R-:W0:Y:S01]  /*fc40*/  MUFU.EX2 R127, R127 ;  /* 0x0000007f007f7308 */ /* 0x000e220000000800 */
[----:B-1----:R-:W-:-:S01]  /*fc50*/  FADD.FTZ R20, R123, R20 ;  /* 0x000000147b147221 */ /* 0x002fc20000010000 */
[C-C-:B------:R-:W-:Y:S01]  /*fc60*/  FFMA.FTZ R78, R2.reuse, R78, -R13.reuse ;  /* 0x0000004e024e7223 */ /* 0x140fe2000001080d */
[----:B------:R-:W-:-:S01]  /*fc70*/  FFMA.FTZ R79, R2, R79, -R13 ;  /* 0x0000004f024f7223 */ /* 0x000fc2000001080d */
[C-C-:B------:R-:W-:Y:S01]  /*fc80*/  FFMA.FTZ R82, R2.reuse, R82, -R13.reuse ;  /* 0x0000005202527223 */ /* 0x140fe2000001080d */
[----:B------:R-:W-:-:S01]  /*fc90*/  FFMA.FTZ R83, R2, R83, -R13 ;  /* 0x0000005302537223 */ /* 0x000fc2000001080d */
        /* <DEDUP_REMOVED lines=12> */
[C-C-:B------:R-:W-:Y:S01]  /*fd60*/  FFMA.FTZ R70, R2.reuse, R70, -R13.reuse ;  /* 0x0000004602467223 */ /* 0x140fe2000001080d */
[----:B------:R-:W-:-:S05]  /*fd70*/  FFMA.FTZ R13, R2, R71, -R13 ;  /* 0x00000047020d7223 */ /* 0x000fca000001080d */
        /* <DEDUP_REMOVED lines=114> */
[----:B-1----:R-:W-:-:S03]  /*104a0*/  FADD.FTZ R21, R11, R18 ;  /* 0x000000120b157221 */ /* 0x002fc60000010000 */
[----:B--2---:R-:W-:Y:S01]  /*104b0*/  FADD.FTZ R20, R13, R20 ;  /* 0x000000140d147221 */ /* 0x004fe20000010000 */
[----:B------:R-:W-:Y:S06]  /*104c0*/  @!P0 BRA `(.L_x_1212) ;  /* 0x0000000000048947 */ /* 0x000fec0003800000 */
[----:B------:R-:W-:Y:S01]  /*104d0*/  BPT.TRAP 0x1 ;  /* 0x000000040000795c */ /* 0x000fe20000300000 */
.L_x_1212:
[----:B------:R-:W2:Y:S01]  /*104e0*/  LDL R18, [R1+0x30] ;  /* 0x0000300001127983 */ /* 0x000ea20000100800 */
[----:B------:R-:W-:Y:S01]  /*104f0*/  VIADD R19, R19, 0x13260 ;  /* 0x0001326013137836 */ /* 0x000fe20000000000 */
[----:B------:R-:W-:Y:S02]  /*10500*/  F2FP.SATFINITE.E4M3.F32.PACK_AB_MERGE_C R124, R125, R124, RZ ;  /* 0x0000007c7d7c723e */ /* 0x000fe400048070ff */
[----:B------:R-:W-:Y:S02]  /*10510*/  F2FP.SATFINITE.E4M3.F32.PACK_AB_MERGE_C R126, R127, R126, RZ ;  /* 0x0000007e7f7e723e */ /* 0x000fe400048070ff */
[----:B------:R-:W-:Y:S02]  /*10520*/  F2FP.SATFINITE.E4M3.F32.PACK_AB_MERGE_C R132, R133, R132, RZ ;  /* 0x000000848584723e */ /* 0x000fe400048070ff */
[----:B------:R-:W-:Y:S02]  /*10530*/  F2FP.SATFINITE.E4M3.F32.PACK_AB_MERGE_C R134, R135, R134, RZ ;  /* 0x000000868786723e */ /* 0x000fe400048070ff */
[----:B------:R-:W-:-:S02]  /*10540*/  F2FP.SATFINITE.E4M3.F32.PACK_AB_MERGE_C R108, R109, R108, RZ ;  /* 0x0000006c6d6c723e */ /* 0x000fc400048070ff */
[----:B------:R-:W-:Y:S02]  /*10550*/  F2FP.SATFINITE.E4M3.F32.PACK_AB_MERGE_C R110, R111, R110, RZ ;  /* 0x0000006e6f6e723e */ /* 0x000fe400048070ff */
        /* <DEDUP_REMOVED lines=46> */
[----:B------:R-:W-:-:S02]  /*10840*/  F2FP.SATFINITE.E4M3.F32.PACK_AB_MERGE_C R152, R121, R120, R124 ;  /* 0x000000787998723e */ /* 0x000fc4000480707c */
[----:B--2---:R-:W-:Y:S02]  /*10850*/  PRMT R19, R18, 0x654, R19 ;  /* 0x0000065412137816 */ /* 0x004fe40000000013 */
[----:B------:R-:W2:Y:S01]  /*10860*/  LDL R18, [R1+0x24] ;  /* 0x0000240001127983 */ /* 0x000ea20000100800 */
[----:B------:R-:W-:Y:S01]  /*10870*/  F2FP.SATFINITE.E4M3.F32.PACK_AB_MERGE_C R153, R123, R122, R126 ;  /* 0x0000007a7b99723e */ /* 0x000fe2000480707e */
[----:B------:R0:W-:Y:S01]  /*10880*/  SYNCS.ARRIVE.TRANS64.RED.A1T0 RZ, [R19+URZ], RZ ;  /* 0x000000ff13ff79a7 */ /* 0x0001e2000810043f */
[----:B------:R-:W-:Y:S01]  /*10890*/  F2FP.SATFINITE.E4M3.F32.PACK_AB_MERGE_C R154, R129, R128, R132 ;  /* 0x00000080819a723e */ /* 0x000fe20004807084 */
[----:B------:R-:W-:Y:S01]  /*108a0*/  IMAD.MOV.U32 R0, RZ, RZ, R12 ;  /* 0x000000ffff007224 */ /* 0x000fe200078e000c */
[----:B------:R-:W-:Y:S01]  /*108b0*/  F2FP.SATFINITE.E4M3.F32.PACK_AB_MERGE_C R155, R131, R130, R134 ;  /* 0x00000082839b723e */ /* 0x000fe20004807086 */
[----:B------:R-:W-:Y:S01]  /*108c0*/  IMAD.MOV.U32 R3, RZ, RZ, R10 ;  /* 0x000000ffff037224 */ /* 0x000fe200078e000a */
[----:B------:R-:W-:Y:S02]  /*108d0*/  F2FP.SATFINITE.E4M3.F32.PACK_AB_MERGE_C R148, R105, R104, R108 ;  /* 0x000000686994723e */ /* 0x000fe4000480706c */
[----:B------:R-:W-:Y:S01]  /*108e0*/  F2FP.SATFINITE.E4M3.F32.PACK_AB_MERGE_C R149, R107, R106, R110 ;  /* 0x0000006a6b95723e */ /* 0x000fe2000480706e */
[----:B0-----:R-:W-:Y:S01]  /*108f0*/  IMAD.MOV.U32 R19, RZ, RZ, R14 ;  /* 0x000000ffff137224 */ /* 0x001fe200078e000e */
        /* <DEDUP_REMOVED lines=14> */
[C---:B--2---:R-:W-:Y:S01]  /*109e0*/  ISETP.GT.AND P2, PT, R8.reuse, R18, PT ;  /* 0x000000120800720c */ /* 0x044fe20003f44270 */
[----:B------:R-:W-:Y:S02]  /*109f0*/  VIADD R8, R8, 0xffffffff ;  /* 0xffffffff08087836 */ /* 0x000fe40000000000 */
[----:B------:R-:W-:-:S10]  /*10a00*/  IMAD.MOV.U32 R18, RZ, RZ, R15 ;  /* 0x000000ffff127224 */ /* 0x000fd400078e000f */
[----:B------:R-:W-:Y:S05]  /*10a10*/  @P2 BRA `(.L_x_1213) ;  /* 0xffffffbc006c2947 */ /* 0x000fea000383ffff */
[----:B------:R-:W-:Y:S05]  /*10a20*/  BSYNC B0 ;  /* 0x0000000000007941 */ /* 0x000fea0003800000 */
.L_x_1193:
[----:B------:R-:W-:Y:S02]  /*10a30*/  IMAD.MOV.U32 R0, RZ, RZ, R12 ;  /* 0x000000ffff007224 */ /* 0x000fe400078e000c */
[----:B------:R-:W-:Y:S02]  /*10a40*/  IMAD.MOV.U32 R3, RZ, RZ, R10 ;  /* 0x000000ffff037224 */ /* 0x000fe400078e000a */
[----:B------:R-:W-:Y:S02]  /*10a50*/  IMAD.MOV.U32 R18, RZ, RZ, R15 ;  /* 0x000000ffff127224 */ /* 0x000fe400078e000f */
[----:B------:R-:W-:-:S07]  /*10a60*/  IMAD.MOV.U32 R19, RZ, RZ, R14 ;  /* 0x000000ffff137224 */ /* 0x000fce00078e000e */
.L_x_1192:
[----:B------:R-:W-:Y:S05]  /*10a70*/  BSYNC B1 ;  /* 0x0000000000017941 */ /* 0x000fea0003800000 */
.L_x_1191:
[----:B------:R-:W2:Y:S01]  /*10a80*/  LDL R10, [R1+0x1c] ;  /* 0x00001c00010a7983 */ /* 0x000ea20000100800 */
[----:B------:R-:W0:Y:S03]  /*10a90*/  LDC R11, c[0x0][0x448] ;  /* 0x00011200ff0b7b82 */ /* 0x000e260000000800 */
[----:B------:R-:W3:Y:S04]  /*10aa0*/  LDL R15, [R1+0x8] ;  /* 0x00000800010f7983 */ /* 0x000ee80000100800 */
[----:B------:R-:W3:Y:S01]  /*10ab0*/  LDL R13, [R1+0xc] ;  /* 0x00000c00010d7983 */ /* 0x000ee20000100800 */
[----:B------:R-:W1:Y:S01]  /*10ac0*/  LDC R14, c[0x0][0x9e4] ;  /* 0x00027900ff0e7b82 */ /* 0x000e620000000800 */
[----:B------:R-:W-:-:S02]  /*10ad0*/  LOP3.LUT R16, R16, 0xffffffef, RZ, 0xc0, !PT ;  /* 0xffffffef10107812 */ /* 0x000fc400078ec0ff */
[----:B0-----:R-:W-:-:S13]  /*10ae0*/  ISETP.NE.AND P2, PT, R11, 0x1, PT ;  /* 0x000000010b00780c */ /* 0x001fda0003f45270 */
[----:B------:R-:W0:Y:S01]  /*10af0*/  @P2 LDC R11, c[0x0][0x44c] ;  /* 0x00011300ff0b2b82 */ /* 0x000e220000000800 */
[----:B------:R-:W-:-:S04]  /*10b00*/  @P2 LOP3.LUT R16, R16, 0x10, RZ, 0xfc, !PT ;  /* 0x0000001010102812 */ /* 0x000fc800078efcff */
[----:B------:R-:W-:-:S03]  /*10b10*/  LOP3.LUT R16, R16, 0xffffffdf, RZ, 0xc0, !PT ;  /* 0xffffffdf10107812 */ /* 0x000fc600078ec0ff */
[----:B------:R-:W4:Y:S01]  /*10b20*/  @P2 LDC R12, c[0x0][0x450] ;  /* 0x00011400ff0c2b82 */ /* 0x000f220000000800 */
[----:B--2---:R-:W-:-:S04]  /*10b30*/  VIADD R10, R10, 0xbf ;  /* 0x000000bf0a0a7836 */ /* 0x004fc80000000000 */
[----:B0-----:R-:W-:Y:S01]  /*10b40*/  @P2 IMAD.HI.U32 R11, R10, R11, RZ ;  /* 0x0000000b0a0b2227 */ /* 0x001fe200078e00ff */
[----:B---3--:R-:W-:-:S04]  /*10b50*/  IADD3 R13, R13, 0x1, -R15 ;  /* 0x000000010d0d7810 */ /* 0x008fc80007ffe80f */
[----:B----4-:R-:W-:Y:S02]  /*10b60*/  @P2 SHF.R.U32.HI R10, RZ, R12, R11 ;  /* 0x0000000cff0a2219 */ /* 0x010fe4000001160b */
[----:B-1----:R-:W-:-:S03]  /*10b70*/  ISETP.GE.AND P2, PT, R14, 0x1, PT ;  /* 0x000000010e00780c */ /* 0x002fc60003f46270 */
[----:B------:R-:W-:-:S04]  /*10b80*/  IMAD.IADD R10, R10, 0x1, R13 ;  /* 0x000000010a0a7824 */ /* 0x000fc800078e020d */
[----:B------:R-:W-:-:S06]  /*10b90*/  IMAD.IADD R9, R10, 0x1, -R9 ;  /* 0x000000010a097824 */ /* 0x000fcc00078e0a09 */
[----:B------:R-:W-:Y:S01]  /*10ba0*/  @P2 LOP3.LUT R16, R16, 0x20, RZ, 0xfc, !PT ;  /* 0x0000002010102812 */ /* 0x000fe200078efcff */
        /* <DEDUP_REMOVED lines=11> */
.L_x_1216:
[----:B------:R-:W-:-:S13]  /*10c60*/  ISETP.NE.AND P2, PT, R14, 0x1, PT ;  /* 0x000000010e00780c */ /* 0x000fda0003f45270 */
[----:B------:R-:W0:Y:S02]  /*10c70*/  @P2 LDC.64 R12, c[0x0][0x9e8] ;  /* 0x00027a00ff0c2b82 */ /* 0x000e240000000a00 */
[----:B0-----:R-:W-:-:S05]  /*10c80*/  @P2 IMAD.HI.U32 R12, R10, R12, RZ ;  /* 0x0000000c0a0c2227 */ /* 0x001fca00078e00ff */
[----:B------:R-:W-:-:S07]  /*10c90*/  @P2 SHF.R.U32.HI R10, RZ, R13, R12 ;  /* 0x0000000dff0a2219 */ /* 0x000fce000001160c */
.L_x_1217:
[----:B------:R-:W-:Y:S05]  /*10ca0*/  BSYNC B0 ;  /* 0x0000000000007941 */ /* 0x000fea0003800000 */
.L_x_1215:
[----:B------:R-:W-:-:S05]  /*10cb0*/  IMAD R10, R10, R14, RZ ;  /* 0x0000000e0a0a7224 */ /* 0x000fca00078e02ff */
[----:B------:R-:W-:-:S07]  /*10cc0*/  VIMNMX R9, R9, R10, !PT ;  /* 0x0000000a09097248 */ /* 0x000fce0007fe0100 */
.L_x_1214:
[----:B------:R-:W2:Y:S01]  /*10cd0*/  LDL R11, [R1+0x40] ;  /* 0x00004000010b7983 */ /* 0x000ea20000100800 */
[----:B------:R-:W-:Y:S01]  /*10ce0*/  VIADD R9, R9, 0x9f ;  /* 0x0000009f09097836 */ /* 0x000fe20000000000 */
[----:B------:R-:W-:Y:S03]  /*10cf0*/  BSSY B0, `(.L_x_1218) ;  /* 0x0000257000007945 */ /* 0x000fe60003800000 */
[----:B------:R-:W-:-:S05]  /*10d00*/  IMAD.HI R9, R9, 0x66666667, RZ ;  /* 0x6666666709097827 */ /* 0x000fca00078e02ff */
[----:B------:R-:W-:-:S04]  /*10d10*/  SHF.R.U32.HI R10, RZ, 0x1f, R9 ;  /* 0x0000001fff0a7819 */ /* 0x000fc80000011609 */
[----:B------:R-:W-:-:S04]  /*10d20*/  LEA.HI.SX32 R10, R9, R10, 0x1a ;  /* 0x0000000a090a7211 */ /* 0x000fc800078fd2ff */
[----:B--2---:R-:W-:-:S04]  /*10d30*/  VIMNMX R11, R11, R10, !PT ;  /* 0x0000000a0b0b7248 */ /* 0x004fc80007fe0100 */
[----:B------:R-:W-:Y:S01]  /*10d40*/  ISETP.GE.AND P2, PT, R8, R11, PT ;  /* 0x0000000b0800720c */ /* 0x000fe20003f46270 */
[----:B------:R0:W-:-:S12]  /*10d50*/  STL [R1+0x24], R11 ;  /* 0x0000240b01007387 */ /* 0x0001d80000100800 */
[----:B0-----:R-:W-:Y:S05]  /*10d60*/  @!P2 BRA `(.L_x_1219) ;  /* 0x00000024003ca947 */ /* 0x001fea0003800000 */
[----:B------:R-:W-:Y:S01]  /*10d70*/  BSSY B1, `(.L_x_1220) ;  /* 0x000024d000017945 */ /* 0x000fe20003800000 */
[----:B------:R-:W-:Y:S02]  /*10d80*/  IMAD.MOV.U32 R14, RZ, RZ, R8 ;  /* 0x000000ffff0e7224 */ /* 0x000fe400078e0008 */
[----:B------:R-:W-:Y:S02]  /*10d90*/  IMAD.MOV.U32 R11, RZ, RZ, R0 ;  /* 0x000000ffff0b7224 */ /* 0x000fe400078e0000 */
[----:B------:R-:W-:Y:S02]  /*10da0*/  IMAD.MOV.U32 R10, RZ, RZ, R3 ;  /* 0x000000ffff0a7224 */ /* 0x000fe400078e0003 */
[----:B------:R-:W-:Y:S02]  /*10db0*/  IMAD.MOV.U32 R9, RZ, RZ, R19 ;  /* 0x000000ffff097224 */ /* 0x000fe400078e0013 */
[----:B------:R-:W-:-:S07]  /*10dc0*/  IMAD.MOV.U32 R8, RZ, RZ, R18 ;  /* 0x000000ffff087224 */ /* 0x000fce00078e0012 */
.L_x_1232:
[----:B------:R-:W-:-:S05]  /*10dd0*/  VIADD R18, R8, 0x1 ;  /* 0x0000000108127836 */ /* 0x000fca0000000000 */
[----:B------:R-:W-:-:S04]  /*10de0*/  ISETP.NE.AND P2, PT, R18, 0x2, PT ;  /* 0x000000021200780c */ /* 0x000fc80003f45270 */
[----:B------:R-:W-:Y:S02]  /*10df0*/  SEL R0, RZ, 0x1, P2 ;  /* 0x00000001ff007807 */ /* 0x000fe40001000000 */
[----:B------:R-:W-:Y:S02]  /*10e00*/  SEL R18, R18, RZ, P2 ;  /* 0x000000ff12127207 */ /* 0x000fe40001000000 */
[----:B------:R-:W-:Y:S01]  /*10e10*/  LOP3.LUT R19, R9, R0, RZ, 0x3c, !PT ;  /* 0x0000000009137212 */ /* 0x000fe200078e3cff */
[----:B------:R-:W-:Y:S06]  /*10e20*/  @!P0 BRA `(.L_x_1221) ;  /* 0x0000000000048947 */ /* 0x000fec0003800000 */
[----:B------:R-:W-:Y:S01]  /*10e30*/  BPT.TRAP 0x1 ;  /* 0x000000040000795c */ /* 0x000fe20000300000 */
.L_x_1221:
[----:B------:R-:W-:Y:S01]  /*10e40*/  IMAD R0, R18, 0x8, R17 ;  /* 0x0000000812007824 */ /* 0x000fe200078e0211 */
[----:B------:R-:W-:-:S04]  /*10e50*/  SHF.L.U32 R3, R19, 0x1f, RZ ;  /* 0x0000001f13037819 */ /* 0x000fc800000006ff */
[----:B------:R0:W1:Y:S01]  /*10e60*/  SYNCS.PHASECHK.TRANS64.TRYWAIT P2, [R0+URZ+0x13230], R3 ;  /* 0x01323003000075a7 */ /* 0x000062000804017f */
[----:B------:R-:W-:Y:S05]  /*10e70*/  @!P0 BRA `(.L_x_1222) ;  /* 0x0000000000048947 */ /* 0x000fea0003800000 */
[----:B------:R-:W-:Y:S01]  /*10e80*/  BPT.TRAP 0x1 ;  /* 0x000000040000795c */ /* 0x000fe20000300000 */
.L_x_1222:
        /* <DEDUP_REMOVED lines=8> */
.L_x_1224:
[----:B------:R-:W-:Y:S05]  /*10f10*/  BSYNC B2 ;  /* 0x0000000000027941 */ /* 0x000fea0003800000 */
.L_x_1223:
        /* <DEDUP_REMOVED lines=37> */
[----:B------:R-:W-:Y:S02]  /*11170*/  R2UR UR12, R6 ;  /* 0x00000000060c72ca */ /* 0x000fe400000e0000 */
[----:B------:R-:W-:Y:S02]  /*11180*/  R2UR UR13, R7 ;  /* 0x00000000070d72ca */ /* 0x000fe400000e0000 */
[----:B------:R-:W-:Y:S01]  /*11190*/  R2UR UR18, R12 ;  /* 0x000000000c1272ca */ /* 0x000fe200000e0000 */
[----:B------:R-:W-:Y:S01]  /*111a0*/  VIADD R12, R15, 0x202 ;  /* 0x000002020f0c7836 */ /* 0x000fe20000000000 */
[----:B------:R-:W-:Y:S01]  /*111b0*/  R2UR UR19, R13 ;  /* 0x000000000d1372ca */ /* 0x000fe200000e0000 */
[----:B------:R-:W-:Y:S01]  /*111c0*/  IMAD.MOV.U32 R13, RZ, RZ, -0x7fffffe0 ;  /* 0x80000020ff0d7424 */ /* 0x000fe200078e00ff */
        /* <DEDUP_REMOVED lines=44> */
.L_x_1226:
[----:B01----:R-:W-:Y:S01]  /*11490*/  SHF.L.U32 R0, R9, 0x1f, RZ ;  /* 0x0000001f09007819 */ /* 0x003fe200000006ff */
[----:B------:R-:W-:-:S04]  /*114a0*/  IMAD R15, R8, 0x8, R17 ;  /* 0x00000008080f7824 */ /* 0x000fc800078e0211 */
[----:B------:R0:W1:Y:S01]  /*114b0*/  SYNCS.PHASECHK.TRANS64.TRYWAIT P2, [R15+URZ+0x13250], R0 ;  /* 0x013250000f0075a7 */ /* 0x000062000804017f */
[----:B------:R-:W-:Y:S05]  /*114c0*/  @!P0 BRA `(.L_x_1227) ;  /* 0x0000000000048947 */ /* 0x000fea0003800000 */
[----:B------:R-:W-:Y:S01]  /*114d0*/  BPT.TRAP 0x1 ;  /* 0x000000040000795c */ /* 0x000fe20000300000 */
.L_x_1227:
[----:B------:R-:W-:Y:S04]  /*114e0*/  BSSY B2, `(.L_x_1228) ;  /* 0x0000004000027945 */ /* 0x000fe80003800000 */
[----:B-1----:R-:W-:Y:S05]  /*114f0*/  @P2 BRA `(.L_x_1229) ;  /* 0x0000000000082947 */ /* 0x002fea0003800000 */
[----:B------:R-:W1:Y:S02]  /*11500*/  SYNCS.PHASECHK.TRANS64.TRYWAIT P2, [R15+URZ+0x13250], R0 ;  /* 0x013250000f0075a7 */ /* 0x000e64000804017f */
[----:B-1----:R-:W-:Y:S05]  /*11510*/  @!P2 BRA `(.L_x_1230) ;  /* 0x000000f00090a947 */ /* 0x002fea0003800000 */
.L_x_1229:
[----:B------:R-:W-:Y:S05]  /*11520*/  BSYNC B2 ;  /* 0x0000000000027941 */ /* 0x000fea0003800000 */
.L_x_1228:
[----:B------:R-:W-:Y:S01]  /*11530*/  VIADD R9, R17, 0x1000 ;  /* 0x0000100011097836 */ /* 0x000fe20000000000 */
[----:B01----:R-:W-:Y:S01]  /*11540*/  FMNMX.FTZ R0, R120, R10, !PT ;  /* 0x0000000a78007209 */ /* 0x003fe20007810000 */
[----:B------:R-:W-:Y:S01]  /*11550*/  WARPGROUP.ARRIVE ;  /* 0x00000000000079c5 */ /* 0x000fe20000000000 */
[----:B------:R-:W-:Y:S02]  /*11560*/  IMAD.MOV.U32 R13, RZ, RZ, -0x3ffffff0 ;  /* 0xc0000010ff0d7424 */ /* 0x000fe400078e00ff */
[----:B------:R-:W-:Y:S02]  /*11570*/  SHF.R.U32.HI R9, RZ, 0x4, R9 ;  /* 0x00000004ff097819 */ /* 0x000fe40000011609 */
[----:B------:R-:W-:Y:S02]  /*11580*/  FMNMX.FTZ R0, R121, R0, !PT ;  /* 0x0000000079007209 */ /* 0x000fe40007810000 */
[----:B------:R-:W-:-:S04]  /*11590*/  LOP3.LUT R9, R9, 0x3fff, RZ, 0xc0, !PT ;  /* 0x00003fff09097812 */ /* 0x000fc800078ec0ff */
[----:B------:R-:W-:-:S05]  /*115a0*/  LOP3.LUT R9, R9, 0x10000, RZ, 0xfc, !PT ;  /* 0x0001000009097812 */ /* 0x000fca00078efcff */
[----:B------:R-:W-:Y:S02]  /*115b0*/  IMAD R8, R8, 0x280, R9 ;  /* 0x0000028008087824 */ /* 0x000fe400078e0209 */
[----:B------:R-:W-:Y:S02]  /*115c0*/  IMAD.MOV.U32 R9, RZ, RZ, -0x3ffffff0 ;  /* 0xc0000010ff097424 */ /* 0x000fe400078e00ff */
[C---:B------:R-:W-:Y:S01]  /*115d0*/  VIADD R12, R8.reuse, 0x80 ;  /* 0x00000080080c7836 */ /* 0x040fe20000000000 */
[----:B------:R-:W-:Y:S02]  /*115e0*/  R2UR UR6, R8 ;  /* 0x00000000080672ca */ /* 0x000fe400000e0000 */
[----:B------:R-:W-:Y:S02]  /*115f0*/  R2UR UR7, R9 ;  /* 0x00000000090772ca */ /* 0x000fe400000e0000 */
[----:B------:R-:W-:Y:S02]  /*11600*/  FMNMX.FTZ R9, R124, R0, !PT ;  /* 0x000000007c097209 */ /* 0x000fe40007810000 */
[----:B------:R-:W-:-:S02]  /*11610*/  FMNMX.FTZ R0, R122, R11, !PT ;  /* 0x0000000b7a007209 */ /* 0x000fc40007810000 */
[----:B------:R-:W-:Y:S02]  /*11620*/  FMNMX.FTZ R9, R125, R9, !PT ;  /* 0x000000097d097209 */ /* 0x000fe40007810000 */
[----:B------:R-:W-:Y:S02]  /*11630*/  FMNMX.FTZ R0, R123, R0, !PT ;  /* 0x000000007b007209 */ /* 0x000fe40007810000 */
[----:B------:R-:W-:Y:S02]  /*11640*/  FMNMX.FTZ R9, R128, R9, !PT ;  /* 0x0000000980097209 */ /* 0x000fe40007810000 */
[----:B------:R-:W-:Y:S01]  /*11650*/  FMNMX.FTZ R0, R126, R0, !PT ;  /* 0x000000007e007209 */ /* 0x000fe20007810000 */
[----:B------:R-:W-:Y:S01]  /*11660*/  QGMMA.64x64x32.F32.E4M3.E4M3 R24, R152, gdesc[UR4], R24, gsb0 ;  /* 0x00e0000498187df3 */ /* 0x000fe20008000818 */
        /* <DEDUP_REMOVED lines=38> */
[----:B------:R-:W-:Y:S01]  /*118d0*/  FMNMX.FTZ R9, R72, R9, !PT ;  /* 0x0000000948097209 */ /* 0x000fe20007810000 */
[----:B------:R-:W-:Y:S02]  /*118e0*/  WARPGROUP.DEPBAR.LE gsb0, 0x0 ;  /* 0x00008000000079c5 */ /* 0x000fe40000010000 */
[----:B------:R-:W-:Y:S01]  /*118f0*/  FMNMX.FTZ R0, R102, R0, !PT ;  /* 0x0000000066007209 */ /* 0x000fe20007810000 */
[----:B------:R-:W-:Y:S01]  /*11900*/  WARPGROUP.ARRIVE ;  /* 0x00000000000079c5 */ /* 0x000fe20000000000 */
[----:B------:R-:W-:Y:S02]  /*11910*/  FMNMX.FTZ R9, R73, R9, !PT ;  /* 0x0000000949097209 */ /* 0x000fe40007810000 */
[----:B------:R-:W-:Y:S02]  /*11920*/  FMNMX.FTZ R0, R103, R0, !PT ;  /* 0x0000000067007209 */ /* 0x000fe40007810000 */
[----:B------:R-:W-:Y:S01]  /*11930*/  R2UR UR6, R12 ;  /* 0x000000000c0672ca */ /* 0x000fe200000e0000 */
[----:B------:R-:W-:Y:S01]  /*11940*/  VIADD R12, R8, 0x100 ;  /* 0x00000100080c7836 */ /* 0x000fe20000000000 */
[----:B------:R-:W-:-:S02]  /*11950*/  FMNMX.FTZ R0, R74, R0, !PT ;  /* 0x000000004a007209 */ /* 0x000fc40007810000 */
[----:B------:R-:W-:Y:S01]  /*11960*/  R2UR UR7, R13 ;  /* 0x000000000d0772ca */ /* 0x000fe200000e0000 */
[----:B------:R-:W-:Y:S01]  /*11970*/  IMAD.MOV.U32 R13, RZ, RZ, -0x3ffffff0 ;  /* 0xc0000010ff0d7424 */ /* 0x000fe200078e00ff */
[----:B------:R-:W-:Y:S02]  /*11980*/  FMNMX.FTZ R0, R75, R0, !PT ;  /* 0x000000004b007209 */ /* 0x000fe40007810000 */
[----:B------:R-:W-:Y:S02]  /*11990*/  FMNMX.FTZ R9, R76, R9, !PT ;  /* 0x000000094c097209 */ /* 0x000fe40007810000 */
[----:B------:R-:W-:Y:S02]  /*119a0*/  FMNMX.FTZ R0, R78, R0, !PT ;  /* 0x000000004e007209 */ /* 0x000fe40007810000 */
[----:B------:R-:W-:Y:S02]  /*119b0*/  FMNMX.FTZ R9, R77, R9, !PT ;  /* 0x000000094d097209 */ /* 0x000fe40007810000 */
[----:B------:R-:W-:-:S02]  /*119c0*/  FMNMX.FTZ R0, R79, R0, !PT ;  /* 0x000000004f007209 */ /* 0x000fc40007810000 */
[----:B------:R-:W-:Y:S01]  /*119d0*/  FMNMX.FTZ R9, R80, R9, !PT ;  /* 0x0000000950097209 */ /* 0x000fe20007810000 */
[----:B------:R-:W-:Y:S01]  /*119e0*/  QGMMA.64x64x32.F32.E4M3.E4M3 R24, R148, gdesc[UR4], R24, gsb0 ;  /* 0x00e0000494187df3 */ /* 0x000fe20008000818 */
        /* <DEDUP_REMOVED lines=23> */
[----:B------:R-:W-:Y:S02]  /*11b60*/  R2UR UR6, R12 ;  /* 0x000000000c0672ca */ /* 0x000fe400000e0000 */
[----:B------:R-:W0:Y:S01]  /*11b70*/  SHFL.BFLY PT, R12, R9, 0x2, 0x1f ;  /* 0x0c401f00090c7f89 */ /* 0x000e2200000e0000 */
[----:B------:R-:W-:Y:S01]  /*11b80*/  R2UR UR7, R13 ;  /* 0x000000000d0772ca */ /* 0x000fe200000e0000 */
[----:B------:R-:W-:Y:S02]  /*11b90*/  IMAD.MOV.U32 R13, RZ, RZ, -0x3ffffff0 ;  /* 0xc0000010ff0d7424 */ /* 0x000fe400078e00ff */
[----:B------:R-:W1:Y:S01]  /*11ba0*/  SHFL.BFLY PT, R3, R0, 0x2, 0x1f ;  /* 0x0c401f0000037f89 */ /* 0x000e6200000e0000 */
[----:B0-----:R-:W-:Y:S01]  /*11bb0*/  FMNMX.FTZ R9, R9, R12, !PT ;  /* 0x0000000c09097209 */ /* 0x001fe20007810000 */
[----:B------:R-:W-:Y:S01]  /*11bc0*/  VIADD R12, R8, 0x180 ;  /* 0x00000180080c7836 */ /* 0x000fe20000000000 */
[----:B-1----:R-:W-:Y:S01]  /*11bd0*/  FMNMX.FTZ R0, R0, R3, !PT ;  /* 0x0000000300007209 */ /* 0x002fe20007810000 */
[----:B------:R-:W-:-:S02]  /*11be0*/  WARPGROUP.DEPBAR.LE gsb0, 0x0 ;  /* 0x00008000000079c5 */ /* 0x000fc40000010000 */
[----:B------:R-:W-:Y:S01]  /*11bf0*/  WARPGROUP.ARRIVE ;  /* 0x00000000000079c5 */ /* 0x000fe20000000000 */
[----:B------:R-:W0:Y:S05]  /*11c00*/  SHFL.BFLY PT, R3, R9, 0x1, 0x1f ;  /* 0x0c201f0009037f89 */ /* 0x000e2a00000e0000 */
[----:B------:R-:W-:Y:S01]  /*11c10*/  QGMMA.64x64x32.F32.E4M3.E4M3 R24, R144, gdesc[UR4], R24, gsb0 ;  /* 0x00e0000490187df3 */ /* 0x000fe20008000818 */
[----:B------:R-:W-:Y:S02]  /*11c20*/  R2UR UR6, R12 ;  /* 0x000000000c0672ca */ /* 0x000fe400000e0000 */
[----:B------:R-:W1:Y:S01]  /*11c30*/  SHFL.BFLY PT, R12, R0, 0x1, 0x1f ;  /* 0x0c201f00000c7f89 */ /* 0x000e6200000e0000 */
[----:B------:R-:W-:-:S02]  /*11c40*/  R2UR UR7, R13 ;  /* 0x000000000d0772ca */ /* 0x000fc400000e0000 */
[----:B0-----:R-:W-:-:S05]  /*11c50*/  FMNMX.FTZ R3, R9, R3, !PT ;  /* 0x0000000309037209 */ /* 0x001fca0007810000 */
[----:B------:R-:W-:Y:S01]  /*11c60*/  FADD.FTZ R10, -R3, R10 ;  /* 0x0000000a030a7221 */ /* 0x000fe20000010100 */
[----:B-1----:R-:W-:-:S03]  /*11c70*/  FMNMX.FTZ R0, R0, R12, !PT ;  /* 0x0000000c00007209 */ /* 0x002fc60007810000 */
[----:B------:R-:W-:Y:S02]  /*11c80*/  FMUL.FTZ R10, R2, R10 ;  /* 0x0000000a020a7220 */ /* 0x000fe40000410000 */
[----:B------:R-:W-:-:S01]  /*11c90*/  FADD.FTZ R9, -R0, R11 ;  /* 0x0000000b00097221 */ /* 0x000fc20000010100 */
[----:B------:R-:W-:-:S03]  /*11ca0*/  FFMA.FTZ R11, R2, R3, -8 ;  /* 0xc1000000020b7423 */ /* 0x000fc60000010003 */
        /* <DEDUP_REMOVED lines=42> */
[----:B------:R-:W-:Y:S01]  /*11f50*/  FFMA.FTZ R69, R2, R0, -8 ;  /* 0xc100000002457423 */ /* 0x000fe20000010000 */
[----:B------:R-:W-:Y:S01]  /*11f60*/  MUFU.EX2 R9, R9 ;  /* 0x0000000900097308 */ /* 0x000fe20000000800 */
[----:B------:R-:W-:-:S02]  /*11f70*/  WARPGROUP.DEPBAR.LE gsb0, 0x0 ;  /* 0x00008000000079c5 */ /* 0x000fc40000010000 */
[C-C-:B------:R-:W-:Y:S01]  /*11f80*/  FFMA.FTZ R122, R2.reuse, R122, -R69.reuse ;  /* 0x0000007a027a7223 */ /* 0x140fe20000010845 */
[----:B------:R-:W-:-:S01]  /*11f90*/  FFMA.FTZ R123, R2, R123, -R69 ;  /* 0x0000007b027b7223 */ /* 0x000fc20000010845 */
[C-C-:B------:R-:W-:Y:S01]  /*11fa0*/  FFMA.FTZ R126, R2.reuse, R126, -R69.reuse ;  /* 0x0000007e027e7223 */ /* 0x140fe20000010845 */
[----:B------:R-:W-:-:S01]  /*11fb0*/  FFMA.FTZ R127, R2, R127, -R69 ;  /* 0x0000007f027f7223 */ /* 0x000fc20000010845 */
[C-C-:B------:R-:W-:Y:S01]  /*11fc0*/  FFMA.FTZ R130, R2.reuse, R130, -R69.reuse ;  /* 0x0000008202827223 */ /* 0x140fe20000010845 */
[----:B------:R-:W0:Y:S01]  /*11fd0*/  MUFU.EX2 R12, R12 ;  /* 0x0000000c000c7308 */ /* 0x000e220000000800 */
[----:B------:R-:W-:-:S01]  /*11fe0*/  FFMA.FTZ R131, R2, R131, -R69 ;  /* 0x0000008302837223 */ /* 0x000fc20000010845 */
[C-C-:B------:R-:W-:Y:S01]  /*11ff0*/  FFMA.FTZ R134, R2.reuse, R134, -R69.reuse ;  /* 0x0000008602867223 */ /* 0x140fe20000010845 */
[----:B------:R-:W-:-:S01]  /*12000*/  FFMA.FTZ R135, R2, R135, -R69 ;  /* 0x0000008702877223 */ /* 0x000fc20000010845 */
[----:B------:R-:W-:Y:S01]  /*12010*/  WARPGROUP.ARRIVE ;  /* 0x00000000000079c5 */ /* 0x000fe20000000000 */
[----:B------:R-:W-:-:S01]  /*12020*/  FFMA.FTZ R106, R2, R106, -R69 ;  /* 0x0000006a026a7223 */ /* 0x000fc20000010845 */
[C-C-:B------:R-:W-:Y:S01]  /*12030*/  FFMA.FTZ R107, R2.reuse, R107, -R69.reuse ;  /* 0x0000006b026b7223 */ /* 0x140fe20000010845 */
[----:B------:R-:W-:-:S01]  /*12040*/  FFMA.FTZ R110, R2, R110, -R69 ;  /* 0x0000006e026e7223 */ /* 0x000fc20000010845 */
[----:B------:R-:W1:Y:S01]  /*12050*/  MUFU.EX2 R122, R122 ;  /* 0x0000007a007a7308 */ /* 0x000e620000000800 */
[----:B------:R-:W-:-:S01]  /*12060*/  FFMA.FTZ R111, R2, R111, -R69 ;  /* 0x0000006f026f7223 */ /* 0x000fc20000010845 */
[----:B------:R-:W-:Y:S01]  /*12070*/  QGMMA.64x64x32.F32.E4M3.E4M3 R24, R140, gdesc[UR4], R24, gsb0 ;  /* 0x00e000048c187df3 */ /* 0x000fe20008000818 */
[----:B------:R-:W-:-:S01]  /*12080*/  FFMA.FTZ R114, R2, R114, -R69 ;  /* 0x0000007202727223 */ /* 0x000fc20000010845 */
[C-C-:B------:R-:W-:Y:S01]  /*12090*/  FFMA.FTZ R115, R2.reuse, R115, -R69.reuse ;  /* 0x0000007302737223 */ /* 0x140fe20000010845 */
[----:B------:R-:W-:-:S01]  /*120a0*/  FFMA.FTZ R118, R2, R118, -R69 ;  /* 0x0000007602767223 */ /* 0x000fc20000010845 */
[C-C-:B------:R-:W-:Y:S01]  /*120b0*/  FFMA.FTZ R119, R2.reuse, R119, -R69.reuse ;  /* 0x0000007702777223 */ /* 0x140fe20000010845 */
[----:B------:R-:W-:-:S01]  /*120c0*/  FFMA.FTZ R90, R2, R90, -R69 ;  /* 0x0000005a025a7223 */ /* 0x000fc20000010845 */
[----:B------:R-:W2:Y:S01]  /*120d0*/  MUFU.EX2 R13, R13 ;  /* 0x0000000d000d7308 */ /* 0x000ea20000000800 */
[----:B0-----:R-:W-:-:S01]  /*120e0*/  FFMA.FTZ R21, R10, R21, R12 ;  /* 0x000000150a157223 */ /* 0x001fc2000001000c */
[C-C-:B------:R-:W-:Y:S01]  /*120f0*/  FFMA.FTZ R91, R2.reuse, R91, -R69.reuse ;  /* 0x0000005b025b7223 */ /* 0x140fe20000010845 */
[----:B------:R-:W-:-:S01]  /*12100*/  FFMA.FTZ R94, R2, R94, -R69 ;  /* 0x0000005e025e7223 */ /* 0x000fc20000010845 */
[C-C-:B------:R-:W-:Y:S01]  /*12110*/  FFMA.FTZ R95, R2.reuse, R95, -R69.reuse ;  /* 0x0000005f025f7223 */ /* 0x140fe20000010845 */
[----:B------:R-:W-:-:S01]  /*12120*/  FFMA.FTZ R98, R2, R98, -R69 ;  /* 0x0000006202627223 */ /* 0x000fc20000010845 */
[----:B------:R-:W-:-:S02]  /*12130*/  VIADD R56, R8, 0x200 ;  /* 0x0000020008387836 */ /* 0x000fc40000000000 */
[----:B------:R-:W-:-:S01]  /*12140*/  FFMA.FTZ R8, R2, R99, -R69 ;  /* 0x0000006302087223 */ /* 0x000fc20000010845 */
[----:B------:R-:W0:Y:S01]  /*12150*/  MUFU.EX2 R123, R123 ;  /* 0x0000007b007b7308 */ /* 0x000e220000000800 */
[----:B-1----:R-:W-:-:S01]  /*12160*/  FFMA.FTZ R20, R9, R20, R122 ;  /* 0x0000001409147223 */ /* 0x002fc2000001007a */
[----:B------:R-:W-:Y:S01]  /*12170*/  IMAD.MOV.U32 R57, RZ, RZ, -0x3ffffff0 ;  /* 0xc0000010ff397424 */ /* 0x000fe200078e00ff */
[----:B------:R-:W-:Y:S01]  /*12180*/  R2UR UR6, R56 ;  /* 0x00000000380672ca */ /* 0x000fe200000e0000 */
[C-C-:B------:R-:W-:Y:S01]  /*12190*/  FFMA.FTZ R56, R2.reuse, R102, -R69.reuse ;  /* 0x0000006602387223 */ /* 0x140fe20000010845 */
[----:B------:R-:W-:-:S01]  /*121a0*/  FFMA.FTZ R74, R2, R74, -R69 ;  /* 0x0000004a024a7223 */ /* 0x000fc20000010845 */
[----:B------:R-:W-:Y:S01]  /*121b0*/  FFMA.FTZ R75, R2, R75, -R69 ;  /* 0x0000004b024b7223 */ /* 0x000fe20000010845 */
[----:B------:R-:W-:Y:S01]  /*121c0*/  R2UR UR7, R57 ;  /* 0x00000000390772ca */ /* 0x000fe200000e0000 */
        /* <DEDUP_REMOVED lines=20> */
[----:B------:R-:W-:Y:S01]  /*12310*/  FFMA.FTZ R69, R2, R71, -R69 ;  /* 0x0000004702457223 */ /* 0x000fe20000010845 */
[----:B------:R-:W-:-:S03]  /*12320*/  @!P1 IMAD R99, R18, 0x8, R17 ;  /* 0x0000000812639824 */ /* 0x000fc600078e0211 */
[----:B------:R-:W1:Y:S01]  /*12330*/  MUFU.EX2 R127, R127 ;  /* 0x0000007f007f7308 */ /* 0x000e620000000800 */
[----:B--2---:R-:W-:-:S01]  /*12340*/  FADD.FTZ R20, R126, R20 ;  /* 0x000000147e147221 */ /* 0x004fc20000010000 */
[----:B------:R-:W-:-:S05]  /*12350*/  @!P1 VIADD R99, R99, 0x13240 ;  /* 0x0001324063639836 */ /* 0x000fca0000000000 */
[----:B------:R-:W-:Y:S01]  /*12360*/  @!P1 PRMT R99, RZ, 0x654, R99 ;  /* 0x00000654ff639816 */ /* 0x000fe20000000063 */
        /* <DEDUP_REMOVED lines=8> */
[----:B------:R-:W-:Y:S02]  /*123f0*/  WARPGROUP.DEPBAR.LE gsb0, 0x0 ;  /* 0x00008000000079c5 */ /* 0x000fe40000010000 */
[----:B------:R-:W-:-:S04]  /*12400*/  WARPGROUP.ARRIVE ;  /* 0x00000000000079c5 */ /* 0x000fc80000000000 */
[----:B------:R-:W0:Y:S01]  /*12410*/  MUFU.EX2 R128, R128 ;  /* 0x0000008000807308 */ /* 0x000e220000000800 */
[----:B-1----:R-:W-:-:S01]  /*12420*/  FADD.FTZ R21, R125, R21 ;  /* 0x000000157d157221 */ /* 0x002fc20000010000 */
[----:B------:R-:W-:Y:S06]  /*12430*/  QGMMA.64x64x32.F32.E4M3.E4M3 R24, R136, gdesc[UR4], R24, gsb0 ;  /* 0x00e0000488187df3 */ /* 0x000fec0008000818 */
        /* <DEDUP_REMOVED lines=20> */
[----:B------:R-:W-:Y:S02]  /*12580*/  WARPGROUP.DEPBAR.LE gsb0, 0x0 ;  /* 0x00008000000079c5 */ /* 0x000fe40000010000 */
[----:B------:R2:W-:Y:S04]  /*12590*/  @!P1 SYNCS.ARRIVE.TRANS64.RED.A1T0 RZ, [R99+URZ], RZ ;  /* 0x000000ff63ff99a7 */ /* 0x0005e8000810043f */
[----:B------:R-:W3:Y:S01]  /*125a0*/  MUFU.EX2 R111, R111 ;  /* 0x0000006f006f7308 */ /* 0x000ee20000000800 */
[----:B0-----:R-:W-:-:S07]  /*125b0*/  FADD.FTZ R20, R110, R20 ;  /* 0x000000146e147221 */ /* 0x001fce0000010000 */
[----:B------:R-:W0:Y:S01]  /*125c0*/  MUFU.EX2 R112, R112 ;  /* 0x0000007000707308 */ /* 0x000e220000000800 */
[----:B-1----:R-:W-:-:S07]  /*125d0*/  FADD.FTZ R21, R109, R21 ;  /* 0x000000156d157221 */ /* 0x002fce0000010000 */
[----:B------:R-:W1:Y:S01]  /*125e0*/  MUFU.EX2 R114, R114 ;  /* 0x0000007200727308 */ /* 0x000e620000000800 */
[----:B---3--:R-:W-:-:S07]  /*125f0*/  FADD.FTZ R20, R111, R20 ;  /* 0x000000146f147221 */ /* 0x008fce0000010000 */
        /* <DEDUP_REMOVED lines=107> */
[----:B---3--:R-:W-:-:S01]  /*12cb0*/  FADD.FTZ R20, R70, R20 ;  /* 0x0000001446147221 */ /* 0x008fc20000010000 */
[----:B0-----:R-:W-:-:S03]  /*12cc0*/  FADD.FTZ R21, R11, R21 ;  /* 0x000000150b157221 */ /* 0x001fc60000010000 */
[----:B-1----:R-:W-:Y:S01]  /*12cd0*/  FADD.FTZ R20, R69, R20 ;  /* 0x0000001445147221 */ /* 0x002fe20000010000 */
[----:B--2---:R-:W-:Y:S06]  /*12ce0*/  @!P0 BRA `(.L_x_1231) ;  /* 0x0000000000048947 */ /* 0x004fec0003800000 */
[----:B------:R-:W-:Y:S01]  /*12cf0*/  BPT.TRAP 0x1 ;  /* 0x000000040000795c */ /* 0x000fe20000300000 */
.L_x_1231:
[----:B------:R-:W-:Y:S01]  /*12d00*/  F2FP.SATFINITE.E4M3.F32.PACK_AB_MERGE_C R57, R57, R56, RZ ;  /* 0x000000383939723e */ /* 0x000fe200048070ff */
[----:B------:R-:W2:Y:S01]  /*12d10*/  LDL R71, [R1+0x30] ;  /* 0x0000300001477983 */ /* 0x000ea20000100800 */
[----:B------:R-:W-:Y:S01]  /*12d20*/  VIADD R15, R15, 0x13260 ;  /* 0x000132600f0f7836 */ /* 0x000fe20000000000 */
[----:B------:R-:W-:Y:S02]  /*12d30*/  F2FP.SATFINITE.E4M3.F32.PACK_AB_MERGE_C R11, R11, R68, RZ ;  /* 0x000000440b0b723e */ /* 0x000fe400048070ff */
[----:B------:R-:W-:Y:S02]  /*12d40*/  F2FP.SATFINITE.E4M3.F32.PACK_AB_MERGE_C R147, R8, R98, R57 ;  /* 0x000000620893723e */ /* 0x000fe40004807039 */
[----:B------:R-:W3:Y:S01]  /*12d50*/  LDL R8, [R1+0x24] ;  /* 0x0000240001087983 */ /* 0x000ee20000100800 */
        /* <DEDUP_REMOVED lines=72> */
[----:B--2---:R-:W-:-:S04]  /*131e0*/  PRMT R15, R71, 0x654, R15 ;  /* 0x00000654470f7816 */ /* 0x004fc8000000000f */
[----:B------:R0:W-:Y:S01]  /*131f0*/  SYNCS.ARRIVE.TRANS64.RED.A1T0 RZ, [R15+URZ], RZ ;  /* 0x000000ff0fff79a7 */ /* 0x0001e2000810043f */
[C---:B---3--:R-:W-:Y:S01]  /*13200*/  ISETP.GT.AND P2, PT, R14.reuse, R8, PT ;  /* 0x000000080e00720c */ /* 0x048fe20003f44270 */
[----:B------:R-:W-:Y:S02]  /*13210*/  VIADD R14, R14, 0xffffffff ;  /* 0xffffffff0e0e7836 */ /* 0x000fe40000000000 */
[----:B------:R-:W-:-:S10]  /*13220*/  IMAD.MOV.U32 R8, RZ, RZ, R18 ;  /* 0x000000ffff087224 */ /* 0x000fd400078e0012 */
[----:B0-----:R-:W-:Y:S05]  /*13230*/  @P2 BRA `(.L_x_1232) ;  /* 0xffffffd800e42947 */ /* 0x001fea000383ffff */
[----:B------:R-:W-:Y:S05]  /*13240*/  BSYNC B1 ;  /* 0x0000000000017941 */ /* 0x000fea0003800000 */
.L_x_1220:
[----:B------:R-:W-:-:S07]  /*13250*/  IMAD.MOV.U32 R8, RZ, RZ, R14 ;  /* 0x000000ffff087224 */ /* 0x000fce00078e000e */
.L_x_1219:
[----:B------:R-:W-:Y:S05]  /*13260*/  BSYNC B0 ;  /* 0x0000000000007941 */ /* 0x000fea0003800000 */
.L_x_1218:
[----:B------:R-:W2:Y:S01]  /*13270*/  LDL R9, [R1+0x40] ;  /* 0x0000400001097983 */ /* 0x000ea20000100800 */
[----:B------:R-:W-:Y:S01]  /*13280*/  BSSY B0, `(.L_x_1233) ;  /* 0x0000423000007945 */ /* 0x000fe20003800000 */
[----:B--2---:R-:W-:-:S13]  /*13290*/  ISETP.GE.AND P2, PT, R8, R9, PT ;  /* 0x000000090800720c */ /* 0x004fda0003f46270 */
[----:B------:R-:W-:Y:S05]  /*132a0*/  @!P2 BRA `(.L_x_1234) ;  /* 0x000000400080a947 */ /* 0x000fea0003800000 */
[----:B------:R-:W-:Y:S02]  /*132b0*/  IMAD.MOV.U32 R9, RZ, RZ, R0 ;  /* 0x000000ffff097224 */ /* 0x000fe400078e0000 */
[----:B------:R-:W-:Y:S02]  /*132c0*/  IMAD.MOV.U32 R14, RZ, RZ, R3 ;  /* 0x000000ffff0e7224 */ /* 0x000fe400078e0003 */
[----:B------:R-:W-:Y:S02]  /*132d0*/  IMAD.MOV.U32 R11, RZ, RZ, R19 ;  /* 0x000000ffff0b7224 */ /* 0x000fe400078e0013 */
[----:B------:R-:W-:-:S07]  /*132e0*/  IMAD.MOV.U32 R10, RZ, RZ, R18 ;  /* 0x000000ffff0a7224 */ /* 0x000fce00078e0012 */
.L_x_1254:
[----:B------:R-:W-:-:S05]  /*132f0*/  VIADD R0, R10, 0x1 ;  /* 0x000000010a007836 */ /* 0x000fca0000000000 */
[----:B------:R-:W-:-:S04]  /*13300*/  ISETP.NE.AND P2, PT, R0, 0x2, PT ;  /* 0x000000020000780c */ /* 0x000fc80003f45270 */
[----:B------:R-:W-:Y:S02]  /*13310*/  SEL R0, R0, RZ, P2 ;  /* 0x000000ff00007207 */ /* 0x000fe40001000000 */
[----:B------:R-:W-:-:S03]  /*13320*/  SEL R12, RZ, 0x1, P2 ;  /* 0x00000001ff0c7807 */ /* 0x000fc60001000000 */
[----:B------:R-:W-:Y:S01]  /*13330*/  IMAD.MOV.U32 R18, RZ, RZ, R0 ;  /* 0x000000ffff127224 */ /* 0x000fe200078e0000 */
[----:B------:R-:W-:Y:S01]  /*13340*/  LOP3.LUT R19, R11, R12, RZ, 0x3c, !PT ;  /* 0x0000000c0b137212 */ /* 0x000fe200078e3cff */
[----:B------:R-:W-:Y:S06]  /*13350*/  @!P0 BRA `(.L_x_1235) ;  /* 0x0000000000048947 */ /* 0x000fec0003800000 */
[----:B------:R-:W-:Y:S01]  /*13360*/  BPT.TRAP 0x1 ;  /* 0x000000040000795c */ /* 0x000fe20000300000 */
.L_x_1235:
[----:B------:R-:W-:Y:S01]  /*13370*/  IMAD R3, R18, 0x8, R17 ;  /* 0x0000000812037824 */ /* 0x000fe200078e0211 */
[----:B------:R-:W-:-:S04]  /*13380*/  SHF.L.U32 R12, R19, 0x1f, RZ ;  /* 0x0000001f130c7819 */ /* 0x000fc800000006ff */
[----:B------:R0:W1:Y:S01]  /*13390*/  SYNCS.PHASECHK.TRANS64.TRYWAIT P2, [R3+URZ+0x13230], R12 ;  /* 0x0132300c030075a7 */ /* 0x000062000804017f */
[----:B------:R-:W-:Y:S05]  /*133a0*/  @!P0 BRA `(.L_x_1236) ;  /* 0x0000000000048947 */ /* 0x000fea0003800000 */
[----:B------:R-:W-:Y:S01]  /*133b0*/  BPT.TRAP 0x1 ;  /* 0x000000040000795c */ /* 0x000fe20000300000 */
.L_x_1236:
        /* <DEDUP_REMOVED lines=8> */
.L_x_1238:
[----:B------:R-:W-:Y:S05]  /*13440*/  BSYNC B1 ;  /* 0x0000000000017941 */ /* 0x000fea0003800000 */
.L_x_1237:
        /* <DEDUP_REMOVED lines=87> */
.L_x_1240:
[----:B------:R-:W-:Y:S01]  /*139c0*/  SHF.L.U32 R3, R11, 0x1f, RZ ;  /* 0x0000001f0b037819 */ /* 0x000fe200000006ff */
[----:B------:R-:W-:-:S04]  /*139d0*/  IMAD R15, R10, 0x8, R17 ;  /* 0x000000080a0f7824 */ /* 0x000fc800078e0211 */
[----:B------:R0:W1:Y:S01]  /*139e0*/  SYNCS.PHASECHK.TRANS64.TRYWAIT P2, [R15+URZ+0x13250], R3 ;  /* 0x013250030f0075a7 */ /* 0x000062000804017f */
[----:B------:R-:W-:Y:S05]  /*139f0*/  @!P0 BRA `(.L_x_1241) ;  /* 0x0000000000048947 */ /* 0x000fea0003800000 */
[----:B------:R-:W-:Y:S01]  /*13a00*/  BPT.TRAP 0x1 ;  /* 0x000000040000795c */ /* 0x000fe20000300000 */
.L_x_1241:
[----:B------:R-:W-:Y:S04]  /*13a10*/  BSSY B1, `(.L_x_1242) ;  /* 0x0000004000017945 */ /* 0x000fe80003800000 */
[----:B-1----:R-:W-:Y:S05]  /*13a20*/  @P2 BRA `(.L_x_1243) ;  /* 0x0000000000082947 */ /* 0x002fea0003800000 */
[----:B------:R-:W1:Y:S02]  /*13a30*/  SYNCS.PHASECHK.TRANS64.TRYWAIT P2, [R15+URZ+0x13250], R3 ;  /* 0x013250030f0075a7 */ /* 0x000e64000804017f */
[----:B-1----:R-:W-:Y:S05]  /*13a40*/  @!P2 BRA `(.L_x_1244) ;  /* 0x000000cc006ca947 */ /* 0x002fea0003800000 */
.L_x_1243:
[----:B------:R-:W-:Y:S05]  /*13a50*/  BSYNC B1 ;  /* 0x0000000000017941 */ /* 0x000fea0003800000 */
.L_x_1242:
[----:B------:R-:W-:Y:S01]  /*13a60*/  VIADD R11, R17, 0x1000 ;  /* 0x00001000110b7836 */ /* 0x000fe20000000000 */
[----:B------:R-:W-:Y:S01]  /*13a70*/  WARPGROUP.ARRIVE ;  /* 0x00000000000079c5 */ /* 0x000fe20000000000 */
[----:B------:R-:W-:Y:S01]  /*13a80*/  IMAD.MOV.U32 R13, RZ, RZ, -0x3ffffff0 ;  /* 0xc0000010ff0d7424 */ /* 0x000fe200078e00ff */
[----:B01----:R-:W0:Y:S02]  /*13a90*/  LDC R3, c[0x0][0x448] ;  /* 0x00011200ff037b82 */ /* 0x003e240000000800 */
[----:B------:R-:W-:-:S04]  /*13aa0*/  SHF.R.U32.HI R11, RZ, 0x4, R11 ;  /* 0x00000004ff0b7819 */ /* 0x000fc8000001160b */
[----:B------:R-:W-:-:S04]  /*13ab0*/  LOP3.LUT R11, R11, 0x3fff, RZ, 0xc0, !PT ;  /* 0x00003fff0b0b7812 */ /* 0x000fc800078ec0ff */
[----:B------:R-:W-:-:S05]  /*13ac0*/  LOP3.LUT R11, R11, 0x10000, RZ, 0xfc, !PT ;  /* 0x000100000b0b7812 */ /* 0x000fca00078efcff */
[----:B------:R-:W-:Y:S02]  /*13ad0*/  IMAD R10, R10, 0x280, R11 ;  /* 0x000002800a0a7824 */ /* 0x000fe400078e020b */
[----:B------:R-:W-:-:S03]  /*13ae0*/  IMAD.MOV.U32 R11, RZ, RZ, -0x3ffffff0 ;  /* 0xc0000010ff0b7424 */ /* 0x000fc600078e00ff */
[----:B------:R-:W-:Y:S02]  /*13af0*/  R2UR UR6, R10 ;  /* 0x000000000a0672ca */ /* 0x000fe400000e0000 */
[----:B------:R-:W-:-:S13]  /*13b00*/  R2UR UR7, R11 ;  /* 0x000000000b0772ca */ /* 0x000fda00000e0000 */
[----:B------:R-:W-:Y:S01]  /*13b10*/  QGMMA.64x64x32.F32.E4M3.E4M3 R24, R152, gdesc[UR4], R24, gsb0 ;  /* 0x00e0000498187df3 */ /* 0x000fe20008000818 */
[----:B------:R-:W-:Y:S01]  /*13b20*/  VIADD R12, R10, 0x80 ;  /* 0x000000800a0c7836 */ /* 0x000fe20000000000 */
[----:B------:R-:W-:-:S04]  /*13b30*/  R2UR UR7, R13 ;  /* 0x000000000d0772ca */ /* 0x000fc800000e0000 */
[----:B------:R-:W-:Y:S01]  /*13b40*/  R2UR UR6, R12 ;  /* 0x000000000c0672ca */ /* 0x000fe200000e0000 */
[----:B------:R-:W-:Y:S02]  /*13b50*/  WARPGROUP.DEPBAR.LE gsb0, 0x0 ;  /* 0x00008000000079c5 */ /* 0x000fe40000010000 */
[----:B------:R-:W-:Y:S01]  /*13b60*/  WARPGROUP.ARRIVE ;  /* 0x00000000000079c5 */ /* 0x000fe20000000000 */
[----:B------:R-:W2:Y:S04]  /*13b70*/  LDL R152, [R1+0x3c] ;  /* 0x00003c0001987983 */ /* 0x000ea80000100800 */
[----:B------:R-:W3:Y:S05]  /*13b80*/  LDL R153, [R1+0x38] ;  /* 0x0000380001997983 */ /* 0x000eea0000100800 */
[----:B------:R-:W-:Y:S01]  /*13b90*/  QGMMA.64x64x32.F32.E4M3.E4M3 R24, R148, gdesc[UR4], R24, gsb0 ;  /* 0x00e0000494187df3 */ /* 0x000fe20008000818 */
[----:B------:R-:W4:Y:S04]  /*13ba0*/  LDL R154, [R1+0xc] ;  /* 0x00000c00019a7983 */ /* 0x000f280000100800 */
[----:B------:R-:W4:Y:S01]  /*13bb0*/  LDL R155, [R1+0x8] ;  /* 0x00000800019b7983 */ /* 0x000f220000100800 */
[----:B------:R-:W-:-:S03]  /*13bc0*/  WARPGROUP.DEPBAR.LE gsb0, 0x0 ;  /* 0x00008000000079c5 */ /* 0x000fc60000010000 */
[----:B------:R-:W2:Y:S01]  /*13bd0*/  LDL R151, [R1+0x1c] ;  /* 0x00001c0001977983 */ /* 0x000ea20000100800 */
[----:B------:R-:W-:Y:S01]  /*13be0*/  VIADD R12, R10, 0x100 ;  /* 0x000001000a0c7836 */ /* 0x000fe20000000000 */
[----:B------:R-:W-:Y:S01]  /*13bf0*/  WARPGROUP.ARRIVE ;  /* 0x00000000000079c5 */ /* 0x000fe20000000000 */
[----:B------:R-:W-:Y:S01]  /*13c00*/  IMAD.MOV.U32 R13, RZ, RZ, -0x3ffffff0 ;  /* 0xc0000010ff0d7424 */ /* 0x000fe200078e00ff */
[----:B0-----:R-:W-:Y:S01]  /*13c10*/  ISETP.NE.AND P2, PT, R3, 0x1, PT ;  /* 0x000000010300780c */ /* 0x001fe20003f45270 */
[----:B------:R-:W-:Y:S01]  /*13c20*/  IMAD.MOV.U32 R11, RZ, RZ, -0x3ffffff0 ;  /* 0xc0000010ff0b7424 */ /* 0x000fe200078e00ff */
[----:B------:R-:W-:Y:S01]  /*13c30*/  R2UR UR6, R12 ;  /* 0x000000000c0672ca */ /* 0x000fe200000e0000 */
[C---:B------:R-:W-:Y:S01]  /*13c40*/  VIADD R12, R10.reuse, 0x180 ;  /* 0x000001800a0c7836 */ /* 0x040fe20000000000 */
[----:B------:R-:W-:Y:S01]  /*13c50*/  R2UR UR7, R13 ;  /* 0x000000000d0772ca */ /* 0x000fe200000e0000 */
[----:B------:R-:W-:Y:S01]  /*13c60*/  IMAD.MOV.U32 R13, RZ, RZ, -0x3ffffff0 ;  /* 0xc0000010ff0d7424 */ /* 0x000fe200078e00ff */
[----:B------:R-:W-:Y:S01]  /*13c70*/  ULOP3.LUT UR4, URZ, UR42, URZ, 0x33, !UPT ;  /* 0x0000002a3f047292 */ /* 0x000fe2000f8e333f */
[----:B------:R-:W-:-:S02]  /*13c80*/  VIADD R10, R10, 0x200 ;  /* 0x000002000a0a7836 */ /* 0x000fc40000000000 */
[----:B------:R-:W-:-:S04]  /*13c90*/  @!P1 IMAD R0, R0, 0x8, R17 ;  /* 0x0000000800009824 */ /* 0x000fc800078e0211 */
[----:B------:R-:W0:Y:S04]  /*13ca0*/  @P2 LDC R3, c[0x0][0x44c] ;  /* 0x00011300ff032b82 */ /* 0x000e280000000800 */
[----:B------:R-:W-:Y:S01]  /*13cb0*/  QGMMA.64x64x32.F32.E4M3.E4M3 R24, R144, gdesc[UR4], R24, gsb0 ;  /* 0x00e0000490187df3 */ /* 0x000fe20008000818 */
[----:B------:R-:W-:Y:S02]  /*13cc0*/  R2UR UR6, R12 ;  /* 0x000000000c0672ca */ /* 0x000fe400000e0000 */
[----:B------:R-:W-:Y:S01]  /*13cd0*/  R2UR UR7, R13 ;  /* 0x000000000d0772ca */ /* 0x000fe200000e0000 */
[----:B------:R-:W-:Y:S02]  /*13ce0*/  WARPGROUP.DEPBAR.LE gsb0, 0x0 ;  /* 0x00008000000079c5 */ /* 0x000fe40000010000 */
[----:B------:R-:W-:-:S10]  /*13cf0*/  WARPGROUP.ARRIVE ;  /* 0x00000000000079c5 */ /* 0x000fd40000000000 */
[----:B------:R-:W-:Y:S01]  /*13d00*/  QGMMA.64x64x32.F32.E4M3.E4M3 R24, R140, gdesc[UR4], R24, gsb0 ;  /* 0x00e000048c187df3 */ /* 0x000fe20008000818 */
[----:B------:R-:W-:Y:S02]  /*13d10*/  R2UR UR6, R10 ;  /* 0x000000000a0672ca */ /* 0x000fe400000e0000 */
[----:B------:R-:W-:Y:S01]  /*13d20*/  R2UR UR7, R11 ;  /* 0x000000000b0772ca */ /* 0x000fe200000e0000 */
[----:B------:R-:W1:Y:S01]  /*13d30*/  @P2 LDC R10, c[0x0][0x450] ;  /* 0x00011400ff0a2b82 */ /* 0x000e620000000800 */
[----:B------:R-:W-:Y:S02]  /*13d40*/  WARPGROUP.DEPBAR.LE gsb0, 0x0 ;  /* 0x00008000000079c5 */ /* 0x000fe40000010000 */
[----:B------:R-:W-:-:S09]  /*13d50*/  WARPGROUP.ARRIVE ;  /* 0x00000000000079c5 */ /* 0x000fd20000000000 */
[----:B------:R-:W-:Y:S03]  /*13d60*/  QGMMA.64x64x32.F32.E4M3.E4M3 R24, R136, gdesc[UR4], R24, gsb0 ;  /* 0x00e0000488187df3 */ /* 0x000fe60008000818 */
[----:B------:R-:W-:Y:S02]  /*13d70*/  WARPGROUP.DEPBAR.LE gsb0, 0x0 ;  /* 0x00008000000079c5 */ /* 0x000fe40000010000 */
[----:B--2---:R-:W-:-:S04]  /*13d80*/  IMAD.IADD R11, R152, 0x1, R151 ;  /* 0x00000001980b7824 */ /* 0x004fc800078e0297 */
[----:B0-----:R-:W-:-:S04]  /*13d90*/  @P2 IMAD.HI.U32 R12, R11, R3, RZ ;  /* 0x000000030b0c2227 */ /* 0x001fc800078e00ff */
[----:B------:R-:W-:Y:S01]  /*13da0*/  IMAD.MOV.U32 R3, RZ, RZ, R11 ;  /* 0x000000ffff037224 */ /* 0x000fe200078e000b */
[----:B-1----:R-:W-:Y:S01]  /*13db0*/  @P2 SHF.R.U32.HI R3, RZ, R10, R12 ;  /* 0x0000000aff032219 */ /* 0x002fe2000001160c */
[----:B------:R-:W-:Y:S02]  /*13dc0*/  @!P1 VIADD R10, R0, 0x13240 ;  /* 0x00013240000a9836 */ /* 0x000fe40000000000 */
[----:B------:R-:W-:Y:S02]  /*13dd0*/  IMAD R0, R8, -0xa0, RZ ;  /* 0xffffff6008007824 */ /* 0x000fe400078e02ff */
[----:B------:R-:W0:Y:S01]  /*13de0*/  SHFL.IDX PT, R139, R3, RZ, 0x1c1f ;  /* 0x001c1fff038b7589 */ /* 0x000e2200000e0000 */
[----:B------:R-:W-:Y:S01]  /*13df0*/  @!P1 PRMT R10, RZ, 0x654, R10 ;  /* 0x00000654ff0a9816 */ /* 0x000fe2000000000a */
[----:B------:R-:W-:-:S03]  /*13e00*/  VIADD R136, R0, 0x1 ;  /* 0x0000000100887836 */ /* 0x000fc60000000000 */
[----:B------:R1:W-:Y:S01]  /*13e10*/  @!P1 SYNCS.ARRIVE.TRANS64.RED.A1T0 RZ, [R10+URZ], RZ ;  /* 0x000000ff0aff99a7 */ /* 0x0003e2000810043f */
[----:B---3--:R-:W-:-:S05]  /*13e20*/  IMAD R136, R153, -0x2, R136 ;  /* 0xfffffffe99887824 */ /* 0x008fca00078e0288 */
[----:B----4-:R-:W-:Y:S01]  /*13e30*/  IADD3 R13, -R155, R136, R154 ;  /* 0x000000889b0d7210 */ /* 0x010fe20007ffe19a */
[----:B------:R-:W-:Y:S01]  /*13e40*/  VIADD R136, R136, 0xffffffff ;  /* 0xffffffff88887836 */ /* 0x000fe20000000000 */
[----:B------:R-:W2:Y:S03]  /*13e50*/  LDC R153, c[0x0][0x9e4] ;  /* 0x00027900ff997b82 */ /* 0x000ea60000000800 */
[C---:B------:R-:W-:Y:S02]  /*13e60*/  VIADD R12, R13.reuse, UR39 ;  /* 0x000000270d0c7c36 */ /* 0x040fe40008000000 */
[----:B------:R-:W-:Y:S02]  /*13e70*/  VIADD R13, R13, UR4 ;  /* 0x000000040d0d7c36 */ /* 0x000fe40008000000 */
[--C-:B0-----:R-:W-:Y:S02]  /*13e80*/  IMAD.IADD R137, R12, 0x1, R139.reuse ;  /* 0x000000010c897824 */ /* 0x101fe400078e028b */
[----:B------:R-:W-:Y:S01]  /*13e90*/  IMAD.IADD R138, R13, 0x1, R139 ;  /* 0x000000010d8a7824 */ /* 0x000fe200078e028b */
[----:B--2---:R-:W-:-:S13]  /*13ea0*/  ISETP.GE.AND P2, PT, R153, 0x1, PT ;  /* 0x000000019900780c */ /* 0x004fda0003f46270 */
[----:B-1----:R-:W-:Y:S05]  /*13eb0*/  @!P2 BRA `(.L_x_1245) ;  /* 0x000000000054a947 */ /* 0x002fea0003800000 */
        /* <DEDUP_REMOVED lines=12> */
.L_x_1247:
[----:B------:R-:W-:-:S05]  /*13f80*/  IMAD.U32 R140, RZ, RZ, UR36 ;  /* 0x00000024ff8c7e24 */ /* 0x000fca000f8e00ff */
[----:B------:R-:W-:-:S13]  /*13f90*/  ISETP.NE.AND P2, PT, R140, 0x1, PT ;  /* 0x000000018c00780c */ /* 0x000fda0003f45270 */
[----:B------:R-:W0:Y:S02]  /*13fa0*/  @P2 LDC.64 R10, c[0x0][0x9e8] ;  /* 0x00027a00ff0a2b82 */ /* 0x000e240000000a00 */
[----:B0-----:R-:W-:-:S05]  /*13fb0*/  @P2 IMAD.HI.U32 R10, R139, R10, RZ ;  /* 0x0000000a8b0a2227 */ /* 0x001fca00078e00ff */
[----:B------:R-:W-:-:S07]  /*13fc0*/  @P2 SHF.R.U32.HI R139, RZ, R11, R10 ;  /* 0x0000000bff8b2219 */ /* 0x000fce000001160a */
.L_x_1248:
[----:B------:R-:W-:Y:S05]  /*13fd0*/  BSYNC B1 ;  /* 0x0000000000017941 */ /* 0x000fea0003800000 */
.L_x_1246:
[----:B------:R-:W-:-:S05]  /*13fe0*/  IMAD R139, R139, R140, R136 ;  /* 0x0000008c8b8b7224 */ /* 0x000fca00078e0288 */
[----:B------:R-:W-:Y:S02]  /*13ff0*/  VIMNMX R138, R138, R139, !PT ;  /* 0x0000008b8a8a7248 */ /* 0x000fe40007fe0100 */
[----:B------:R-:W-:-:S07]  /*14000*/  VIADDMNMX R137, R139, R140, R137, PT ;  /* 0x0000008c8b897246 */ /* 0x000fce0003800189 */
.L_x_1245:
        /* <DEDUP_REMOVED lines=11> */
[----:B------:R-:W-:Y:S02]  /*140c0*/  ISETP.GT.AND P2, PT, R138, 0x8, !P3 ;  /* 0x000000088a00780c */ /* 0x000fe40005f44270 */
        /* <DEDUP_REMOVED lines=11> */
[----:B------:R-:W-:Y:S02]  /*14180*/  ISETP.LT.OR P2, PT, R137, 0x11, P2 ;  /* 0x000000118900780c */ /* 0x000fe40001741670 */
[----:B------:R-:W-:Y:S02]  /*14190*/  @P4 LOP3.LUT R22, R22, 0x2, RZ, 0xfc, !PT ;  /* 0x0000000216164812 */ /* 0x000fe400078efcff */
[----:B------:R-:W-:Y:S02]  /*141a0*/  FSEL R128, R128, -INF , !P2 ;  /* 0xff80000080807808 */ /* 0x000fe40005000000 */
[----:B------:R-:W-:Y:S02]  /*141b0*/  @P3 LOP3.LUT R16, R16, 0x1, RZ, 0xfc, !PT ;  /* 0x0000000110103812 */ /* 0x000fe400078efcff */
[----:B------:R-:W-:Y:S02]  /*141c0*/  ISETP.GE.AND P3, PT, R0, 0x12, PT ;  /* 0x000000120000780c */ /* 0x000fe40003f66270 */
[----:B------:R-:W-:-:S02]  /*141d0*/  LOP3.LUT R16, R16, 0xfffffff7, RZ, 0xc0, !PT ;  /* 0xfffffff710107812 */ /* 0x000fc400078ec0ff */
[----:B------:R-:W-:Y:S02]  /*141e0*/  ISETP.GT.AND P2, PT, R138, 0x11, !P3 ;  /* 0x000000118a00780c */ /* 0x000fe40005f44270 */
[----:B------:R-:W-:Y:S02]  /*141f0*/  LOP3.LUT R22, R22, 0xfffffffb, RZ, 0xc0, !PT ;  /* 0xfffffffb16167812 */ /* 0x000fe400078ec0ff */
        /* <DEDUP_REMOVED lines=196> */
[----:B------:R-:W-:Y:S02]  /*14e40*/  ISETP.GE.AND P6, PT, R0, 0x9a, PT ;  /* 0x0000009a0000780c */ /* 0x000fe40003fc6270 */
[----:B------:R-:W0:Y:S11]  /*14e50*/  SHFL.IDX PT, R0, R3, 0x1, 0x1c1f ;  /* 0x003c1f0003007f89 */ /* 0x000e3600000e0000 */
[----:B------:R-:W-:-:S02]  /*14e60*/  @P6 LOP3.LUT R22, R22, 0x10000000, RZ, 0xfc, !PT ;  /* 0x1000000016166812 */ /* 0x000fc400078efcff */
[----:B------:R-:W-:-:S04]  /*14e70*/  ISETP.GT.AND P6, PT, R138, 0x99, !P6 ;  /* 0x000000998a00780c */ /* 0x000fc800077c4270 */
[----:B------:R-:W-:-:S04]  /*14e80*/  ISETP.LT.OR P6, PT, R137, 0x9a, P6 ;  /* 0x0000009a8900780c */ /* 0x000fc800037c1670 */
[----:B------:R-:W-:Y:S02]  /*14e90*/  FSEL R69, R69, -INF , !P6 ;  /* 0xff80000045457808 */ /* 0x000fe40007000000 */
[----:B------:R-:W-:Y:S01]  /*14ea0*/  ISETP.GE.AND P6, PT, R153, 0x1, PT ;  /* 0x000000019900780c */ /* 0x000fe20003fc6270 */
[--C-:B0-----:R-:W-:Y:S02]  /*14eb0*/  IMAD.IADD R12, R12, 0x1, R0.reuse ;  /* 0x000000010c0c7824 */ /* 0x101fe400078e0200 */
[----:B------:R-:W-:-:S10]  /*14ec0*/  IMAD.IADD R13, R13, 0x1, R0 ;  /* 0x000000010d0d7824 */ /* 0x000fd400078e0200 */
        /* <DEDUP_REMOVED lines=13> */
.L_x_1251:
[----:B------:R-:W-:-:S05]  /*14fa0*/  IMAD.U32 R3, RZ, RZ, UR36 ;  /* 0x00000024ff037e24 */ /* 0x000fca000f8e00ff */
[----:B------:R-:W-:-:S13]  /*14fb0*/  ISETP.NE.AND P6, PT, R3, 0x1, PT ;  /* 0x000000010300780c */ /* 0x000fda0003fc5270 */
[----:B------:R-:W0:Y:S02]  /*14fc0*/  @P6 LDC.64 R10, c[0x0][0x9e8] ;  /* 0x00027a00ff0a6b82 */ /* 0x000e240000000a00 */
[----:B0-----:R-:W-:-:S05]  /*14fd0*/  @P6 IMAD.HI.U32 R10, R0, R10, RZ ;  /* 0x0000000a000a6227 */ /* 0x001fca00078e00ff */
[----:B------:R-:W-:-:S07]  /*14fe0*/  @P6 SHF.R.U32.HI R0, RZ, R11, R10 ;  /* 0x0000000bff006219 */ /* 0x000fce000001160a */
.L_x_1252:
[----:B------:R-:W-:Y:S05]  /*14ff0*/  BSYNC B1 ;  /* 0x0000000000017941 */ /* 0x000fea0003800000 */
.L_x_1250:
[----:B------:R-:W-:-:S05]  /*15000*/  IMAD R0, R0, R3, R136 ;  /* 0x0000000300007224 */ /* 0x000fca00078e0288 */
[----:B------:R-:W-:Y:S02]  /*15010*/  VIADDMNMX R12, R0, R3, R12, PT ;  /* 0x00000003000c7246 */ /* 0x000fe4000380010c */
[----:B------:R-:W-:-:S07]  /*15020*/  VIMNMX R13, R13, R0, !PT ;  /* 0x000000000d0d7248 */ /* 0x000fce0007fe0100 */
.L_x_1249:
        /* <DEDUP_REMOVED lines=104> */
[C---:B------:R-:W-:Y:S02]  /*156b0*/  ISETP.LT.OR P2, PT, R12.reuse, 0x5a, P2 ;  /* 0x0000005a0c00780c */ /* 0x040fe40001741670 */
[----:B------:R-:W-:Y:S02]  /*156c0*/  ISETP.LT.OR P3, PT, R12, 0x91, P3 ;  /* 0x000000910c00780c */ /* 0x000fe40001f61670 */
[----:B------:R-:W-:Y:S02]  /*156d0*/  FSEL R103, R103, -INF , !P2 ;  /* 0xff80000067677808 */ /* 0x000fe40005000000 */
[----:B------:R-:W-:Y:S02]  /*156e0*/  LOP3.LUT P2, RZ, R22, 0x800, RZ, 0xc0, !PT ;  /* 0x0000080016ff7812 */ /* 0x000fe4000784c0ff */
[----:B------:R-:W-:-:S02]  /*156f0*/  ISETP.GT.AND P4, PT, R13, 0x91, !P4 ;  /* 0x000000910d00780c */ /* 0x000fc40006784270 */
[C---:B------:R-:W-:Y:S02]  /*15700*/  ISETP.GT.AND P2, PT, R13.reuse, 0x60, !P2 ;  /* 0x000000600d00780c */ /* 0x040fe40005744270 */
[----:B------:R-:W-:Y:S02]  /*15710*/  FSEL R66, R66, -INF , !P3 ;  /* 0xff80000042427808 */ /* 0x000fe40005800000 */
[----:B------:R-:W-:Y:S02]  /*15720*/  ISETP.LT.OR P2, PT, R12, 0x61, P2 ;  /* 0x000000610c00780c */ /* 0x000fe40001741670 */
[----:B------:R-:W-:Y:S02]  /*15730*/  ISETP.GT.AND P5, PT, R13, 0x98, !P5 ;  /* 0x000000980d00780c */ /* 0x000fe40006fa4270 */
[----:B------:R-:W-:Y:S02]  /*15740*/  FSEL R74, R74, -INF , !P2 ;  /* 0xff8000004a4a7808 */ /* 0x000fe40005000000 */
[----:B------:R-:W-:-:S02]  /*15750*/  LOP3.LUT P2, RZ, R22, 0x400, RZ, 0xc0, !PT ;  /* 0x0000040016ff7812 */ /* 0x000fc4000784c0ff */
[C---:B------:R-:W-:Y:S02]  /*15760*/  ISETP.LT.OR P4, PT, R12.reuse, 0x92, P4 ;  /* 0x000000920c00780c */ /* 0x040fe40002781670 */
        /* <DEDUP_REMOVED lines=10> */
[----:B------:R-:W-:-:S04]  /*15810*/  ISETP.LT.OR P2, PT, R12, 0x69, P2 ;  /* 0x000000690c00780c */ /* 0x000fc80001741670 */
[----:B------:R-:W-:Y:S02]  /*15820*/  FSEL R78, R78, -INF , !P2 ;  /* 0xff8000004e4e7808 */ /* 0x000fe40005000000 */
[----:B------:R-:W-:-:S04]  /*15830*/  LOP3.LUT P2, RZ, R22, 0x100, RZ, 0xc0, !PT ;  /* 0x0000010016ff7812 */ /* 0x000fc8000784c0ff */
[----:B------:R-:W-:Y:S02]  /*15840*/  ISETP.GT.AND P2, PT, R13, 0x69, !P2 ;  /* 0x000000690d00780c */ /* 0x000fe40005744270 */
[----:B0-----:R-:W-:Y:S02]  /*15850*/  FMNMX.FTZ R3, R3, R10, !PT ;  /* 0x0000000a03037209 */ /* 0x001fe40007810000 */
[----:B------:R-:W-:Y:S02]  /*15860*/  ISETP.LT.OR P2, PT, R12, 0x6a, P2 ;  /* 0x0000006a0c00780c */ /* 0x000fe40001741670 */
[----:B------:R-:W-:Y:S01]  /*15870*/  FSETP.NEU.FTZ.AND P3, PT, R3, -INF , PT ;  /* 0xff8000000300780b */ /* 0x000fe20003f7d000 */
[----:B------:R-:W-:-:S01]  /*15880*/  FFMA.FTZ R11, R2, R3, -8 ;  /* 0xc1000000020b7423 */ /* 0x000fc20000010003 */
[----:B------:R-:W-:Y:S02]  /*15890*/  FSEL R79, R79, -INF , !P2 ;  /* 0xff8000004f4f7808 */ /* 0x000fe40005000000 */
[----:B------:R-:W-:-:S02]  /*158a0*/  LOP3.LUT P2, RZ, R22, 0x80, RZ, 0xc0, !PT ;  /* 0x0000008016ff7812 */ /* 0x000fc4000784c0ff */
[----:B------:R-:W-:Y:S02]  /*158b0*/  FSEL R10, R3, RZ, P3 ;  /* 0x000000ff030a7208 */ /* 0x000fe40001800000 */
[----:B------:R-:W-:Y:S02]  /*158c0*/  ISETP.GT.AND P2, PT, R13, 0x70, !P2 ;  /* 0x000000700d00780c */ /* 0x000fe40005744270 */
[----:B------:R-:W-:Y:S01]  /*158d0*/  FSEL R11, R11, RZ, P3 ;  /* 0x000000ff0b0b7208 */ /* 0x000fe20001800000 */
[----:B------:R-:W-:-:S01]  /*158e0*/  FADD.FTZ R10, -R10, R14 ;  /* 0x0000000e0a0a7221 */ /* 0x000fc20000010100 */
[----:B------:R-:W-:-:S03]  /*158f0*/  ISETP.LT.OR P2, PT, R12, 0x71, P2 ;  /* 0x000000710c00780c */ /* 0x000fc60001741670 */
[--C-:B------:R-:W-:Y:S01]  /*15900*/  FFMA.FTZ R120, R2, R120, -R11.reuse ;  /* 0x0000007802787223 */ /* 0x100fe2000001080b */
[----:B------:R-:W-:Y:S01]  /*15910*/  FSEL R82, R82, -INF , !P2 ;  /* 0xff80000052527808 */ /* 0x000fe20005000000 */
[----:B------:R-:W-:Y:S01]  /*15920*/  FMUL.FTZ R10, R2, R10 ;  /* 0x0000000a020a7220 */ /* 0x000fe20000410000 */
[----:B------:R-:W-:Y:S01]  /*15930*/  LOP3.LUT P2, RZ, R22, 0x40, RZ, 0xc0, !PT ;  /* 0x0000004016ff7812 */ /* 0x000fe2000784c0ff */
[C-C-:B------:R-:W-:Y:S01]  /*15940*/  FFMA.FTZ R121, R2.reuse, R121, -R11.reuse ;  /* 0x0000007902797223 */ /* 0x140fe2000001080b */
[----:B------:R-:W-:-:S01]  /*15950*/  FFMA.FTZ R124, R2, R124, -R11 ;  /* 0x0000007c027c7223 */ /* 0x000fc2000001080b */
[----:B------:R-:W-:Y:S01]  /*15960*/  MUFU.EX2 R120, R120 ;  /* 0x0000007800787308 */ /* 0x000fe20000000800 */
[----:B------:R-:W-:Y:S01]  /*15970*/  ISETP.GT.AND P2, PT, R13, 0x71, !P2 ;  /* 0x000000710d00780c */ /* 0x000fe20005744270 */
[C-C-:B------:R-:W-:Y:S01]  /*15980*/  FFMA.FTZ R125, R2.reuse, R125, -R11.reuse ;  /* 0x0000007d027d7223 */ /* 0x140fe2000001080b */
[----:B------:R-:W-:-:S01]  /*15990*/  FFMA.FTZ R128, R2, R128, -R11 ;  /* 0x0000008002807223 */ /* 0x000fc2000001080b */
[--C-:B------:R-:W-:Y:S01]  /*159a0*/  FFMA.FTZ R129, R2, R129, -R11.reuse ;  /* 0x0000008102817223 */ /* 0x100fe2000001080b */
[----:B------:R-:W-:Y:S01]  /*159b0*/  ISETP.LT.OR P2, PT, R12, 0x72, P2 ;  /* 0x000000720c00780c */ /* 0x000fe20001741670 */
[C-C-:B------:R-:W-:Y:S01]  /*159c0*/  FFMA.FTZ R132, R2.reuse, R132, -R11.reuse ;  /* 0x0000008402847223 */ /* 0x140fe2000001080b */
[----:B------:R-:W-:-:S01]  /*159d0*/  FFMA.FTZ R133, R2, R133, -R11 ;  /* 0x0000008502857223 */ /* 0x000fc2000001080b */
[----:B------:R-:W0:Y:S01]  /*159e0*/  MUFU.EX2 R10, R10 ;  /* 0x0000000a000a7308 */ /* 0x000e220000000800 */
[----:B------:R-:W-:Y:S01]  /*159f0*/  FSEL R83, R83, -INF , !P2 ;  /* 0xff80000053537808 */ /* 0x000fe20005000000 */
[--C-:B------:R-:W-:Y:S01]  /*15a00*/  FFMA.FTZ R104, R2, R104, -R11.reuse ;  /* 0x0000006802687223 */ /* 0x100fe2000001080b */
[----:B------:R-:W-:Y:S01]  /*15a10*/  LOP3.LUT P2, RZ, R22, 0x20, RZ, 0xc0, !PT ;  /* 0x0000002016ff7812 */ /* 0x000fe2000784c0ff */
[C-C-:B------:R-:W-:Y:S01]  /*15a20*/  FFMA.FTZ R105, R2.reuse, R105, -R11.reuse ;  /* 0x0000006902697223 */ /* 0x140fe2000001080b */
[----:B------:R-:W-:-:S01]  /*15a30*/  FFMA.FTZ R108, R2, R108, -R11 ;  /* 0x0000006c026c7223 */ /* 0x000fc2000001080b */
[C-C-:B------:R-:W-:Y:S01]  /*15a40*/  FFMA.FTZ R109, R2.reuse, R109, -R11.reuse ;  /* 0x0000006d026d7223 */ /* 0x140fe2000001080b */
[----:B------:R-:W-:Y:S01]  /*15a50*/  ISETP.GT.AND P2, PT, R13, 0x78, !P2 ;  /* 0x000000780d00780c */ /* 0x000fe20005744270 */
[C-C-:B------:R-:W-:Y:S01]  /*15a60*/  FFMA.FTZ R112, R2.reuse, R112, -R11.reuse ;  /* 0x0000007002707223 */ /* 0x140fe2000001080b */
[----:B------:R-:W-:-:S01]  /*15a70*/  FFMA.FTZ R113, R2, R113, -R11 ;  /* 0x0000007102717223 */ /* 0x000fc2000001080b */
[--C-:B------:R-:W-:Y:S01]  /*15a80*/  FFMA.FTZ R116, R2, R116, -R11.reuse ;  /* 0x0000007402747223 */ /* 0x100fe2000001080b */
[----:B------:R-:W-:Y:S01]  /*15a90*/  ISETP.LT.OR P2, PT, R12, 0x79, P2 ;  /* 0x000000790c00780c */ /* 0x000fe20001741670 */
[C-C-:B------:R-:W-:Y:S01]  /*15aa0*/  FFMA.FTZ R117, R2.reuse, R117, -R11.reuse ;  /* 0x0000007502757223 */ /* 0x140fe2000001080b */
[----:B------:R-:W-:-:S01]  /*15ab0*/  FFMA.FTZ R88, R2, R88, -R11 ;  /* 0x0000005802587223 */ /* 0x000fc2000001080b */
[--C-:B------:R-:W-:Y:S01]  /*15ac0*/  FFMA.FTZ R89, R2, R89, -R11.reuse ;  /* 0x0000005902597223 */ /* 0x100fe2000001080b */
        /* <DEDUP_REMOVED lines=13> */
[C-C-:B------:R-:W-:Y:S01]  /*15ba0*/  FFMA.FTZ R77, R2.reuse, R77, -R11.reuse ;  /* 0x0000004d024d7223 */ /* 0x140fe2000001080b */
[----:B------:R-:W-:Y:S01]  /*15bb0*/  FSEL R87, R87, -INF , !P2 ;  /* 0xff80000057577808 */ /* 0x000fe20005000000 */
[C-C-:B------:R-:W-:Y:S01]  /*15bc0*/  FFMA.FTZ R80, R2.reuse, R80, -R11.reuse ;  /* 0x0000005002507223 */ /* 0x140fe2000001080b */
[----:B------:R-:W-:Y:S01]  /*15bd0*/  ISETP.GT.AND P2, PT, R13, 0x1, !P6 ;  /* 0x000000010d00780c */ /* 0x000fe20007744270 */
[--C-:B------:R-:W-:Y:S01]  /*15be0*/  FFMA.FTZ R81, R2, R81, -R11.reuse ;  /* 0x0000005102517223 */ /* 0x100fe2000001080b */
[----:B------:R-:W-:Y:S01]  /*15bf0*/  LOP3.LUT P6, RZ, R22, 0x1000000, RZ, 0xc0, !PT ;  /* 0x0100000016ff7812 */ /* 0x000fe200078cc0ff */
[--C-:B------:R-:W-:Y:S01]  /*15c00*/  FFMA.FTZ R84, R2, R84, -R11.reuse ;  /* 0x0000005402547223 */ /* 0x100fe2000001080b */
[----:B------:R-:W-:Y:S01]  /*15c10*/  ISETP.LT.OR P2, PT, R12, 0x2, P2 ;  /* 0x000000020c00780c */ /* 0x000fe20001741670 */
[C-C-:B------:R-:W-:Y:S01]  /*15c20*/  FFMA.FTZ R85, R2.reuse, R85, -R11.reuse ;  /* 0x0000005502557223 */ /* 0x140fe2000001080b */
[----:B------:R-:W-:-:S01]  /*15c30*/  FFMA.FTZ R56, R2, R56, -R11 ;  /* 0x0000003802387223 */ /* 0x000fc2000001080b */
[C-C-:B------:R-:W-:Y:S01]  /*15c40*/  FFMA.FTZ R57, R2.reuse, R57, -R11.reuse ;  /* 0x0000003902397223 */ /* 0x140fe2000001080b */
        /* <DEDUP_REMOVED lines=9> */
[----:B------:R-:W1:Y:S01]  /*15ce0*/  MUFU.EX2 R121, R121 ;  /* 0x0000007900797308 */ /* 0x000e620000000800 */
[----:B------:R-:W-:Y:S01]  /*15cf0*/  ISETP.LT.OR P2, PT, R12, 0x9, P2 ;  /* 0x000000090c00780c */ /* 0x000fe20001741670 */
[----:B0-----:R-:W-:-:S03]  /*15d00*/  FFMA.FTZ R21, R10, R21, R120 ;  /* 0x000000150a157223 */ /* 0x001fc60000010078 */
[----:B------:R-:W-:Y:S02]  /*15d10*/  FSEL R126, R126, -INF , !P2 ;  /* 0xff8000007e7e7808 */ /* 0x000fe40005000000 */
[----:B------:R-:W-:Y:S01]  /*15d20*/  LOP3.LUT P2, RZ, R22, 0x80000000, RZ, 0xc0, !PT ;  /* 0x8000000016ff7812 */ /* 0x000fe2000784c0ff */
[----:B------:R-:W-:Y:S03]  /*15d30*/  MUFU.EX2 R124, R124 ;  /* 0x0000007c007c7308 */ /* 0x000fe60000000800 */
[----:B------:R-:W-:-:S04]  /*15d40*/  ISETP.GT.AND P2, PT, R13, 0x9, !P2 ;  /* 0x000000090d00780c */ /* 0x000fc80005744270 */
[----:B------:R-:W-:Y:S01]  /*15d50*/  ISETP.LT.OR P2, PT, R12, 0xa, P2 ;  /* 0x0000000a0c00780c */ /* 0x000fe20001741670 */
[----:B------:R-:W-:Y:S01]  /*15d60*/  MUFU.EX2 R125, R125 ;  /* 0x0000007d007d7308 */ /* 0x000fe20000000800 */
[----:B-1----:R-:W-:-:S02]  /*15d70*/  FADD.FTZ R21, R121, R21 ;  /* 0x0000001579157221 */ /* 0x002fc40000010000 */
[----:B------:R-:W-:Y:S02]  /*15d80*/  FSEL R127, R127, -INF , !P2 ;  /* 0xff8000007f7f7808 */ /* 0x000fe40005000000 */
[----:B------:R-:W-:-:S03]  /*15d90*/  LOP3.LUT P2, RZ, R16, 0x1, RZ, 0xc0, !PT ;  /* 0x0000000110ff7812 */ /* 0x000fc6000784c0ff */
[----:B------:R-:W-:Y:S01]  /*15da0*/  MUFU.EX2 R128, R128 ;  /* 0x0000008000807308 */ /* 0x000fe20000000800 */
[----:B------:R-:W-:-:S04]  /*15db0*/  ISETP.GT.AND P2, PT, R13, 0x10, !P2 ;  /* 0x000000100d00780c */ /* 0x000fc80005744270 */
[----:B------:R-:W-:-:S03]  /*15dc0*/  ISETP.LT.OR P2, PT, R12, 0x11, P2 ;  /* 0x000000110c00780c */ /* 0x000fc60001741670 */
[----:B------:R-:W-:Y:S01]  /*15dd0*/  MUFU.EX2 R129, R129 ;  /* 0x0000008100817308 */ /* 0x000fe20000000800 */
[----:B------:R-:W-:Y:S02]  /*15de0*/  FSEL R130, R130, -INF , !P2 ;  /* 0xff80000082827808 */ /* 0x000fe40005000000 */
[----:B------:R-:W-:-:S04]  /*15df0*/  LOP3.LUT P2, RZ, R16, 0x8, RZ, 0xc0, !PT ;  /* 0x0000000810ff7812 */ /* 0x000fc8000784c0ff */
[----:B------:R-:W-:Y:S01]  /*15e00*/  ISETP.GT.AND P2, PT, R13, 0x11, !P2 ;  /* 0x000000110d00780c */ /* 0x000fe20005744270 */
[----:B------:R-:W-:Y:S03]  /*15e10*/  MUFU.EX2 R132, R132 ;  /* 0x0000008400847308 */ /* 0x000fe60000000800 */
[----:B------:R-:W-:-:S04]  /*15e20*/  ISETP.LT.OR P2, PT, R12, 0x12, P2 ;  /* 0x000000120c00780c */ /* 0x000fc80001741670 */
[----:B------:R-:W-:Y:S01]  /*15e30*/  FSEL R131, R131, -INF , !P2 ;  /* 0xff80000083837808 */ /* 0x000fe20005000000 */
[----:B------:R-:W-:Y:S01]  /*15e40*/  MUFU.EX2 R133, R133 ;  /* 0x0000008500857308 */ /* 0x000fe20000000800 */
[----:B------:R-:W-:-:S04]  /*15e50*/  LOP3.LUT P2, RZ, R16, 0x4, RZ, 0xc0, !PT ;  /* 0x0000000410ff7812 */ /* 0x000fc8000784c0ff */
[----:B------:R-:W-:-:S03]  /*15e60*/  ISETP.GT.AND P2, PT, R13, 0x18, !P2 ;  /* 0x000000180d00780c */ /* 0x000fc60005744270 */
[----:B------:R-:W-:Y:S01]  /*15e70*/  MUFU.EX2 R104, R104 ;  /* 0x0000006800687308 */ /* 0x000fe20000000800 */
[----:B------:R-:W-:-:S04]  /*15e80*/  ISETP.LT.OR P2, PT, R12, 0x19, P2 ;  /* 0x000000190c00780c */ /* 0x000fc80001741670 */
[----:B------:R-:W-:Y:S02]  /*15e90*/  FSEL R134, R134, -INF , !P2 ;  /* 0xff80000086867808 */ /* 0x000fe40005000000 */
[----:B------:R-:W-:Y:S01]  /*15ea0*/  LOP3.LUT P2, RZ, R16, 0x2, RZ, 0xc0, !PT ;  /* 0x0000000210ff7812 */ /* 0x000fe2000784c0ff */
[----:B------:R-:W-:Y:S03]  /*15eb0*/  MUFU.EX2 R105, R105 ;  /* 0x0000006900697308 */ /* 0x000fe60000000800 */
[----:B------:R-:W-:-:S04]  /*15ec0*/  ISETP.GT.AND P2, PT, R13, 0x19, !P2 ;  /* 0x000000190d00780c */ /* 0x000fc80005744270 */
[----:B------:R-:W-:Y:S01]  /*15ed0*/  ISETP.LT.OR P2, PT, R12, 0x1a, P2 ;  /* 0x0000001a0c00780c */ /* 0x000fe20001741670 */
[----:B------:R-:W-:Y:S03]  /*15ee0*/  MUFU.EX2 R108, R108 ;  /* 0x0000006c006c7308 */ /* 0x000fe60000000800 */
[----:B------:R-:W-:Y:S02]  /*15ef0*/  FSEL R135, R135, -INF , !P2 ;  /* 0xff80000087877808 */ /* 0x000fe40005000000 */
[----:B------:R-:W-:-:S03]  /*15f00*/  LOP3.LUT P2, RZ, R22, 0x1, RZ, 0xc0, !PT ;  /* 0x0000000116ff7812 */ /* 0x000fc6000784c0ff */
[----:B------:R-:W-:Y:S01]  /*15f10*/  MUFU.EX2 R109, R109 ;  /* 0x0000006d006d7308 */ /* 0x000fe20000000800 */
[----:B------:R-:W-:-:S04]  /*15f20*/  ISETP.GT.AND P2, PT, R13, RZ, !P2 ;  /* 0x000000ff0d00720c */ /* 0x000fc80005744270 */
[----:B------:R-:W-:-:S03]  /*15f30*/  ISETP.LT.OR P2, PT, R12, 0x1, P2 ;  /* 0x000000010c00780c */ /* 0x000fc60001741670 */
[----:B------:R-:W-:Y:S01]  /*15f40*/  MUFU.EX2 R112, R112 ;  /* 0x0000007000707308 */ /* 0x000fe20000000800 */
[----:B------:R-:W-:Y:S02]  /*15f50*/  FSEL R122, R122, -INF , !P2 ;  /* 0xff8000007a7a7808 */ /* 0x000fe40005000000 */
[----:B------:R-:W-:Y:S02]  /*15f60*/  LOP3.LUT P2, RZ, R22, 0x8000000, RZ, 0xc0, !PT ;  /* 0x0800000016ff7812 */ /* 0x000fe4000784c0ff */
[----:B------:R-:W-:Y:S02]  /*15f70*/  FMNMX.FTZ R0, R122, R9, !PT ;  /* 0x000000097a007209 */ /* 0x000fe40007810000 */
[----:B------:R-:W-:Y:S01]  /*15f80*/  ISETP.GT.AND P2, PT, R13, 0x80, !P2 ;  /* 0x000000800d00780c */ /* 0x000fe20005744270 */
[----:B------:R-:W-:Y:S01]  /*15f90*/  MUFU.EX2 R113, R113 ;  /* 0x0000007100717308 */ /* 0x000fe20000000800 */
[----:B------:R-:W-:Y:S02]  /*15fa0*/  FMNMX.FTZ R0, R123, R0, !PT ;  /* 0x000000007b007209 */ /* 0x000fe40007810000 */
[----:B------:R-:W-:-:S02]  /*15fb0*/  ISETP.LT.OR P2, PT, R12, 0x81, P2 ;  /* 0x000000810c00780c */ /* 0x000fc40001741670 */
[----:B------:R-:W-:Y:S02]  /*15fc0*/  FMNMX.FTZ R0, R126, R0, !PT ;  /* 0x000000007e007209 */ /* 0x000fe40007810000 */
[----:B------:R-:W-:Y:S01]  /*15fd0*/  FSEL R58, R58, -INF , !P2 ;  /* 0xff8000003a3a7808 */ /* 0x000fe20005000000 */
[----:B------:R-:W-:Y:S01]  /*15fe0*/  MUFU.EX2 R116, R116 ;  /* 0x0000007400747308 */ /* 0x000fe20000000800 */
[----:B------:R-:W-:Y:S02]  /*15ff0*/  FMNMX.FTZ R0, R127, R0, !PT ;  /* 0x000000007f007209 */ /* 0x000fe40007810000 */
[----:B------:R-:W-:Y:S02]  /*16000*/  LOP3.LUT P2, RZ, R22, 0x4000000, RZ, 0xc0, !PT ;  /* 0x0400000016ff7812 */ /* 0x000fe4000784c0ff */
[----:B------:R-:W-:Y:S02]  /*16010*/  FMNMX.FTZ R0, R130, R0, !PT ;  /* 0x0000000082007209 */ /* 0x000fe40007810000 */
[----:B------:R-:W-:Y:S01]  /*16020*/  ISETP.GT.AND P2, PT, R13, 0x81, !P2 ;  /* 0x000000810d00780c */ /* 0x000fe20005744270 */
[----:B------:R-:W-:Y:S01]  /*16030*/  MUFU.EX2 R117, R117 ;  /* 0x0000007500757308 */ /* 0x000fe20000000800 */
[----:B------:R-:W-:-:S02]  /*16040*/  FMNMX.FTZ R0, R131, R0, !PT ;  /* 0x0000000083007209 */ /* 0x000fc40007810000 */
[----:B------:R-:W-:Y:S02]  /*16050*/  ISETP.LT.OR P2, PT, R12, 0x82, P2 ;  /* 0x000000820c00780c */ /* 0x000fe40001741670 */
[----:B------:R-:W-:Y:S02]  /*16060*/  FMNMX.FTZ R0, R134, R0, !PT ;  /* 0x0000000086007209 */ /* 0x000fe40007810000 */
[----:B------:R-:W-:Y:S01]  /*16070*/  FSEL R59, R59, -INF , !P2 ;  /* 0xff8000003b3b7808 */ /* 0x000fe20005000000 */
[----:B------:R-:W-:Y:S01]  /*16080*/  MUFU.EX2 R88, R88 ;  /* 0x0000005800587308 */ /* 0x000fe20000000800 */
[----:B------:R-:W-:Y:S02]  /*16090*/  FMNMX.FTZ R0, R135, R0, !PT ;  /* 0x0000000087007209 */ /* 0x000fe40007810000 */
[----:B------:R-:W-:Y:S02]  /*160a0*/  LOP3.LUT P2, RZ, R22, 0x2000000, RZ, 0xc0, !PT ;  /* 0x0200000016ff7812 */ /* 0x000fe4000784c0ff */
[----:B------:R-:W-:-:S02]  /*160b0*/  FMNMX.FTZ R0, R106, R0, !PT ;  /* 0x000000006a007209 */ /* 0x000fc40007810000 */
[----:B------:R-:W-:Y:S01]  /*160c0*/  ISETP.GT.AND P2, PT, R13, 0x88, !P2 ;  /* 0x000000880d00780c */ /* 0x000fe20005744270 */
[----:B------:R-:W-:Y:S01]  /*160d0*/  MUFU.EX2 R89, R89 ;  /* 0x0000005900597308 */ /* 0x000fe20000000800 */
[----:B------:R-:W-:Y:S02]  /*160e0*/  FMNMX.FTZ R0, R107, R0, !PT ;  /* 0x000000006b007209 */ /* 0x000fe40007810000 */
[----:B------:R-:W-:Y:S02]  /*160f0*/  ISETP.LT.OR P2, PT, R12, 0x89, P2 ;  /* 0x000000890c00780c */ /* 0x000fe40001741670 */
[----:B------:R-:W-:Y:S02]  /*16100*/  FMNMX.FTZ R0, R110, R0, !PT ;  /* 0x000000006e007209 */ /* 0x000fe40007810000 */
[----:B------:R-:W-:Y:S01]  /*16110*/  FSEL R62, R62, -INF , !P2 ;  /* 0xff8000003e3e7808 */ /* 0x000fe20005000000 */
[----:B------:R-:W-:Y:S01]  /*16120*/  MUFU.EX2 R92, R92 ;  /* 0x0000005c005c7308 */ /* 0x000fe20000000800 */
[----:B------:R-:W-:-:S02]  /*16130*/  FMNMX.FTZ R0, R111, R0, !PT ;  /* 0x000000006f007209 */ /* 0x000fc40007810000 */
[----:B------:R-:W-:Y:S02]  /*16140*/  ISETP.GT.AND P2, PT, R13, 0x89, !P6 ;  /* 0x000000890d00780c */ /* 0x000fe40007744270 */
[----:B------:R-:W-:Y:S02]  /*16150*/  FMNMX.FTZ R0, R114, R0, !PT ;  /* 0x0000000072007209 */ /* 0x000fe40007810000 */
[----:B------:R-:W-:Y:S01]  /*16160*/  ISETP.LT.OR P2, PT, R12, 0x8a, P2 ;  /* 0x0000008a0c00780c */ /* 0x000fe20001741670 */
[----:B------:R-:W-:Y:S01]  /*16170*/  MUFU.EX2 R93, R93 ;  /* 0x0000005d005d7308 */ /* 0x000fe20000000800 */
[----:B------:R-:W-:Y:S02]  /*16180*/  FMNMX.FTZ R0, R115, R0, !PT ;  /* 0x0000000073007209 */ /* 0x000fe40007810000 */
[----:B------:R-:W-:Y:S02]  /*16190*/  FSEL R63, R63, -INF , !P2 ;  /* 0xff8000003f3f7808 */ /* 0x000fe40005000000 */
[----:B------:R-:W-:-:S02]  /*161a0*/  FMNMX.FTZ R0, R118, R0, !PT ;  /* 0x0000000076007209 */ /* 0x000fc40007810000 */
[----:B------:R-:W-:Y:S01]  /*161b0*/  LOP3.LUT P6, RZ, R22, 0x10000000, RZ, 0xc0, !PT ;  /* 0x1000000016ff7812 */ /* 0x000fe200078cc0ff */
[----:B------:R-:W-:Y:S01]  /*161c0*/  MUFU.EX2 R96, R96 ;  /* 0x0000006000607308 */ /* 0x000fe20000000800 */
[----:B------:R-:W-:Y:S02]  /*161d0*/  FMNMX.FTZ R0, R119, R0, !PT ;  /* 0x0000000077007209 */ /* 0x000fe40007810000 */
[----:B------:R-:W-:Y:S02]  /*161e0*/  ISETP.GT.AND P2, PT, R13, 0x99, !P6 ;  /* 0x000000990d00780c */ /* 0x000fe40007744270 */
[----:B------:R-:W-:Y:S02]  /*161f0*/  FMNMX.FTZ R0, R90, R0, !PT ;  /* 0x000000005a007209 */ /* 0x000fe40007810000 */
[----:B------:R-:W-:Y:S01]  /*16200*/  ISETP.LT.OR P2, PT, R12, 0x9a, P2 ;  /* 0x0000009a0c00780c */ /* 0x000fe20001741670 */
[----:B------:R-:W-:Y:S01]  /*16210*/  MUFU.EX2 R97, R97 ;  /* 0x0000006100617308 */ /* 0x000fe20000000800 */
[----:B------:R-:W-:-:S02]  /*16220*/  FMNMX.FTZ R0, R91, R0, !PT ;  /* 0x000000005b007209 */ /* 0x000fc40007810000 */
[----:B------:R-:W-:Y:S02]  /*16230*/  FSEL R71, R71, -INF , !P2 ;  /* 0xff80000047477808 */ /* 0x000fe40005000000 */
        /* <DEDUP_REMOVED lines=32> */
[----:B------:R-:W-:-:S05]  /*16440*/  FMNMX.FTZ R0, R71, R0, !PT ;  /* 0x0000000047007209 */ /* 0x000fca0007810000 */
[----:B------:R-:W0:Y:S02]  /*16450*/  SHFL.BFLY PT, R12, R0, 0x2, 0x1f ;  /* 0x0c401f00000c7f89 */ /* 0x000e2400000e0000 */
[----:B------:R-:W-:Y:S08]  /*16460*/  MUFU.EX2 R57, R57 ;  /* 0x0000003900397308 */ /* 0x000ff00000000800 */
[----:B------:R-:W-:Y:S08]  /*16470*/  MUFU.EX2 R60, R60 ;  /* 0x0000003c003c7308 */ /* 0x000ff00000000800 */
[----:B------:R-:W-:Y:S01]  /*16480*/  MUFU.EX2 R61, R61 ;  /* 0x0000003d003d7308 */ /* 0x000fe20000000800 */
[----:B0-----:R-:W-:-:S07]  /*16490*/  FMNMX.FTZ R0, R0, R12, !PT ;  /* 0x0000000c00007209 */ /* 0x001fce0007810000 */
[----:B------:R-:W-:Y:S01]  /*164a0*/  MUFU.EX2 R64, R64 ;  /* 0x0000004000407308 */ /* 0x000fe20000000800 */
[----:B------:R-:W0:Y:S07]  /*164b0*/  SHFL.BFLY PT, R12, R0, 0x1, 0x1f ;  /* 0x0c201f00000c7f89 */ /* 0x000e2e00000e0000 */
[----:B------:R-:W-:Y:S08]  /*164c0*/  MUFU.EX2 R65, R65 ;  /* 0x0000004100417308 */ /* 0x000ff00000000800 */
[----:B------:R-:W-:Y:S08]  /*164d0*/  MUFU.EX2 R68, R68 ;  /* 0x0000004400447308 */ /* 0x000ff00000000800 */
[----:B------:R-:W-:Y:S01]  /*164e0*/  MUFU.EX2 R11, R11 ;  /* 0x0000000b000b7308 */ /* 0x000fe20000000800 */
[----:B0-----:R-:W-:-:S04]  /*164f0*/  FMNMX.FTZ R0, R0, R12, !PT ;  /* 0x0000000c00007209 */ /* 0x001fc80007810000 */
[----:B------:R-:W-:-:S04]  /*16500*/  FSETP.NEU.FTZ.AND P2, PT, R0, -INF , PT ;  /* 0xff8000000000780b */ /* 0x000fc80003f5d000 */
[----:B------:R-:W-:-:S05]  /*16510*/  FSEL R12, R0, RZ, P2 ;  /* 0x000000ff000c7208 */ /* 0x000fca0001000000 */
[----:B------:R-:W-:Y:S01]  /*16520*/  FADD.FTZ R9, -R12, R9 ;  /* 0x000000090c097221 */ /* 0x000fe20000010100 */
[----:B------:R-:W-:-:S03]  /*16530*/  FFMA.FTZ R12, R2, R0, -8 ;  /* 0xc1000000020c7423 */ /* 0x000fc60000010000 */
[----:B------:R-:W-:Y:S02]  /*16540*/  FMUL.FTZ R9, R2, R9 ;  /* 0x0000000902097220 */ /* 0x000fe40000410000 */
[----:B------:R-:W-:-:S04]  /*16550*/  FSEL R13, R12, RZ, P2 ;  /* 0x000000ff0c0d7208 */ /* 0x000fc80001000000 */
        /* <DEDUP_REMOVED lines=40> */
[----:B------:R-:W3:Y:S01]  /*167e0*/  MUFU.EX2 R123, R123 ;  /* 0x0000007b007b7308 */ /* 0x000ee20000000800 */
[----:B------:R-:W-:-:S01]  /*167f0*/  FFMA.FTZ R62, R2, R62, -R13 ;  /* 0x0000003e023e7223 */ /* 0x000fc2000001080d */
[C-C-:B------:R-:W-:Y:S01]  /*16800*/  FFMA.FTZ R63, R2.reuse, R63, -R13.reuse ;  /* 0x0000003f023f7223 */ /* 0x140fe2000001080d */
[----:B------:R-:W-:-:S01]  /*16810*/  FFMA.FTZ R66, R2, R66, -R13 ;  /* 0x0000004202427223 */ /* 0x000fc2000001080d */
[C-C-:B------:R-:W-:Y:S01]  /*16820*/  FFMA.FTZ R67, R2.reuse, R67, -R13.reuse ;  /* 0x0000004302437223 */ /* 0x140fe2000001080d */
[----:B------:R-:W-:-:S01]  /*16830*/  FFMA.FTZ R70, R2, R70, -R13 ;  /* 0x0000004602467223 */ /* 0x000fc2000001080d */
[----:B------:R-:W-:Y:S01]  /*16840*/  FFMA.FTZ R13, R2, R71, -R13 ;  /* 0x00000047020d7223 */ /* 0x000fe2000001080d */
[----:B-1----:R-:W-:-:S01]  /*16850*/  FADD.FTZ R71, R14, R20 ;  /* 0x000000140e477221 */ /* 0x002fc20000010000 */
[----:B------:R-:W1:Y:S01]  /*16860*/  MUFU.EX2 R126, R126 ;  /* 0x0000007e007e7308 */ /* 0x000e620000000800 */
[----:B------:R-:W-:-:S02]  /*16870*/  FADD.FTZ R20, R124, R21 ;  /* 0x000000157c147221 */ /* 0x000fc40000010000 */
[----:B--2---:R-:W-:Y:S02]  /*16880*/  FADD.FTZ R21, R69, R71 ;  /* 0x0000004745157221 */ /* 0x004fe40000010000 */
[----:B------:R-:W-:-:S02]  /*16890*/  FADD.FTZ R20, R125, R20 ;  /* 0x000000147d147221 */ /* 0x000fc40000010000 */
[----:B0-----:R-:W-:Y:S01]  /*168a0*/  FADD.FTZ R21, R122, R21 ;  /* 0x000000157a157221 */ /* 0x001fe20000010000 */
[----:B------:R-:W0:Y:S01]  /*168b0*/  MUFU.EX2 R127, R127 ;  /* 0x0000007f007f7308 */ /* 0x000e220000000800 */
[----:B------:R-:W-:-:S02]  /*168c0*/  FADD.FTZ R20, R128, R20 ;  /* 0x0000001480147221 */ /* 0x000fc40000010000 */
[----:B---3--:R-:W-:Y:S02]  /*168d0*/  FADD.FTZ R21, R123, R21 ;  /* 0x000000157b157221 */ /* 0x008fe40000010000 */
[----:B------:R-:W-:-:S03]  /*168e0*/  FADD.FTZ R20, R129, R20 ;  /* 0x0000001481147221 */ /* 0x000fc60000010000 */
        /* <DEDUP_REMOVED lines=98> */
[----:B--2---:R-:W-:-:S04]  /*16f10*/  FADD.FTZ R21, R67, R21 ;  /* 0x0000001543157221 */ /* 0x004fc80000010000 */
[----:B-1----:R-:W-:Y:S01]  /*16f20*/  FADD.FTZ R71, R70, R21 ;  /* 0x0000001546477221 */ /* 0x002fe20000010000 */
[----:B------:R-:W-:-:S03]  /*16f30*/  FADD.FTZ R21, R11, R20 ;  /* 0x000000140b157221 */ /* 0x000fc60000010000 */
[----:B0-----:R-:W-:Y:S01]  /*16f40*/  FADD.FTZ R20, R13, R71 ;  /* 0x000000470d147221 */ /* 0x001fe20000010000 */
[----:B------:R-:W-:Y:S06]  /*16f50*/  @!P0 BRA `(.L_x_1253) ;  /* 0x0000000000048947 */ /* 0x000fec0003800000 */
[----:B------:R-:W-:Y:S01]  /*16f60*/  BPT.TRAP 0x1 ;  /* 0x000000040000795c */ /* 0x000fe20000300000 */
.L_x_1253:
        /* <DEDUP_REMOVED lines=79> */
[----:B--2---:R-:W-:-:S04]  /*17460*/  PRMT R15, R71, 0x654, R15 ;  /* 0x00000654470f7816 */ /* 0x004fc8000000000f */
[----:B------:R0:W-:Y:S01]  /*17470*/  SYNCS.ARRIVE.TRANS64.RED.A1T0 RZ, [R15+URZ], RZ ;  /* 0x000000ff0fff79a7 */ /* 0x0001e2000810043f */
[C---:B---3--:R-:W-:Y:S01]  /*17480*/  ISETP.GT.AND P2, PT, R8.reuse, R12, PT ;  /* 0x0000000c0800720c */ /* 0x048fe20003f44270 */
[----:B------:R-:W-:-:S12]  /*17490*/  VIADD R8, R8, 0xffffffff ;  /* 0xffffffff08087836 */ /* 0x000fd80000000000 */
[----:B0-----:R-:W-:Y:S05]  /*174a0*/  @P2 BRA `(.L_x_1254) ;  /* 0xffffffbc00902947 */ /* 0x001fea000383ffff */
.L_x_1234:
[----:B------:R-:W-:Y:S05]  /*174b0*/  BSYNC B0 ;  /* 0x0000000000007941 */ /* 0x000fea0003800000 */
.L_x_1233:
[----:B------:R-:W-:Y:S06]  /*174c0*/  BAR.ARV 0x8, 0x200 ;  /* 0x0208000000007b1d */ /* 0x000fec0000002000 */
[----:B------:R-:W-:Y:S05]  /*174d0*/  @!P0 BRA `(.L_x_1255) ;  /* 0x0000000000048947 */ /* 0x000fea0003800000 */
[----:B------:R-:W-:Y:S01]  /*174e0*/  BPT.TRAP 0x1 ;  /* 0x000000040000795c */ /* 0x000fe20000300000 */
.L_x_1255:
[----:B------:R-:W-:Y:S01]  /*174f0*/  IMAD R13, R18, 0x8, R17 ;  /* 0x00000008120d7824 */ /* 0x000fe200078e0211 */
[----:B------:R-:W-:-:S04]  /*17500*/  SHF.L.U32 R4, R19, 0x1f, RZ ;  /* 0x0000001f13047819 */ /* 0x000fc800000006ff */
[----:B------:R0:W1:Y:S01]  /*17510*/  SYNCS.PHASECHK.TRANS64.TRYWAIT P1, [R13+URZ+0x13250], R4 ;  /* 0x013250040d0075a7 */ /* 0x000062000802017f */
[----:B------:R-:W-:Y:S05]  /*17520*/  @!P0 BRA `(.L_x_1256) ;  /* 0x0000000000048947 */ /* 0x000fea0003800000 */
[----:B------:R-:W-:Y:S01]  /*17530*/  BPT.TRAP 0x1 ;  /* 0x000000040000795c */ /* 0x000fe20000300000 */
.L_x_1256:
[----:B------:R-:W-:Y:S04]  /*17540*/  BSSY B0, `(.L_x_1257) ;  /* 0x0000004000007945 */ /* 0x000fe80003800000 */
[----:B-1----:R-:W-:Y:S05]  /*17550*/  @P1 BRA `(.L_x_1258) ;  /* 0x0000000000081947 */ /* 0x002fea0003800000 */
[----:B------:R-:W1:Y:S02]  /*17560*/  SYNCS.PHASECHK.TRANS64.TRYWAIT P1, [R13+URZ+0x13250], R4 ;  /* 0x013250040d0075a7 */ /* 0x000e64000802017f */
[----:B-1----:R-:W-:Y:S05]  /*17570*/  @!P1 BRA `(.L_x_1259) ;  /* 0x0000009000b49947 */ /* 0x002fea0003800000 */
.L_x_1258:
[----:B------:R-:W-:Y:S05]  /*17580*/  BSYNC B0 ;  /* 0x0000000000007941 */ /* 0x000fea0003800000 */
.L_x_1257:
[----:B------:R-:W2:Y:S01]  /*17590*/  LDL.LU R14, [R1+0x2c] ;  /* 0x00002c00010e7983 */ /* 0x000ea20000300800 */
[----:B------:R-:W-:-:S03]  /*175a0*/  ULDC.64 UR4, c[0x0][0x9a0] ;  /* 0x0002680000047ab9 */ /* 0x000fc60000000a00 */
[----:B------:R-:W3:Y:S01]  /*175b0*/  LDL.LU R12, [R1+0x28] ;  /* 0x00002800010c7983 */ /* 0x000ee20000300800 */
[----:B------:R-:W-:Y:S01]  /*175c0*/  VIADD R17, R17, 0x1000 ;  /* 0x0000100011117836 */ /* 0x000fe20000000000 */
[----:B------:R-:W-:Y:S01]  /*175d0*/  ISETP.NE.U32.AND P1, PT, RZ, UR4, PT ;  /* 0x00000004ff007c0c */ /* 0x000fe2000bf25070 */
[----:B------:R-:W-:Y:S01]  /*175e0*/  IMAD.MOV.U32 R5, RZ, RZ, -0x3ffffff0 ;  /* 0xc0000010ff057424 */ /* 0x000fe200078e00ff */
[----:B------:R-:W-:Y:S02]  /*175f0*/  WARPGROUP.ARRIVE ;  /* 0x00000000000079c5 */ /* 0x000fe40000000000 */
[----:B------:R-:W-:Y:S02]  /*17600*/  SHF.R.U32.HI R17, RZ, 0x4, R17 ;  /* 0x00000004ff117819 */ /* 0x000fe40000011611 */
[----:B------:R-:W-:Y:S02]  /*17610*/  R2UR UR7, R5 ;  /* 0x00000000050772ca */ /* 0x000fe400000e0000 */
[----:B------:R-:W-:-:S02]  /*17620*/  LOP3.LUT R17, R17, 0x3fff, RZ, 0xc0, !PT ;  /* 0x00003fff11117812 */ /* 0x000fc400078ec0ff */
[----:B------:R-:W-:Y:S02]  /*17630*/  ISETP.NE.AND.EX P1, PT, RZ, UR5, PT, P1 ;  /* 0x00000005ff007c0c */ /* 0x000fe4000bf25310 */
[----:B------:R-:W-:-:S05]  /*17640*/  LOP3.LUT R17, R17, 0x10000, RZ, 0xfc, !PT ;  /* 0x0001000011117812 */ /* 0x000fca00078efcff */
[----:B01----:R-:W-:-:S05]  /*17650*/  IMAD R4, R18, 0x280, R17 ;  /* 0x0000028012047824 */ /* 0x003fca00078e0211 */
[----:B------:R-:W-:Y:S01]  /*17660*/  R2UR UR6, R4 ;  /* 0x00000000040672ca */ /* 0x000fe200000e0000 */
[----:B------:R-:W0:Y:S08]  /*17670*/  @P1 LDC.64 R8, c[0x0][0x9c8] ;  /* 0x00027200ff081b82 */ /* 0x000e300000000a00 */
[----:B------:R-:W1:Y:S04]  /*17680*/  @P1 LDC.64 R10, c[0x0][0x9d0] ;  /* 0x00027400ff0a1b82 */ /* 0x000e680000000a00 */
[----:B------:R-:W-:Y:S03]  /*17690*/  QGMMA.64x64x32.F32.E4M3.E4M3 R24, R152, gdesc[UR4], R24, gsb0 ;  /* 0x00e0000498187df3 */ /* 0x000fe60008000818 */
[----:B------:R-:W-:-:S02]  /*176a0*/  WARPGROUP.DEPBAR.LE gsb0, 0x0 ;  /* 0x00008000000079c5 */ /* 0x000fc40000010000 */
[----:B------:R-:W-:Y:S01]  /*176b0*/  WARPGROUP.ARRIVE ;  /* 0x00000000000079c5 */ /* 0x000fe20000000000 */
[----:B--2---:R-:W-:-:S05]  /*176c0*/  @P1 SHF.R.S32.HI R7, RZ, 0x1f, R14 ;  /* 0x0000001fff071819 */ /* 0x004fca000001140e */
[----:B0-----:R-:W-:-:S04]  /*176d0*/  @P1 IMAD R6, R7, R8, RZ ;  /* 0x0000000807061224 */ /* 0x001fc800078e02ff */
[C---:B------:R-:W-:Y:S01]  /*176e0*/  @P1 IMAD R5, R14.reuse, R9, R6 ;  /* 0x000000090e051224 */ /* 0x040fe200078e0206 */
[----:B---3--:R-:W-:Y:S01]  /*176f0*/  @P1 SHF.R.S32.HI R9, RZ, 0x1f, R12 ;  /* 0x0000001fff091819 */ /* 0x008fe2000001140c */
[----:B------:R-:W-:-:S04]  /*17700*/  @P1 IMAD.WIDE.U32 R6, R14, R8, RZ ;  /* 0x000000080e061225 */ /* 0x000fc800078e00ff */
[-C--:B-1----:R-:W-:Y:S02]  /*17710*/  @P1 IMAD R8, R9, R10.reuse, RZ ;  /* 0x0000000a09081224 */ /* 0x082fe400078e02ff */
[----:B------:R-:W-:Y:S02]  /*17720*/  @P1 IMAD.IADD R7, R7, 0x1, R5 ;  /* 0x0000000107071824 */ /* 0x000fe400078e0205 */
[C---:B------:R-:W-:Y:S02]  /*17730*/  @P1 IMAD R5, R12.reuse, R11, R8 ;  /* 0x0000000b0c051224 */ /* 0x040fe400078e0208 */
[----:B------:R-:W-:-:S04]  /*17740*/  @P1 IMAD.WIDE.U32 R6, R12, R10, R6 ;  /* 0x0000000a0c061225 */ /* 0x000fc800078e0006 */
[----:B------:R-:W-:Y:S01]  /*17750*/  @P1 IMAD.IADD R5, R7, 0x1, R5 ;  /* 0x0000000107051824 */ /* 0x000fe200078e0205 */
[C---:B------:R-:W-:Y:S01]  /*17760*/  @P1 LEA R8, P2, R6.reuse, UR4, 0x2 ;  /* 0x0000000406081c11 */ /* 0x040fe2000f8410ff */
[----:B------:R-:W-:Y:S02]  /*17770*/  IMAD.MOV.U32 R10, RZ, RZ, 0x3f800000 ;  /* 0x3f800000ff0a7424 */ /* 0x000fe400078e00ff */
[----:B------:R-:W-:Y:S01]  /*17780*/  IMAD.MOV.U32 R7, RZ, RZ, -0x3ffffff0 ;  /* 0xc0000010ff077424 */ /* 0x000fe200078e00ff */
[----:B------:R-:W-:Y:S01]  /*17790*/  @P1 LEA.HI.X R9, R6, UR5, R5, 0x2, P2 ;  /* 0x0000000506091c11 */ /* 0x000fe200090f1405 */
[----:B------:R-:W-:-:S03]  /*177a0*/  VIADD R6, R4, 0x80 ;  /* 0x0000008004067836 */ /* 0x000fc60000000000 */
[----:B------:R-:W-:Y:S01]  /*177b0*/  R2UR UR7, R7 ;  /* 0x00000000070772ca */ /* 0x000fe200000e0000 */
[----:B------:R0:W2:Y:S01]  /*177c0*/  @P1 LDG.E R10, desc[UR40][R8.64] ;  /* 0x00000028080a1981 */ /* 0x0000a2000c1e1900 */
[----:B------:R-:W-:Y:S01]  /*177d0*/  R2UR UR6, R6 ;  /* 0x00000000060672ca */ /* 0x000fe200000e0000 */
[----:B------:R-:W-:Y:S02]  /*177e0*/  VIADD R6, R4, 0x100 ;  /* 0x0000010004067836 */ /* 0x000fe40000000000 */
[----:B------:R-:W-:Y:S01]  /*177f0*/  IMAD.MOV.U32 R7, RZ, RZ, -0x3ffffff0 ;  /* 0xc0000010ff077424 */ /* 0x000fe200078e00ff */
[----:B------:R-:W1:Y:S01]  /*17800*/  SHFL.BFLY PT, R5, R20, 0x2, 0x1f ;  /* 0x0c401f0014057f89 */ /* 0x000e6200000e0000 */
[----:B------:R-:W-:Y:S02]  /*17810*/  IMAD.MOV.U32 R56, RZ, RZ, -0x800000 ;  /* 0xff800000ff387424 */ /* 0x000fe400078e00ff */
[----:B0-----:R-:W-:-:S06]  /*17820*/  IMAD.MOV.U32 R9, RZ, RZ, RZ ;  /* 0x000000ffff097224 */ /* 0x001fcc00078e00ff */
[----:B------:R-:W-:Y:S01]  /*17830*/  QGMMA.64x64x32.F32.E4M3.E4M3 R24, R148, gdesc[UR4], R24, gsb0 ;  /* 0x00e0000494187df3 */ /* 0x000fe20008000818 */
[----:B------:R-:W-:Y:S01]  /*17840*/  R2UR UR6, R6 ;  /* 0x00000000060672ca */ /* 0x000fe200000e0000 */
[C---:B------:R-:W-:Y:S01]  /*17850*/  VIADD R6, R4.reuse, 0x180 ;  /* 0x0000018004067836 */ /* 0x040fe20000000000 */
[----:B------:R-:W-:Y:S01]  /*17860*/  R2UR UR7, R7 ;  /* 0x00000000070772ca */ /* 0x000fe200000e0000 */
[----:B------:R-:W-:Y:S02]  /*17870*/  IMAD.MOV.U32 R7, RZ, RZ, -0x3ffffff0 ;  /* 0xc0000010ff077424 */ /* 0x000fe400078e00ff */
[----:B------:R-:W-:Y:S02]  /*17880*/  VIADD R4, R4, 0x200 ;  /* 0x0000020004047836 */ /* 0x000fe40000000000 */
[----:B-1----:R-:W-:-:S01]  /*17890*/  FADD.FTZ R8, R5, R20 ;  /* 0x0000001405087221 */ /* 0x002fc20000010000 */
[----:B------:R-:W-:Y:S02]  /*178a0*/  IMAD.MOV.U32 R5, RZ, RZ, -0x3ffffff0 ;  /* 0xc0000010ff057424 */ /* 0x000fe400078e00ff */
[----:B------:R-:W-:Y:S01]  /*178b0*/  IMAD.MOV.U32 R20, RZ, RZ, -0x800000 ;  /* 0xff800000ff147424 */ /* 0x000fe200078e00ff */
[----:B------:R-:W-:-:S02]  /*178c0*/  WARPGROUP.DEPBAR.LE gsb0, 0x0 ;  /* 0x00008000000079c5 */ /* 0x000fc40000010000 */
[----:B------:R-:W-:-:S06]  /*178d0*/  WARPGROUP.ARRIVE ;  /* 0x00000000000079c5 */ /* 0x000fcc0000000000 */
[----:B------:R-:W-:Y:S01]  /*178e0*/  QGMMA.64x64x32.F32.E4M3.E4M3 R24, R144, gdesc[UR4], R24, gsb0 ;  /* 0x00e0000490187df3 */ /* 0x000fe20008000818 */
[----:B------:R-:W-:Y:S02]  /*178f0*/  R2UR UR6, R6 ;  /* 0x00000000060672ca */ /* 0x000fe400000e0000 */
[----:B------:R-:W-:Y:S01]  /*17900*/  R2UR UR7, R7 ;  /* 0x00000000070772ca */ /* 0x000fe200000e0000 */
[----:B------:R-:W0:Y:S02]  /*17910*/  SHFL.BFLY PT, R6, R21, 0x2, 0x1f ;  /* 0x0c401f0015067f89 */ /* 0x000e2400000e0000 */
[----:B0-----:R-:W-:-:S05]  /*17920*/  FADD.FTZ R6, R6, R21 ;  /* 0x0000001506067221 */ /* 0x001fca0000010000 */
[----:B------:R-:W0:Y:S02]  /*17930*/  SHFL.BFLY PT, R7, R6, 0x1, 0x1f ;  /* 0x0c201f0006077f89 */ /* 0x000e2400000e0000 */
[----:B0-----:R-:W-:-:S04]  /*17940*/  FADD.FTZ R7, R6, R7 ;  /* 0x0000000706077221 */ /* 0x001fc80000010000 */
[C---:B------:R-:W-:Y:S01]  /*17950*/  FMUL.FTZ R14, R7.reuse, 0.00390625 ;  /* 0x3b800000070e7820 */ /* 0x040fe20000410000 */
[----:B------:R-:W-:-:S04]  /*17960*/  FSETP.NE.FTZ.AND P1, PT, R7, RZ, PT ;  /* 0x000000ff0700720b */ /* 0x000fc80003f35000 */
[----:B------:R-:W-:Y:S01]  /*17970*/  FSETP.NE.FTZ.AND P2, PT, R14, RZ, PT ;  /* 0x000000ff0e00720b */ /* 0x000fe20003f55000 */
[----:B------:R-:W-:Y:S02]  /*17980*/  WARPGROUP.DEPBAR.LE gsb0, 0x0 ;  /* 0x00008000000079c5 */ /* 0x000fe40000010000 */
[----:B------:R-:W-:-:S10]  /*17990*/  WARPGROUP.ARRIVE ;  /* 0x00000000000079c5 */ /* 0x000fd40000000000 */
[----:B------:R-:W0:Y:S01]  /*179a0*/  @P2 MUFU.LG2 R6, R14 ;  /* 0x0000000e00062308 */ /* 0x000e220000000c00 */
[----:B------:R-:W-:Y:S01]  /*179b0*/  QGMMA.64x64x32.F32.E4M3.E4M3 R24, R140, gdesc[UR4], R24, gsb0 ;  /* 0x00e000048c187df3 */ /* 0x000fe20008000818 */
[----:B------:R-:W-:Y:S01]  /*179c0*/  R2UR UR6, R4 ;  /* 0x00000000040672ca */ /* 0x000fe200000e0000 */
[----:B------:R-:W-:Y:S01]  /*179d0*/  @P2 FMUL.FTZ R4, R2, 0.69314718246459960938 ;  /* 0x3f31721802042820 */ /* 0x000fe20000410000 */
[----:B------:R-:W-:Y:S02]  /*179e0*/  R2UR UR7, R5 ;  /* 0x00000000050772ca */ /* 0x000fe400000e0000 */
[----:B------:R-:W1:Y:S02]  /*179f0*/  SHFL.BFLY PT, R5, R8, 0x1, 0x1f ;  /* 0x0c201f0008057f89 */ /* 0x000e6400000e0000 */
[----:B-1----:R-:W-:-:S01]  /*17a00*/  FADD.FTZ R12, R8, R5 ;  /* 0x00000005080c7221 */ /* 0x002fc20000010000 */
[----:B------:R-:W-:-:S03]  /*17a10*/  IMAD.MOV.U32 R5, RZ, RZ, RZ ;  /* 0x000000ffff057224 */ /* 0x000fc600078e00ff */
[----:B------:R-:W-:-:S03]  /*17a20*/  FMUL.FTZ R15, R12, 0.00390625 ;  /* 0x3b8000000c0f7820 */ /* 0x000fc60000410000 */
[----:B------:R0:W-:Y:S01]  /*17a30*/  @P1 MUFU.RCP R5, R7 ;  /* 0x0000000700051308 */ /* 0x0001e20000001000 */
[----:B------:R-:W-:Y:S02]  /*17a40*/  FSETP.NE.FTZ.AND P1, PT, R12, RZ, PT ;  /* 0x000000ff0c00720b */ /* 0x000fe40003f35000 */
[----:B------:R-:W-:Y:S01]  /*17a50*/  FSETP.NE.FTZ.AND P3, PT, R15, RZ, PT ;  /* 0x000000ff0f00720b */ /* 0x000fe20003f75000 */
[----:B0-----:R-:W-:-:S04]  /*17a60*/  @P2 FMUL.FTZ R7, R6, 0.69314718246459960938 ;  /* 0x3f31721806072820 */ /* 0x001fc80000410000 */
[----:B------:R-:W-:-:S06]  /*17a70*/  @P2 FFMA.FTZ R56, R4, R3, R7 ;  /* 0x0000000304382223 */ /* 0x000fcc0000010007 */
[----:B------:R-:W-:Y:S02]  /*17a80*/  @P1 MUFU.RCP R9, R12 ;  /* 0x0000000c00091308 */ /* 0x000fe40000001000 */
[----:B------:R-:W-:-:S06]  /*17a90*/  @P3 FMUL.FTZ R2, R2, 0.69314718246459960938 ;  /* 0x3f31721802023820 */ /* 0x000fcc0000410000 */
[----:B------:R-:W0:Y:S02]  /*17aa0*/  @P3 MUFU.LG2 R8, R15 ;  /* 0x0000000f00083308 */ /* 0x000e240000000c00 */
[----:B0-----:R-:W-:Y:S01]  /*17ab0*/  @P3 FMUL.FTZ R11, R8, 0.69314718246459960938 ;  /* 0x3f317218080b3820 */ /* 0x001fe20000410000 */
[----:B------:R-:W-:Y:S02]  /*17ac0*/  WARPGROUP.DEPBAR.LE gsb0, 0x0 ;  /* 0x00008000000079c5 */ /* 0x000fe40000010000 */
[----:B------:R-:W-:Y:S01]  /*17ad0*/  WARPGROUP.ARRIVE ;  /* 0x00000000000079c5 */ /* 0x000fe20000000000 */
[----:B------:R-:W-:-:S05]  /*17ae0*/  @P3 FFMA.FTZ R20, R2, R0, R11 ;  /* 0x0000000002143223 */ /* 0x000fca000001000b */
[----:B------:R-:W-:Y:S01]  /*17af0*/  QGMMA.64x64x32.F32.E4M3.E4M3 R24, R136, gdesc[UR4], R24, gsb0 ;  /* 0x00e0000488187df3 */ /* 0x000fe20008000818 */
[-C--:B--2---:R-:W-:Y:S01]  /*17b00*/  FMUL.FTZ R5, R5, R10.reuse ;  /* 0x0000000a05057220 */ /* 0x084fe20000410000 */
[----:B------:R-:W-:Y:S01]  /*17b10*/  FMUL.FTZ R2, R9, R10 ;  /* 0x0000000a09027220 */ /* 0x000fe20000410000 */
[----:B------:R-:W-:Y:S02]  /*17b20*/  WARPGROUP.DEPBAR.LE gsb0, 0x0 ;  /* 0x00008000000079c5 */ /* 0x000fe40000010000 */
[----:B------:R-:W-:Y:S05]  /*17b30*/  @!P0 BRA `(.L_x_1260) ;  /* 0x0000000000048947 */ /* 0x000fea0003800000 */
[----:B------:R-:W-:Y:S01]  /*17b40*/  BPT.TRAP 0x1 ;  /* 0x000000040000795c */ /* 0x000fe20000300000 */
.L_x_1260:
[----:B------:R-:W2:Y:S01]  /*17b50*/  LDL.LU R3, [R1+0x30] ;  /* 0x0000300001037983 */ /* 0x000ea20000300800 */
[----:B------:R-:W-:Y:S02]  /*17b60*/  VIADD R0, R13, 0x13260 ;  /* 0x000132600d007836 */ /* 0x000fe40000000000 */
[-C--:B------:R-:W-:Y:S01]  /*17b70*/  FMUL.FTZ R59, R24, R5.reuse ;  /* 0x00000005183b7220 */ /* 0x080fe20000410000 */
[-C--:B------:R-:W-:Y:S02]  /*17b80*/  FMUL.FTZ R57, R25, R5.reuse ;  /* 0x0000000519397220 */ /* 0x080fe40000410000 */
[----:B--2---:R-:W-:Y:S02]  /*17b90*/  PRMT R0, R3, 0x654, R0 ;  /* 0x0000065403007816 */ /* 0x004fe40000000000 */
[----:B------:R-:W2:Y:S01]  /*17ba0*/  LDL.LU R3, [R1+0x54] ;  /* 0x0000540001037983 */ /* 0x000ea20000300800 */
[----:B------:R-:W-:Y:S01]  /*17bb0*/  VIADD R18, R18, 0x1 ;  /* 0x0000000112127836 */ /* 0x000fe20000000000 */
[----:B------:R0:W-:Y:S01]  /*17bc0*/  SYNCS.ARRIVE.TRANS64.RED.A1T0 RZ, [R0+URZ], RZ ;  /* 0x000000ff00ff79a7 */ /* 0x0001e2000810043f */
[-C--:B------:R-:W-:Y:S01]  /*17bd0*/  FMUL.FTZ R58, R28, R5.reuse ;  /* 0x000000051c3a7220 */ /* 0x080fe20000410000 */
[-C--:B------:R-:W-:Y:S01]  /*17be0*/  FMUL.FTZ R28, R29, R5.reuse ;  /* 0x000000051d1c7220 */ /* 0x080fe20000410000 */
[-C--:B------:R-:W-:Y:S01]  /*17bf0*/  FMUL.FTZ R24, R33, R5.reuse ;  /* 0x0000000521187220 */ /* 0x080fe20000410000 */
[----:B------:R-:W-:Y:S01]  /*17c00*/  ISETP.NE.AND P1, PT, R18, 0x2, PT ;  /* 0x000000021200780c */ /* 0x000fe20003f25270 */
[-C--:B------:R-:W-:Y:S01]  /*17c10*/  FMUL.FTZ R29, R32, R5.reuse ;  /* 0x00000005201d7220 */ /* 0x080fe20000410000 */
[-C--:B------:R-:W-:Y:S01]  /*17c20*/  FMUL.FTZ R33, R26, R2.reuse ;  /* 0x000000021a217220 */ /* 0x080fe20000410000 */
[-C--:B------:R-:W-:Y:S01]  /*17c30*/  FMUL.FTZ R36, R36, R5.reuse ;  /* 0x0000000524247220 */ /* 0x080fe20000410000 */
[----:B0-----:R-:W-:Y:S01]  /*17c40*/  SEL R0, RZ, 0x1, P1 ;  /* 0x00000001ff007807 */ /* 0x001fe20000800000 */
        /* <DEDUP_REMOVED lines=25> */
[----:B------:R-:W-:-:S02]  /*17de0*/  LOP3.LUT R19, R19, R0, RZ, 0x3c, !PT ;  /* 0x0000000013137212 */ /* 0x000fc400078e3cff */
[----:B------:R-:W-:Y:S01]  /*17df0*/  SEL R18, R18, RZ, P1 ;  /* 0x000000ff12127207 */ /* 0x000fe20000800000 */
[----:B--2---:R-:W-:-:S05]  /*17e00*/  VIADD R3, R3, 0x1 ;  /* 0x0000000103037836 */ /* 0x004fca0000000000 */
[----:B------:R0:W-:Y:S02]  /*17e10*/  STL [R1+0x54], R3 ;  /* 0x0000540301007387 */ /* 0x0001e40000100800 */
.L_x_1150:
[----:B------:R-:W1:Y:S08]  /*17e20*/  S2UR UR4, SR_CgaCtaId ;  /* 0x00000000000479c3 */ /* 0x000e700000008800 */
[----:B------:R-:W-:Y:S01]  /*17e30*/  BAR.SYNC.DEFER_BLOCKING 0x5, 0x200 ;  /* 0x0148000000007b1d */ /* 0x000fe20000010000 */
[----:B------:R-:W-:-:S05]  /*17e40*/  MOV R17, 0x400 ;  /* 0x0000040000117802 */ /* 0x000fca0000000f00 */
[----:B------:R-:W-:Y:S01]  /*17e50*/  BSSY B0, `(.L_x_1261) ;  /* 0x00001d8000007945 */ /* 0x000fe20003800000 */
[----:B------:R-:W2:Y:S01]  /*17e60*/  S2R R50, SR_TID.X ;  /* 0x0000000000327919 */ /* 0x000ea20000002100 */
[----:B-1----:R-:W-:-:S05]  /*17e70*/  IMAD.U32 R0, RZ, RZ, UR4 ;  /* 0x00000004ff007e24 */ /* 0x002fca000f8e00ff */
[----:B------:R-:W-:Y:S01]  /*17e80*/  LEA R17, R0, R17, 0x18 ;  /* 0x0000001100117211 */ /* 0x000fe200078ec0ff */
[----:B------:R1:W-:Y:S04]  /*17e90*/  STL [R1+0x30], R0 ;  /* 0x0000300001007387 */ /* 0x0003e80000100800 */
[----:B------:R-:W3:Y:S01]  /*17ea0*/  LDS.128 R40, [R17+0x132d0] ;  /* 0x0132d00011287984 */ /* 0x000ee20000000c00 */
[----:B--2---:R-:W-:-:S05]  /*17eb0*/  VIADD R30, R50, 0xffffff80 ;  /* 0xffffff80321e7836 */ /* 0x004fca0000000000 */
[----:B------:R-:W-:-:S04]  /*17ec0*/  SHF.R.S32.HI R31, RZ, 0x1f, R30 ;  /* 0x0000001fff1f7819 */ /* 0x000fc8000001141e */
[----:B------:R-:W-:-:S04]  /*17ed0*/  LEA.HI R2, R31, R30, RZ, 0x3 ;  /* 0x0000001e1f027211 */ /* 0x000fc800078f18ff */
[----:B------:R-:W-:Y:S02]  /*17ee0*/  LOP3.LUT R21, R2, 0xfffffff8, RZ, 0xc0, !PT ;  /* 0xfffffff802157812 */ /* 0x000fe400078ec0ff */
[----:B------:R-:W-:-:S03]  /*17ef0*/  SHF.R.S32.HI R2, RZ, 0x3, R2 ;  /* 0x00000003ff027819 */ /* 0x000fc60000011402 */
[----:B------:R-:W-:-:S04]  /*17f00*/  IMAD.IADD R21, R30, 0x1, -R21 ;  /* 0x000000011e157824 */ /* 0x000fc800078e0a15 */
[----:B0-----:R-:W-:-:S05]  /*17f10*/  IMAD.SHL.U32 R3, R21, 0x8, RZ ;  /* 0x0000000815037824 */ /* 0x001fca00078e00ff */
[----:B-1----:R-:W-:Y:S01]  /*17f20*/  SHF.R.S32.HI R0, RZ, 0x1f, R3 ;  /* 0x0000001fff007819 */ /* 0x002fe20000011403 */
[----:B---3--:R0:W-:Y:S04]  /*17f30*/  STL.64 [R1+0x20], R40 ;  /* 0x0000202801007387 */ /* 0x0081e80000100a00 */
[----:B------:R0:W-:Y:S01]  /*17f40*/  STL.64 [R1+0x28], R42 ;  /* 0x0000282a01007387 */ /* 0x0001e20000100a00 */
[----:B------:R-:W-:Y:S06]  /*17f50*/  BAR.ARV 0x4, 0x200 ;  /* 0x0108000000007b1d */ /* 0x000fec0000002000 */
[----:B------:R-:W-:Y:S05]  /*17f60*/  @P0 BRA `(.L_x_1262) ;  /* 0x0000001000e00947 */ /* 0x000fea0003800000 */
[----:B------:R-:W-:Y:S01]  /*17f70*/  IMAD.SHL.U32 R4, R50, 0x4, RZ ;  /* 0x0000000432047824 */ /* 0x000fe200078e00ff */
[----:B------:R-:W-:Y:S01]  /*17f80*/  ULDC.64 UR4, c[0x4][0x38] ;  /* 0x01000e0000047ab9 */ /* 0x000fe20000000a00 */
[----:B------:R-:W2:Y:S01]  /*17f90*/  LDL R64, [R1+0x3c] ;  /* 0x00003c0001407983 */ /* 0x000ea20000100800 */
[----:B------:R-:W-:Y:S01]  /*17fa0*/  F2FP.BF16.F32.PACK_AB R27, R26, R27 ;  /* 0x0000001b1a1b723e */ /* 0x000fe200000010ff */
[----:B------:R-:W-:Y:S01]  /*17fb0*/  ULDC.64 UR6, c[0x0][0xb90] ;  /* 0x0002e40000067ab9 */ /* 0x000fe20000000a00 */
[----:B------:R-:W-:Y:S01]  /*17fc0*/  LOP3.LUT R4, R4, 0xc, RZ, 0xc0, !PT ;  /* 0x0000000c04047812 */ /* 0x000fe200078ec0ff */
[----:B------:R-:W3:Y:S03]  /*17fd0*/  LDL.LU R63, [R1+0x50] ;  /* 0x00005000013f7983 */ /* 0x000ee60000300800 */
[----:B------:R-:W-:Y:S01]  /*17fe0*/  IADD3 R4, P0, R4, UR4, RZ ;  /* 0x0000000404047c10 */ /* 0x000fe2000ff1e0ff */
[----:B------:R-:W1:Y:S04]  /*17ff0*/  S2R R26, SR_SWINHI ;  /* 0x00000000001a7919 */ /* 0x000e680000002f00 */
[----:B------:R-:W-:Y:S01]  /*18000*/  IMAD.X R5, RZ, RZ, UR5, P0 ;  /* 0x00000005ff057e24 */ /* 0x000fe200080e06ff */
[----:B------:R-:W-:Y:S01]  /*18010*/  F2FP.BF16.F32.PACK_AB R12, R11, R12 ;  /* 0x0000000c0b0c723e */ /* 0x000fe200000010ff */
[----:B------:R-:W-:Y:S01]  /*18020*/  ULDC.64 UR4, c[0x0][0xc00] ;  /* 0x0003000000047ab9 */ /* 0x000fe20000000a00 */
[----:B------:R-:W-:Y:S01]  /*18030*/  F2FP.BF16.F32.PACK_AB R57, R28, R57 ;  /* 0x000000391c39723e */ /* 0x000fe200000010ff */
[----:B------:R-:W4:Y:S04]  /*18040*/  LDL R62, [R1+0x4c] ;  /* 0x00004c00013e7983 */ /* 0x000f280000100800 */
[----:B0-----:R0:W2:Y:S01]  /*18050*/  LDG.E.CONSTANT R40, desc[UR40][R4.64] ;  /* 0x0000002804287981 */ /* 0x0010a2000c1e9900 */
[----:B------:R-:W-:-:S02]  /*18060*/  LEA.HI R11, R31, R30, RZ, 0x5 ;  /* 0x0000001e1f0b7211 */ /* 0x000fc400078f28ff */
[----:B------:R-:W-:Y:S01]  /*18070*/  F2FP.BF16.F32.PACK_AB R32, R32, R33 ;  /* 0x000000212020723e */ /* 0x000fe200000010ff */
[----:B------:R-:W4:Y:S01]  /*18080*/  LDL R60, [R1+0x1c] ;  /* 0x00001c00013c7983 */ /* 0x000f220000100800 */
[----:B0-----:R-:W-:Y:S01]  /*18090*/  LEA.HI R4, R31, R30, RZ, 0x4 ;  /* 0x0000001e1f047211 */ /* 0x001fe200078f20ff */
[----:B------:R-:W-:-:S03]  /*180a0*/  IMAD.SHL.U32 R28, R11, 0x20, RZ ;  /* 0x000000200b1c7824 */ /* 0x000fc600078e00ff */
[----:B------:R-:W-:Y:S02]  /*180b0*/  SHF.R.S32.HI R5, RZ, 0x4, R4 ;  /* 0x00000004ff057819 */ /* 0x000fe40000011404 */
[C---:B------:R-:W-:Y:S02]  /*180c0*/  LOP3.LUT R11, R4.reuse, 0x3fffff0, RZ, 0xc0, !PT ;  /* 0x03fffff0040b7812 */ /* 0x040fe400078ec0ff */
[----:B------:R-:W-:Y:S02]  /*180d0*/  LEA.HI R4, R4, R5, RZ, 0x1 ;  /* 0x0000000504047211 */ /* 0x000fe400078f08ff */
[----:B------:R-:W-:Y:S01]  /*180e0*/  LOP3.LUT P0, R33, R50, 0x3, RZ, 0xc0, !PT ;  /* 0x0000000332217812 */ /* 0x000fe2000780c0ff */
[----:B------:R-:W-:Y:S01]  /*180f0*/  IMAD.IADD R11, R30, 0x1, -R11 ;  /* 0x000000011e0b7824 */ /* 0x000fe200078e0a0b */
[----:B------:R-:W-:Y:S02]  /*18100*/  LOP3.LUT R28, R28, 0xfffffc00, RZ, 0xc0, !PT ;  /* 0xfffffc001c1c7812 */ /* 0x000fe400078ec0ff */
[----:B------:R-:W-:-:S02]  /*18110*/  LOP3.LUT R4, R4, 0x1ffffffe, RZ, 0xc0, !PT ;  /* 0x1ffffffe04047812 */ /* 0x000fc400078ec0ff */
[----:B------:R-:W-:Y:S02]  /*18120*/  F2FP.BF16.F32.PACK_AB R29, R36, R29 ;  /* 0x0000001d241d723e */ /* 0x000fe400000010ff */
[----:B------:R-:W-:Y:S02]  /*18130*/  F2FP.BF16.F32.PACK_AB R24, R37, R24 ;  /* 0x000000182518723e */ /* 0x000fe400000010ff */
[----:B------:R-:W-:Y:S01]  /*18140*/  ISETP.EQ.OR P0, PT, R33, 0x3, !P0 ;  /* 0x000000032100780c */ /* 0x000fe20004702670 */
[----:B------:R-:W-:Y:S02]  /*18150*/  IMAD R11, R11, 0x40, R28 ;  /* 0x000000400b0b7824 */ /* 0x000fe400078e021c */
[----:B------:R-:W-:Y:S01]  /*18160*/  IMAD.IADD R4, R5, 0x1, -R4 ;  /* 0x0000000105047824 */ /* 0x000fe200078e0a04 */
[----:B------:R-:W-:Y:S02]  /*18170*/  SEL R35, R29, R24, P0 ;  /* 0x000000181d237207 */ /* 0x000fe40000000000 */
[----:B------:R-:W-:Y:S01]  /*18180*/  SEL R37, R24, R29, P0 ;  /* 0x0000001d18257207 */ /* 0x000fe20000000000 */
[----:B------:R-:W-:Y:S01]  /*18190*/  IMAD R11, R4, 0x8, R11 ;  /* 0x00000008040b7824 */ /* 0x000fe200078e020b */
[----:B------:R-:W-:-:S02]  /*181a0*/  F2FP.BF16.F32.PACK_AB R9, R52, R9 ;  /* 0x000000093409723e */ /* 0x000fc400000010ff */
[----:B------:R-:W-:Y:S02]  /*181b0*/  F2FP.BF16.F32.PACK_AB R8, R53, R8 ;  /* 0x000000083508723e */ /* 0x000fe400000010ff */
[----:B------:R-:W-:Y:S02]  /*181c0*/  MOV R28, R17 ;  /* 0x00000011001c7202 */ /* 0x000fe40000000f00 */
[----:B-1----:R-:W-:Y:S02]  /*181d0*/  MOV R29, R26 ;  /* 0x0000001a001d7202 */ /* 0x002fe40000000f00 */
[----:B------:R-:W-:Y:S02]  /*181e0*/  SEL R41, R9, R8, P0 ;  /* 0x0000000809297207 */ /* 0x000fe40000000000 */
[----:B------:R-:W-:Y:S01]  /*181f0*/  SEL R43, R8, R9, P0 ;  /* 0x00000009082b7207 */ /* 0x000fe20000000000 */
[----:B------:R-:W-:Y:S01]  /*18200*/  IMAD.WIDE R8, R11, 0x2, R28 ;  /* 0x000000020b087825 */ /* 0x000fe200078e021c */
[----:B------:R-:W-:-:S02]  /*18210*/  F2FP.BF16.F32.PACK_AB R25, R38, R25 ;  /* 0x000000192619723e */ /* 0x000fc400000010ff */
[----:B------:R-:W-:Y:S02]  /*18220*/  F2FP.BF16.F32.PACK_AB R14, R39, R14 ;  /* 0x0000000e270e723e */ /* 0x000fe400000010ff */
[----:B------:R-:W-:Y:S02]  /*18230*/  F2FP.BF16.F32.PACK_AB R10, R47, R10 ;  /* 0x0000000a2f0a723e */ /* 0x000fe400000010ff */
[----:B------:R-:W-:Y:S02]  /*18240*/  SEL R47, R25, R14, P0 ;  /* 0x0000000e192f7207 */ /* 0x000fe40000000000 */
[----:B------:R-:W-:Y:S02]  /*18250*/  SEL R49, R14, R25, P0 ;  /* 0x000000190e317207 */ /* 0x000fe40000000000 */
[----:B------:R-:W-:Y:S02]  /*18260*/  IADD3 R25, P3, R8, 0x20, RZ ;  /* 0x0000002008197810 */ /* 0x000fe40007f7e0ff */
[----:B------:R-:W-:-:S02]  /*18270*/  F2FP.BF16.F32.PACK_AB R13, R46, R13 ;  /* 0x0000000d2e0d723e */ /* 0x000fc400000010ff */
[----:B------:R-:W-:Y:S02]  /*18280*/  LOP3.LUT R4, R25, 0x380, RZ, 0xc0, !PT ;  /* 0x0000038019047812 */ /* 0x000fe400078ec0ff */
[----:B------:R-:W-:Y:S02]  /*18290*/  F2FP.BF16.F32.PACK_AB R15, R44, R15 ;  /* 0x0000000f2c0f723e */ /* 0x000fe400000010ff */
[----:B------:R-:W-:Y:S02]  /*182a0*/  LOP3.LUT R5, R8, 0x380, RZ, 0xc0, !PT ;  /* 0x0000038008057812 */ /* 0x000fe400078ec0ff */
[----:B------:R-:W-:Y:S02]  /*182b0*/  F2FP.BF16.F32.PACK_AB R58, R58, R59 ;  /* 0x0000003b3a3a723e */ /* 0x000fe400000010ff */
[----:B------:R-:W-:Y:S02]  /*182c0*/  SHF.R.U64 R4, R4, 0x3, RZ ;  /* 0x0000000304047819 */ /* 0x000fe400000012ff */
[----:B------:R-:W-:-:S02]  /*182d0*/  IADD3 R61, P1, R8, 0x60, RZ ;  /* 0x00000060083d7810 */ /* 0x000fc40007f3e0ff */
[----:B------:R-:W-:Y:S02]  /*182e0*/  IADD3 R59, P2, R8, 0x40, RZ ;  /* 0x00000040083b7810 */ /* 0x000fe40007f5e0ff */
[----:B------:R-:W-:Y:S02]  /*182f0*/  SEL R51, R13, R10, P0 ;  /* 0x0000000a0d337207 */ /* 0x000fe40000000000 */
[----:B------:R-:W-:Y:S02]  /*18300*/  SEL R39, R15, R12, P0 ;  /* 0x0000000c0f277207 */ /* 0x000fe40000000000 */
[----:B------:R-:W-:Y:S02]  /*18310*/  SEL R13, R10, R13, P0 ;  /* 0x0000000d0a0d7207 */ /* 0x000fe40000000000 */
[----:B------:R-:W-:Y:S02]  /*18320*/  SHF.R.U64 R5, R5, 0x3, RZ ;  /* 0x0000000305057819 */ /* 0x000fe400000012ff */
[----:B------:R-:W-:-:S02]  /*18330*/  SEL R33, R58, R57, P0 ;  /* 0x000000393a217207 */ /* 0x000fc40000000000 */
[----:B------:R-:W-:Y:S02]  /*18340*/  SEL R15, R12, R15, P0 ;  /* 0x0000000f0c0f7207 */ /* 0x000fe40000000000 */
[----:B------:R-:W-:Y:S02]  /*18350*/  LOP3.LUT R10, R4, R25, RZ, 0x3c, !PT ;  /* 0x00000019040a7212 */ /* 0x000fe400078e3cff */
[----:B------:R-:W-:Y:S02]  /*18360*/  SEL R57, R57, R58, P0 ;  /* 0x0000003a39397207 */ /* 0x000fe40000000000 */
[----:B------:R-:W-:Y:S02]  /*18370*/  LOP3.LUT R4, R59, 0x380, RZ, 0xc0, !PT ;  /* 0x000003803b047812 */ /* 0x000fe400078ec0ff */
[----:B------:R-:W-:Y:S02]  /*18380*/  LOP3.LUT R14, R61, 0x380, RZ, 0xc0, !PT ;  /* 0x000003803d0e7812 */ /* 0x000fe400078ec0ff */
[----:B------:R-:W-:-:S02]  /*18390*/  F2FP.BF16.F32.PACK_AB R7, R54, R7 ;  /* 0x000000073607723e */ /* 0x000fc400000010ff */
[----:B------:R-:W-:Y:S01]  /*183a0*/  F2FP.BF16.F32.PACK_AB R6, R55, R6 ;  /* 0x000000063706723e */ /* 0x000fe200000010ff */
[----:B------:R-:W-:Y:S01]  /*183b0*/  IMAD.X R11, RZ, RZ, R9, P3 ;  /* 0x000000ffff0b7224 */ /* 0x000fe200018e0609 */
[----:B-----5:R-:W-:Y:S02]  /*183c0*/  SEL R45, R32, R27, P0 ;  /* 0x0000001b202d7207 */ /* 0x020fe40000000000 */
[----:B------:R-:W-:Y:S02]  /*183d0*/  LOP3.LUT R8, R5, R8, RZ, 0x3c, !PT ;  /* 0x0000000805087212 */ /* 0x000fe400078e3cff */
[----:B------:R-:W-:Y:S02]  /*183e0*/  SEL R27, R27, R32, P0 ;  /* 0x000000201b1b7207 */ /* 0x000fe40000000000 */
[----:B------:R-:W-:Y:S02]  /*183f0*/  SHF.R.U64 R4, R4, 0x3, RZ ;  /* 0x0000000304047819 */ /* 0x000fe400000012ff */
[----:B------:R-:W-:-:S02]  /*18400*/  SHF.R.U64 R14, R14, 0x3, RZ ;  /* 0x000000030e0e7819 */ /* 0x000fc400000012ff */
[----:B------:R-:W-:Y:S02]  /*18410*/  SEL R53, R7, R6, P0 ;  /* 0x0000000607357207 */ /* 0x000fe40000000000 */
[----:B------:R-:W-:Y:S02]  /*18420*/  SEL R55, R6, R7, P0 ;  /* 0x0000000706377207 */ /* 0x000fe40000000000 */
[----:B------:R-:W-:Y:S02]  /*18430*/  MOV R48, R8 ;  /* 0x0000000800307202 */ /* 0x000fe40000000f00 */
[----:B------:R-:W-:Y:S02]  /*18440*/  LOP3.LUT R6, R4, R59, RZ, 0x3c, !PT ;  /* 0x0000003b04067212 */ /* 0x000fe400078e3cff */
[----:B------:R-:W-:Y:S02]  /*18450*/  MOV R46, R10 ;  /* 0x0000000a002e7202 */ /* 0x000fe40000000f00 */
[----:B------:R-:W-:Y:S01]  /*18460*/  LOP3.LUT R4, R14, R61, RZ, 0x3c, !PT ;  /* 0x0000003d0e047212 */ /* 0x000fe200078e3cff */
[----:B------:R-:W-:-:S02]  /*18470*/  IMAD.X R5, RZ, RZ, R9, P1 ;  /* 0x000000ffff057224 */ /* 0x000fc400008e0609 */
[----:B------:R-:W-:-:S05]  /*18480*/  IMAD.X R7, RZ, RZ, R9, P2 ;  /* 0x000000ffff077224 */ /* 0x000fca00010e0609 */
[----:B------:R-:W-:Y:S02]  /*18490*/  MOV R44, R6 ;  /* 0x00000006002c7202 */ /* 0x000fe40000000f00 */
[----:B------:R-:W-:-:S04]  /*184a0*/  ISETP.NE.U32.AND P1, PT, RZ, UR4, PT ;  /* 0x00000004ff007c0c */ /* 0x000fc8000bf25070 */
[----:B------:R-:W-:Y:S01]  /*184b0*/  ISETP.NE.AND.EX P1, PT, RZ, UR5, PT, P1 ;  /* 0x00000005ff007c0c */ /* 0x000fe2000bf25310 */
[----:B------:R-:W-:Y:S01]  /*184c0*/  ULDC.64 UR4, c[0x0][0xc08] ;  /* 0x0003020000047ab9 */ /* 0x000fe20000000a00 */
[----:B--2---:R-:W-:Y:S01]  /*184d0*/  LOP3.LUT R12, R40, 0x2, RZ, 0x3c, !PT ;  /* 0x00000002280c7812 */ /* 0x004fe200078e3cff */
[----:B------:R-:W-:Y:S04]  /*184e0*/  SHFL.IDX PT, R33, R33, R40, 0x1c1f ;  /* 0x001c1f2821217589 */ /* 0x000fe800000e0000 */
[----:B------:R-:W0:Y:S04]  /*184f0*/  SHFL.IDX PT, R26, R57, R12, 0x1c1f ;  /* 0x001c1f0c391a7589 */ /* 0x000e2800000e0000 */
[----:B------:R-:W-:Y:S04]  /*18500*/  SHFL.IDX PT, R45, R45, R40, 0x1c1f ;  /* 0x001c1f282d2d7589 */ /* 0x000fe800000e0000 */
[----:B------:R-:W1:Y:S04]  /*18510*/  SHFL.IDX PT, R32, R27, R12, 0x1c1f ;  /* 0x001c1f0c1b207589 */ /* 0x000e6800000e0000 */
[----:B------:R2:W-:Y:S04]  /*18520*/  SHFL.IDX PT, R8, R35, R40, 0x1c1f ;  /* 0x001c1f2823087589 */ /* 0x0005e800000e0000 */
[----:B------:R-:W3:Y:S04]  /*18530*/  SHFL.IDX PT, R37, R37, R12, 0x1c1f ;  /* 0x001c1f0c25257589 */ /* 0x000ee800000e0000 */
[----:B------:R-:W-:Y:S01]  /*18540*/  SHFL.IDX PT, R39, R39, R40, 0x1c1f ;  /* 0x001c1f2827277589 */ /* 0x000fe200000e0000 */
[----:B--2---:R-:W2:Y:S03]  /*18550*/  LDC.64 R34, c[0x0][0xc00] ;  /* 0x00030000ff227b82 */ /* 0x004ea60000000a00 */
[----:B------:R-:W4:Y:S04]  /*18560*/  SHFL.IDX PT, R10, R15, R12, 0x1c1f ;  /* 0x001c1f0c0f0a7589 */ /* 0x000f2800000e0000 */
[----:B------:R-:W-:Y:S04]  /*18570*/  SHFL.IDX PT, R47, R47, R40, 0x1c1f ;  /* 0x001c1f282f2f7589 */ /* 0x000fe800000e0000 */
[----:B------:R-:W4:Y:S04]  /*18580*/  SHFL.IDX PT, R36, R49, R12, 0x1c1f ;  /* 0x001c1f0c31247589 */ /* 0x000f2800000e0000 */
[----:B------:R-:W-:Y:S04]  /*18590*/  SHFL.IDX PT, R41, R41, R40, 0x1c1f ;  /* 0x001c1f2829297589 */ /* 0x000fe800000e0000 */
[----:B------:R-:W2:Y:S04]  /*185a0*/  SHFL.IDX PT, R14, R43, R12, 0x1c1f ;  /* 0x001c1f0c2b0e7589 */ /* 0x000ea800000e0000 */
[----:B------:R-:W-:Y:S04]  /*185b0*/  SHFL.IDX PT, R51, R51, R40, 0x1c1f ;  /* 0x001c1f2833337589 */ /* 0x000fe800000e0000 */
[----:B------:R-:W2:Y:S04]  /*185c0*/  SHFL.IDX PT, R38, R13, R12, 0x1c1f ;  /* 0x001c1f0c0d267589 */ /* 0x000ea800000e0000 */
[----:B------:R-:W-:Y:S04]  /*185d0*/  SHFL.IDX PT, R53, R53, R40, 0x1c1f ;  /* 0x001c1f2835357589 */ /* 0x000fe800000e0000 */
[----:B------:R2:W2:Y:S01]  /*185e0*/  SHFL.IDX PT, R42, R55, R12, 0x1c1f ;  /* 0x001c1f0c372a7589 */ /* 0x0004a200000e0000 */
[----:B0-----:R-:W-:-:S02]  /*185f0*/  SEL R24, R33, R26, P0 ;  /* 0x0000001a21187207 */ /* 0x001fc40000000000 */
[----:B------:R-:W-:Y:S02]  /*18600*/  SEL R26, R26, R33, P0 ;  /* 0x000000211a1a7207 */ /* 0x000fe40000000000 */
[----:B------:R-:W-:Y:S02]  /*18610*/  MOV R33, R4 ;  /* 0x0000000400217202 */ /* 0x000fe40000000f00 */
[----:B-1----:R-:W-:Y:S02]  /*18620*/  SEL R25, R45, R32, P0 ;  /* 0x000000202d197207 */ /* 0x002fe40000000000 */
[----:B------:R-:W-:Y:S01]  /*18630*/  SEL R27, R32, R45, P0 ;  /* 0x0000002d201b7207 */ /* 0x000fe20000000000 */
[----:B------:R-:W-:Y:S01]  /*18640*/  BAR.SYNC.DEFER_BLOCKING 0x1, 0x180 ;  /* 0x0046000000007b1d */ /* 0x000fe20000010000 */
[----:B---3--:R-:W-:Y:S02]  /*18650*/  SEL R4, R8, R37, P0 ;  /* 0x0000002508047207 */ /* 0x008fe40000000000 */
[----:B------:R-:W-:-:S02]  /*18660*/  SEL R6, R37, R8, P0 ;  /* 0x0000000825067207 */ /* 0x000fc40000000000 */
[----:B----4-:R-:W-:Y:S02]  /*18670*/  SEL R8, R39, R10, P0 ;  /* 0x0000000a27087207 */ /* 0x010fe40000000000 */
[----:B------:R-:W-:Y:S02]  /*18680*/  SEL R5, R47, R36, P0 ;  /* 0x000000242f057207 */ /* 0x000fe40000000000 */
[----:B------:R-:W-:Y:S02]  /*18690*/  SEL R7, R36, R47, P0 ;  /* 0x0000002f24077207 */ /* 0x000fe40000000000 */
[----:B------:R-:W-:Y:S02]  /*186a0*/  SEL R10, R10, R39, P0 ;  /* 0x000000270a0a7207 */ /* 0x000fe40000000000 */
[----:B--2---:R-:W-:Y:S02]  /*186b0*/  SEL R12, R41, R14, P0 ;  /* 0x0000000e290c7207 */ /* 0x004fe40000000000 */
[----:B------:R-:W-:-:S02]  /*186c0*/  SEL R9, R51, R38, P0 ;  /* 0x0000002633097207 */ /* 0x000fc40000000000 */
[----:B------:R-:W-:Y:S02]  /*186d0*/  SEL R11, R38, R51, P0 ;  /* 0x00000033260b7207 */ /* 0x000fe40000000000 */
[----:B------:R-:W-:Y:S02]  /*186e0*/  SEL R14, R14, R41, P0 ;  /* 0x000000290e0e7207 */ /* 0x000fe40000000000 */
[----:B------:R-:W-:Y:S02]  /*186f0*/  SEL R13, R53, R42, P0 ;  /* 0x0000002a350d7207 */ /* 0x000fe40000000000 */
[----:B------:R-:W-:Y:S01]  /*18700*/  SEL R15, R42, R53, P0 ;  /* 0x000000352a0f7207 */ /* 0x000fe20000000000 */
[----:B------:R0:W-:Y:S04]  /*18710*/  STSM.16.M88.4 [R48], R24 ;  /* 0x0000001830007844 */ /* 0x0001e80000000200 */
[----:B------:R-:W-:Y:S04]  /*18720*/  STSM.16.M88.4 [R46], R4 ;  /* 0x000000042e007844 */ /* 0x000fe80000000200 */
[----:B------:R-:W-:Y:S04]  /*18730*/  STSM.16.M88.4 [R44], R8 ;  /* 0x000000082c007844 */ /* 0x000fe80000000200 */
[----:B------:R1:W-:Y:S01]  /*18740*/  STSM.16.M88.4 [R33], R12 ;  /* 0x0000000c21007844 */ /* 0x0003e20000000200 */
[----:B------:R-:W-:-:S02]  /*18750*/  IMAD.MOV.U32 R32, RZ, RZ, RZ ;  /* 0x000000ffff207224 */ /* 0x000fc400078e00ff */
[----:B0-----:R-:W-:Y:S01]  /*18760*/  IMAD.WIDE R24, R63, 0x4, R34 ;  /* 0x000000043f187825 */ /* 0x001fe200078e0222 */
[----:B------:R-:W-:Y:S08]  /*18770*/  BAR.SYNC.DEFER_BLOCKING 0x1, 0x180 ;  /* 0x0046000000007b1d */ /* 0x000ff00000010000 */
[----:B------:R-:W0:Y:S01]  /*18780*/  LDC R34, c[0x0][0xbe8] ;  /* 0x0002fa00ff227b82 */ /* 0x000e220000000800 */
[----:B------:R-:W2:Y:S01]  /*18790*/  @P1 LDG.E R32, desc[UR40][R24.64] ;  /* 0x0000002818201981 */ /* 0x000ea2000c1e1900 */
[----:B0-----:R-:W-:-:S02]  /*187a0*/  ISETP.NE.AND P2, PT, R34, 0x1, PT ;  /* 0x000000012200780c */ /* 0x001fc40003f45270 */
[----:B------:R-:W-:-:S04]  /*187b0*/  ISETP.NE.U32.AND P0, PT, RZ, UR4, PT ;  /* 0x00000004ff007c0c */ /* 0x000fc8000bf05070 */
[----:B------:R-:W-:Y:S02]  /*187c0*/  ISETP.NE.AND.EX P0, PT, RZ, UR5, PT, P0 ;  /* 0x00000005ff007c0c */ /* 0x000fe4000bf05300 */
[----:B------:R-:W-:Y:S02]  /*187d0*/  LEA.HI R31, R31, R30, RZ, 0x7 ;  /* 0x0000001e1f1f7211 */ /* 0x000fe400078f38ff */
[----:B------:R-:W-:Y:S01]  /*187e0*/  SHF.R.S32.HI R38, RZ, 0x1f, R62 ;  /* 0x0000001fff267819 */ /* 0x000fe2000001143e */
[----:B-1----:R-:W-:Y:S02]  /*187f0*/  IMAD.IADD R13, R64, 0x1, R60 ;  /* 0x00000001400d7824 */ /* 0x002fe400078e023c */
[----:B------:R-:W0:Y:S08]  /*18800*/  @P2 LDC R26, c[0x0][0xbec] ;  /* 0x0002fb00ff1a2b82 */ /* 0x000e300000000800 */
[----:B------:R-:W1:Y:S01]  /*18810*/  @P2 LDC R27, c[0x0][0xbf0] ;  /* 0x0002fc00ff1b2b82 */ /* 0x000e620000000800 */
[----:B------:R-:W-:Y:S01]  /*18820*/  LOP3.LUT R9, R31, 0xffffff80, RZ, 0xc0, !PT ;  /* 0xffffff801f097812 */ /* 0x000fe200078ec0ff */
[----:B------:R-:W-:Y:S01]  /*18830*/  IMAD R4, R38, UR6, RZ ;  /* 0x0000000626047c24 */ /* 0x000fe2000f8e02ff */
[----:B------:R-:W-:Y:S01]  /*18840*/  SHF.R.S32.HI R36, RZ, 0x1f, R63 ;  /* 0x0000001fff247819 */ /* 0x000fe2000001143f */
[----:B------:R-:W-:-:S02]  /*18850*/  ULDC.64 UR4, c[0x0][0xb98] ;  /* 0x0002e60000047ab9 */ /* 0x000fc40000000a00 */
[----:B------:R-:W-:Y:S02]  /*18860*/  IMAD.IADD R30, R30, 0x1, -R9 ;  /* 0x000000011e1e7824 */ /* 0x000fe400078e0a09 */
[----:B------:R-:W3:Y:S01]  /*18870*/  @P0 LDC.64 R8, c[0x0][0xc08] ;  /* 0x00030200ff080b82 */ /* 0x000ee20000000a00 */
[----:B------:R-:W-:Y:S01]  /*18880*/  IMAD R7, R62, UR7, R4 ;  /* 0x000000073e077c24 */ /* 0x000fe2000f8e0204 */
[----:B------:R-:W-:Y:S01]  /*18890*/  SEL R36, R36, RZ, !P1 ;  /* 0x000000ff24247207 */ /* 0x000fe20004800000 */
[----:B0-----:R-:W-:Y:S01]  /*188a0*/  @P2 IMAD.HI.U32 R6, R13, R26, RZ ;  /* 0x0000001a0d062227 */ /* 0x001fe200078e00ff */
[----:B------:R-:W-:Y:S02]  /*188b0*/  SEL R35, R63, RZ, !P1 ;  /* 0x000000ff3f237207 */ /* 0x000fe40004800000 */
[----:B--2---:R-:W-:-:S03]  /*188c0*/  SHF.R.S32.HI R33, RZ, 0x1f, R32 ;  /* 0x0000001fff217819 */ /* 0x004fc60000011420 */
[----:B------:R-:W-:-:S04]  /*188d0*/  IMAD.WIDE.U32 R4, R62, UR6, R32 ;  /* 0x000000063e047c25 */ /* 0x000fc8000f8e0020 */
[----:B------:R-:W-:Y:S02]  /*188e0*/  IMAD.IADD R5, R5, 0x1, R7 ;  /* 0x0000000105057824 */ /* 0x000fe400078e0207 */
[----:B------:R-:W-:Y:S01]  /*188f0*/  IMAD.MOV.U32 R7, RZ, RZ, R13 ;  /* 0x000000ffff077224 */ /* 0x000fe200078e000d */
[----:B-1----:R-:W-:Y:S01]  /*18900*/  @P2 SHF.R.U32.HI R7, RZ, R27, R6 ;  /* 0x0000001bff072219 */ /* 0x002fe20000011606 */
[----:B------:R-:W-:Y:S02]  /*18910*/  IMAD R6, R36, UR4, RZ ;  /* 0x0000000424067c24 */ /* 0x000fe4000f8e02ff */
[----:B------:R-:W-:-:S04]  /*18920*/  IMAD.WIDE.U32 R4, R35, UR4, R4 ;  /* 0x0000000423047c25 */ /* 0x000fc8000f8e0004 */
[----:B------:R-:W-:Y:S02]  /*18930*/  IMAD.MOV R11, RZ, RZ, -R7 ;  /* 0x000000ffff0b7224 */ /* 0x000fe400078e0a07 */
[----:B------:R-:W-:Y:S01]  /*18940*/  IMAD R12, R35, UR5, R6 ;  /* 0x00000005230c7c24 */ /* 0x000fe2000f8e0206 */
[----:B------:R-:W-:Y:S01]  /*18950*/  IADD3 R6, P3, R7, R4, RZ ;  /* 0x0000000407067210 */ /* 0x000fe20007f7e0ff */
[----:B------:R-:W-:Y:S01]  /*18960*/  IMAD R11, R34, R11, R13 ;  /* 0x0000000b220b7224 */ /* 0x000fe200078e020d */
[----:B------:R-:W-:Y:S01]  /*18970*/  SHF.R.S32.HI R13, RZ, 0x1f, R7 ;  /* 0x0000001fff0d7819 */ /* 0x000fe20000011407 */
[----:B------:R-:W-:Y:S01]  /*18980*/  ULDC UR6, c[0x0][0xa88] ;  /* 0x0002a20000067ab9 */ /* 0x000fe20000000800 */
[----:B------:R-:W-:Y:S01]  /*18990*/  SHF.R.S32.HI R15, RZ, 0x1f, R30 ;  /* 0x0000001fff0f7819 */ /* 0x000fe2000001141e */
[----:B------:R-:W-:Y:S01]  /*189a0*/  ULDC.64 UR4, c[0x0][0xb88] ;  /* 0x0002e20000047ab9 */ /* 0x000fe20000000a00 */
[----:B------:R-:W-:Y:S01]  /*189b0*/  IADD3.X R7, R13, R5, R12, P3, !PT ;  /* 0x000000050d077210 */ /* 0x000fe20001ffe40c */
[----:B---3--:R-:W-:-:S04]  /*189c0*/  @P0 IMAD.WIDE R4, R63, 0x4, R8 ;  /* 0x000000043f040825 */ /* 0x008fc800078e0208 */
[----:B------:R-:W-:-:S06]  /*189d0*/  IMAD.U32 R9, RZ, RZ, UR6 ;  /* 0x00000006ff097e24 */ /* 0x000fcc000f8e00ff */
[----:B------:R0:W5:Y:S01]  /*189e0*/  @P0 LDG.E R9, desc[UR40][R4.64] ;  /* 0x0000002804090981 */ /* 0x000162000c1e1900 */
[----:B------:R-:W-:-:S04]  /*189f0*/  LEA.HI R10, R15, R30, RZ, 0x2 ;  /* 0x0000001e0f0a7211 */ /* 0x000fc800078f10ff */
[--C-:B------:R-:W-:Y:S02]  /*18a00*/  SHF.R.S32.HI R14, RZ, 0x2, R10.reuse ;  /* 0x00000002ff0e7819 */ /* 0x100fe4000001140a */
[----:B------:R-:W-:Y:S02]  /*18a10*/  SHF.R.S32.HI R27, RZ, 0x1f, R10 ;  /* 0x0000001fff1b7819 */ /* 0x000fe4000001140a */
[----:B------:R-:W-:Y:S02]  /*18a20*/  SHF.R.S32.HI R10, RZ, 0x1f, R11 ;  /* 0x0000001fff0a7819 */ /* 0x000fe4000001140b */
[----:B------:R-:W-:-:S03]  /*18a30*/  SHF.R.S32.HI R31, RZ, 0x7, R31 ;  /* 0x00000007ff1f7819 */ /* 0x000fc6000001141f */
[----:B------:R-:W-:Y:S01]  /*18a40*/  IMAD R10, R10, UR4, RZ ;  /* 0x000000040a0a7c24 */ /* 0x000fe2000f8e02ff */
[----:B------:R-:W-:Y:S01]  /*18a50*/  LEA.HI R27, R27, R14, RZ, 0x3 ;  /* 0x0000000e1b1b7211 */ /* 0x000fe200078f18ff */
[----:B------:R-:W-:Y:S01]  /*18a60*/  IMAD.WIDE.U32 R6, R11, UR4, R6 ;  /* 0x000000040b067c25 */ /* 0x000fe2000f8e0006 */
[----:B------:R-:W-:-:S03]  /*18a70*/  LEA.HI R15, R15, R30, RZ, 0x5 ;  /* 0x0000001e0f0f7211 */ /* 0x000fc600078f28ff */
[----:B------:R-:W-:Y:S01]  /*18a80*/  IMAD R13, R11, UR5, R10 ;  /* 0x000000050b0d7c24 */ /* 0x000fe2000f8e020a */
[----:B------:R-:W-:Y:S01]  /*18a90*/  LOP3.LUT R27, R27, 0xfffffff8, RZ, 0xc0, !PT ;  /* 0xfffffff81b1b7812 */ /* 0x000fe200078ec0ff */
[----:B------:R-:W-:Y:S01]  /*18aa0*/  IMAD.HI R8, R31, 0x55555556, RZ ;  /* 0x555555561f087827 */ /* 0x000fe200078e02ff */
[----:B------:R-:W-:Y:S02]  /*18ab0*/  ULDC.64 UR4, c[0x0][0xb50] ;  /* 0x0002d40000047ab9 */ /* 0x000fe40000000a00 */
[----:B------:R-:W-:Y:S01]  /*18ac0*/  LEA R10, P3, R6, UR4, 0x2 ;  /* 0x00000004060a7c11 */ /* 0x000fe2000f8610ff */
[----:B------:R-:W-:Y:S01]  /*18ad0*/  IMAD.IADD R7, R7, 0x1, R13 ;  /* 0x0000000107077824 */ /* 0x000fe200078e020d */
[----:B------:R-:W-:Y:S01]  /*18ae0*/  LEA.HI R8, R8, R8, RZ, 0x1 ;  /* 0x0000000808087211 */ /* 0x000fe200078f08ff */
[----:B------:R-:W-:Y:S01]  /*18af0*/  IMAD.IADD R14, R14, 0x1, -R27 ;  /* 0x000000010e0e7824 */ /* 0x000fe200078e0a1b */
[----:B------:R-:W-:Y:S02]  /*18b00*/  SHF.R.S32.HI R15, RZ, 0x5, R15 ;  /* 0x00000005ff0f7819 */ /* 0x000fe4000001140f */
[----:B------:R-:W-:Y:S01]  /*18b10*/  LEA.HI.X R7, R6, UR5, R7, 0x2, P3 ;  /* 0x0000000506077c11 */ /* 0x000fe200098f1407 */
[----:B------:R-:W-:-:S02]  /*18b20*/  IMAD R8, R8, -0x3, R31 ;  /* 0xfffffffd08087824 */ /* 0x000fc400078e021f */
[----:B------:R-:W-:Y:S01]  /*18b30*/  IMAD R15, R15, 0x10, R14 ;  /* 0x000000100f0f7824 */ /* 0x000fe200078e020e */
[----:B0-----:R-:W-:Y:S06]  /*18b40*/  @P0 BRA `(.L_x_1263) ;  /* 0x0000000000100947 */ /* 0x001fec0003800000 */
[----:B------:R-:W-:Y:S05]  /*18b50*/  @!P1 BRA `(.L_x_1263) ;  /* 0x00000000000c9947 */ /* 0x000fea0003800000 */
[----:B------:R-:W2:Y:S04]  /*18b60*/  LDG.E R4, desc[UR40][R24.64] ;  /* 0x0000002818047981 */ /* 0x000ea8000c1e1900 */
[----:B-----5:R-:W2:Y:S02]  /*18b70*/  LDG.E R9, desc[UR40][R24.64+0x4] ;  /* 0x0000042818097981 */ /* 0x020ea4000c1e1900 */
[----:B--2---:R-:W-:-:S07]  /*18b80*/  IMAD.IADD R9, R9, 0x1, -R4 ;  /* 0x0000000109097824 */ /* 0x004fce00078e0a04 */
.L_x_1263:
[----:B------:R-:W-:Y:S01]  /*18b90*/  IMAD R5, R2, 0x40, R3 ;  /* 0x0000004002057824 */ /* 0x000fe200078e0203 */
[----:B------:R-:W-:Y:S01]  /*18ba0*/  SHFL.IDX PT, R24, R10, RZ, 0x1c1f ;  /* 0x001c1fff0a187589 */ /* 0x000fe200000e0000 */
[----:B------:R-:W-:Y:S01]  /*18bb0*/  IMAD R6, R8, 0x40, R15 ;  /* 0x0000004008067824 */ /* 0x000fe200078e020f */
[----:B------:R-:W-:Y:S01]  /*18bc0*/  LOP3.LUT P0, RZ, R30, 0x3, RZ, 0xc0, !PT ;  /* 0x000000031eff7812 */ /* 0x000fe2000780c0ff */
[----:B------:R-:W-:Y:S01]  /*18bd0*/  IMAD.WIDE R28, R5, 0x2, R28 ;  /* 0x00000002051c7825 */ /* 0x000fe200078e021c */
[----:B------:R-:W0:Y:S01]  /*18be0*/  SHFL.IDX PT, R25, R7, RZ, 0x1c1f ;  /* 0x001c1fff07197589 */ /* 0x000e2200000e0000 */
[----:B------:R-:W1:Y:S01]  /*18bf0*/  @P2 LDC R39, c[0x0][0xbec] ;  /* 0x0002fb00ff272b82 */ /* 0x000e620000000800 */
[----:B------:R-:W-:Y:S01]  /*18c00*/  ULDC.64 UR4, c[0x0][0xaa0] ;  /* 0x0002a80000047ab9 */ /* 0x000fe20000000a00 */
[----:B------:R-:W-:Y:S01]  /*18c10*/  IMAD.IADD R6, R6, 0x1, R60 ;  /* 0x0000000106067824 */ /* 0x000fe200078e023c */
[----:B------:R-:W-:Y:S01]  /*18c20*/  SHFL.IDX PT, R26, R10, 0x1, 0x1c1f ;  /* 0x003c1f000a1a7f89 */ /* 0x000fe200000e0000 */
[----:B-----5:R-:W-:Y:S01]  /*18c30*/  IMAD R37, R9, R34, RZ ;  /* 0x0000002209257224 */ /* 0x020fe200078e02ff */
[----:B------:R-:W-:Y:S01]  /*18c40*/  IADD3 R9, P3, R28, 0x1800, RZ ;  /* 0x000018001c097810 */ /* 0x000fe20007f7e0ff */
[----:B------:R-:W-:Y:S01]  /*18c50*/  VIADD R4, R6, 0x8 ;  /* 0x0000000806047836 */ /* 0x000fe20000000000 */
[----:B------:R-:W2:Y:S01]  /*18c60*/  SHFL.IDX PT, R27, R7, 0x1, 0x1c1f ;  /* 0x003c1f00071b7f89 */ /* 0x000ea200000e0000 */
        /* <DEDUP_REMOVED lines=8> */
[----:B0-----:R0:W-:Y:S01]  /*18cf0*/  @!P1 ST.E desc[UR40][R24.64], R56 ;  /* 0x0000003818009985 */ /* 0x0011e2000c101928 */
[----:B------:R-:W-:Y:S02]  /*18d00*/  SHF.R.U64 R12, R12, 0x3, RZ ;  /* 0x000000030c0c7819 */ /* 0x000fe400000012ff */
[----:B------:R-:W-:Y:S01]  /*18d10*/  LOP3.LUT R4, R5, R28, RZ, 0x3c, !PT ;  /* 0x0000001c05047212 */ /* 0x000fe200078e3cff */
[--C-:B------:R-:W-:Y:S01]  /*18d20*/  IMAD.MOV.U32 R5, RZ, RZ, R29.reuse ;  /* 0x000000ffff057224 */ /* 0x100fe200078e001d */
[----:B------:R-:W-:Y:S01]  /*18d30*/  LOP3.LUT R8, R8, R9, RZ, 0x3c, !PT ;  /* 0x0000000908087212 */ /* 0x000fe200078e3cff */
[--C-:B------:R-:W-:Y:S01]  /*18d40*/  IMAD.X R9, RZ, RZ, R29.reuse, P3 ;  /* 0x000000ffff097224 */ /* 0x100fe200018e061d */
[----:B------:R-:W-:Y:S01]  /*18d50*/  LOP3.LUT R12, R12, R13, RZ, 0x3c, !PT ;  /* 0x0000000d0c0c7212 */ /* 0x000fe200078e3cff */
[----:B------:R-:W-:Y:S01]  /*18d60*/  IMAD.X R13, RZ, RZ, R29, P4 ;  /* 0x000000ffff0d7224 */ /* 0x000fe200020e061d */
[----:B--2---:R2:W-:Y:S04]  /*18d70*/  @!P0 ST.E desc[UR40][R26.64], R20 ;  /* 0x000000141a008985 */ /* 0x0045e8000c101928 */
[----:B------:R-:W3:Y:S04]  /*18d80*/  LD.E.128 R4, desc[UR40][R4.64] ;  /* 0x0000002804047980 */ /* 0x000ee8000c101d00 */
[----:B------:R-:W4:Y:S04]  /*18d90*/  LD.E.128 R8, desc[UR40][R8.64] ;  /* 0x0000002808087980 */ /* 0x000f28000c101d00 */
[----:B------:R-:W4:Y:S01]  /*18da0*/  LD.E.128 R12, desc[UR40][R12.64] ;  /* 0x000000280c0c7980 */ /* 0x000f22000c101d00 */
[----:B------:R-:W-:-:S04]  /*18db0*/  IADD3 R31, P0, R28, 0x4800, RZ ;  /* 0x000048001c1f7810 */ /* 0x000fc80007f1e0ff */
[----:B------:R-:W-:Y:S01]  /*18dc0*/  LOP3.LUT R28, R31, 0x380, RZ, 0xc0, !PT ;  /* 0x000003801f1c7812 */ /* 0x000fe200078ec0ff */
[----:B0-----:R-:W-:Y:S02]  /*18dd0*/  IMAD.X R25, RZ, RZ, R29, P0 ;  /* 0x000000ffff197224 */ /* 0x001fe400000e061d */
[----:B------:R-:W-:Y:S01]  /*18de0*/  IMAD R29, R33, UR4, RZ ;  /* 0x00000004211d7c24 */ /* 0x000fe2000f8e02ff */
[----:B------:R-:W-:Y:S01]  /*18df0*/  SHF.R.U64 R24, R28, 0x3, RZ ;  /* 0x000000031c187819 */ /* 0x000fe200000012ff */
[----:B------:R-:W0:Y:S03]  /*18e00*/  @P2 LDC R33, c[0x0][0xbf0] ;  /* 0x0002fc00ff212b82 */ /* 0x000e260000000800 */
[----:B------:R-:W-:Y:S01]  /*18e10*/  LOP3.LUT R24, R24, R31, RZ, 0x3c, !PT ;  /* 0x0000001f18187212 */ /* 0x000fe200078e3cff */
[C---:B------:R-:W-:Y:S02]  /*18e20*/  IMAD R31, R32.reuse, UR5, R29 ;  /* 0x00000005201f7c24 */ /* 0x040fe4000f8e021d */
[----:B------:R-:W-:Y:S01]  /*18e30*/  IMAD.WIDE.U32 R28, R32, UR4, RZ ;  /* 0x00000004201c7c25 */ /* 0x000fe2000f8e00ff */
[----:B------:R-:W-:-:S02]  /*18e40*/  ULDC.64 UR4, c[0x0][0xae8] ;  /* 0x0002ba0000047ab9 */ /* 0x000fc40000000a00 */
[----:B--2---:R-:W5:Y:S01]  /*18e50*/  LD.E.128 R24, desc[UR40][R24.64] ;  /* 0x0000002818187980 */ /* 0x004f62000c101d00 */
[----:B------:R-:W-:Y:S02]  /*18e60*/  IMAD R30, R21, 0x30, R2 ;  /* 0x00000030151e7824 */ /* 0x000fe400078e0202 */
[----:B------:R-:W-:Y:S01]  /*18e70*/  IMAD R20, R38, UR4, RZ ;  /* 0x0000000426147c24 */ /* 0x000fe2000f8e02ff */
[----:B------:R-:W-:Y:S01]  /*18e80*/  @!PT LDS RZ, [RZ] ;  /* 0x00000000fffff984 */ /* 0x000fe20000000800 */
[----:B------:R-:W-:Y:S01]  /*18e90*/  @!PT LDS RZ, [RZ] ;  /* 0x00000000fffff984 */ /* 0x000fe20000000800 */
[----:B------:R-:W-:Y:S01]  /*18ea0*/  @!PT LDS RZ, [RZ] ;  /* 0x00000000fffff984 */ /* 0x000fe20000000800 */
[----:B------:R-:W-:Y:S01]  /*18eb0*/  @!PT LDS RZ, [RZ] ;  /* 0x00000000fffff984 */ /* 0x000fe20000000800 */
[----:B------:R2:W-:Y:S06]  /*18ec0*/  MEMBAR.ALL.CTA ;  /* 0x0000000000007992 */ /* 0x0005ec0000008000 */
[----:B--2---:R-:W2:Y:S01]  /*18ed0*/  FENCE.VIEW.ASYNC.S ;  /* 0x00000000000073c6 */ /* 0x004ea20000000000 */
[----:B------:R-:W-:-:S02]  /*18ee0*/  IMAD.IADD R29, R29, 0x1, R31 ;  /* 0x000000011d1d7824 */ /* 0x000fc400078e021f */
[----:B------:R-:W-:Y:S02]  /*18ef0*/  IMAD.IADD R32, R60, 0x1, R30 ;  /* 0x000000013c207824 */ /* 0x000fe400078e021e */
[C---:B------:R-:W-:Y:S02]  /*18f00*/  IMAD R31, R62.reuse, UR5, R20 ;  /* 0x000000053e1f7c24 */ /* 0x040fe4000f8e0214 */
[----:B------:R-:W-:Y:S01]  /*18f10*/  IMAD.WIDE.U32 R20, R62, UR4, R28 ;  /* 0x000000043e147c25 */ /* 0x000fe2000f8e001c */
[----:B------:R-:W-:-:S03]  /*18f20*/  ULDC.64 UR4, c[0x0][0xaf0] ;  /* 0x0002bc0000047ab9 */ /* 0x000fc60000000a00 */
[----:B-1----:R-:W-:-:S04]  /*18f30*/  @P2 IMAD.HI.U32 R28, R32, R39, RZ ;  /* 0x00000027201c2227 */ /* 0x002fc800078e00ff */
[----:B------:R-:W-:Y:S01]  /*18f40*/  IMAD.MOV.U32 R29, RZ, RZ, R32 ;  /* 0x000000ffff1d7224 */ /* 0x000fe200078e0020 */
[----:B0-----:R-:W-:Y:S01]  /*18f50*/  @P2 SHF.R.U32.HI R29, RZ, R33, R28 ;  /* 0x00000021ff1d2219 */ /* 0x001fe2000001161c */
[----:B------:R-:W-:Y:S02]  /*18f60*/  IMAD.IADD R21, R21, 0x1, R31 ;  /* 0x0000000115157824 */ /* 0x000fe400078e021f */
[----:B------:R-:W-:Y:S01]  /*18f70*/  IMAD R30, R36, UR4, RZ ;  /* 0x00000004241e7c24 */ /* 0x000fe2000f8e02ff */
[----:B------:R-:W-:Y:S01]  /*18f80*/  SHF.R.S32.HI R28, RZ, 0x1f, R29 ;  /* 0x0000001fff1c7819 */ /* 0x000fe2000001141d */
[----:B------:R-:W-:-:S04]  /*18f90*/  IMAD.WIDE.U32 R20, R35, UR4, R20 ;  /* 0x0000000423147c25 */ /* 0x000fc8000f8e0014 */
[----:B------:R-:W-:Y:S01]  /*18fa0*/  IMAD R31, R35, UR5, R30 ;  /* 0x00000005231f7c24 */ /* 0x000fe2000f8e021e */
[----:B------:R-:W-:Y:S01]  /*18fb0*/  ULDC.64 UR4, c[0x0][0xae0] ;  /* 0x0002b80000047ab9 */ /* 0x000fe20000000a00 */
[----:B------:R-:W-:Y:S02]  /*18fc0*/  IMAD.MOV R33, RZ, RZ, -R29 ;  /* 0x000000ffff217224 */ /* 0x000fe400078e0a1d */
[----:B------:R-:W-:Y:S02]  /*18fd0*/  IMAD.IADD R21, R21, 0x1, R31 ;  /* 0x0000000115157824 */ /* 0x000fe400078e021f */
[----:B------:R-:W-:Y:S02]  /*18fe0*/  IMAD R28, R28, UR4, RZ ;  /* 0x000000041c1c7c24 */ /* 0x000fe4000f8e02ff */
[----:B------:R-:W-:Y:S02]  /*18ff0*/  IMAD R31, R34, R33, R32 ;  /* 0x00000021221f7224 */ /* 0x000fe400078e0220 */
[----:B------:R-:W-:-:S02]  /*19000*/  IMAD R33, R29, UR5, R28 ;  /* 0x000000051d217c24 */ /* 0x000fc4000f8e021c */
[----:B------:R-:W-:Y:S01]  /*19010*/  IMAD.WIDE.U32 R20, R29, UR4, R20 ;  /* 0x000000041d147c25 */ /* 0x000fe2000f8e0014 */
[----:B------:R-:W-:Y:S01]  /*19020*/  SHF.R.S32.HI R28, RZ, 0x1f, R31 ;  /* 0x0000001fff1c7819 */ /* 0x000fe2000001141f */
[----:B------:R-:W-:Y:S02]  /*19030*/  ULDC.64 UR4, c[0x0][0xad8] ;  /* 0x0002b60000047ab9 */ /* 0x000fe40000000a00 */
[----:B------:R-:W-:Y:S02]  /*19040*/  IMAD.IADD R21, R21, 0x1, R33 ;  /* 0x0000000115157824 */ /* 0x000fe400078e0221 */
[----:B------:R-:W-:Y:S02]  /*19050*/  IMAD R28, R28, UR4, RZ ;  /* 0x000000041c1c7c24 */ /* 0x000fe4000f8e02ff */
[----:B------:R-:W-:-:S04]  /*19060*/  IMAD.WIDE.U32 R20, R31, UR4, R20 ;  /* 0x000000041f147c25 */ /* 0x000fc8000f8e0014 */
[----:B------:R-:W-:Y:S01]  /*19070*/  IMAD R29, R31, UR5, R28 ;  /* 0x000000051f1d7c24 */ /* 0x000fe2000f8e021c */
[----:B------:R-:W-:Y:S01]  /*19080*/  ULDC.64 UR4, c[0x0][0xa80] ;  /* 0x0002a00000047ab9 */ /* 0x000fe20000000a00 */
[----:B------:R-:W-:Y:S01]  /*19090*/  IMAD.IADD R34, R2, 0x1, R60 ;  /* 0x0000000102227824 */ /* 0x000fe200078e023c */
[----:B------:R-:W-:Y:S01]  /*190a0*/  LEA R32, P0, R20, UR4, 0x1 ;  /* 0x0000000414207c11 */ /* 0x000fe2000f8008ff */
[----:B------:R-:W-:Y:S01]  /*190b0*/  IMAD.IADD R21, R21, 0x1, R29 ;  /* 0x0000000115157824 */ /* 0x000fe200078e021d */
[----:B------:R-:W-:Y:S01]  /*190c0*/  ULDC UR4, c[0x0][0xac8] ;  /* 0x0002b20000047ab9 */ /* 0x000fe20000000800 */
[----:B------:R-:W-:Y:S02]  /*190d0*/  VIADD R2, R34, 0x30 ;  /* 0x0000003022027836 */ /* 0x000fe40000000000 */
[----:B--2---:R-:W0:Y:S01]  /*190e0*/  SHFL.IDX PT, R28, R32, RZ, 0x181f ;  /* 0x00181fff201c7589 */ /* 0x004e2200000e0000 */
[----:B------:R-:W-:Y:S01]  /*190f0*/  LEA.HI.X R33, R20, UR5, R21, 0x1, P0 ;  /* 0x0000000514217c11 */ /* 0x000fe200080f0c15 */
[C---:B------:R-:W-:Y:S01]  /*19100*/  VIADD R20, R34.reuse, 0x60 ;  /* 0x0000006022147836 */ /* 0x040fe20000000000 */
[----:B------:R-:W-:Y:S01]  /*19110*/  ISETP.GE.AND P0, PT, R3, UR4, PT ;  /* 0x0000000403007c0c */ /* 0x000fe2000bf06270 */
[----:B------:R-:W1:Y:S03]  /*19120*/  SHFL.IDX PT, R30, R32, 0x1, 0x181f ;  /* 0x00381f00201e7f89 */ /* 0x000e6600000e0000 */
[-C--:B------:R-:W-:Y:S01]  /*19130*/  ISETP.GE.OR P1, PT, R34, R37.reuse, P0 ;  /* 0x000000252200720c */ /* 0x080fe20000726670 */
[----:B------:R-:W2:Y:S01]  /*19140*/  SHFL.IDX PT, R36, R32, 0x2, 0x181f ;  /* 0x00581f0020247f89 */ /* 0x000ea200000e0000 */
[-C--:B------:R-:W-:Y:S01]  /*19150*/  ISETP.GE.OR P2, PT, R2, R37.reuse, P0 ;  /* 0x000000250200720c */ /* 0x080fe20000746670 */
[----:B------:R-:W-:Y:S01]  /*19160*/  VIADD R2, R17, 0x13220 ;  /* 0x0001322011027836 */ /* 0x000fe20000000000 */
[----:B------:R-:W-:Y:S01]  /*19170*/  ISETP.GE.OR P3, PT, R20, R37, P0 ;  /* 0x000000251400720c */ /* 0x000fe20000766670 */
[----:B------:R-:W2:Y:S03]  /*19180*/  SHFL.IDX PT, R21, R33, RZ, 0x181f ;  /* 0x00181fff21157589 */ /* 0x000ea600000e0000 */
[----:B------:R-:W-:Y:S01]  /*19190*/  PRMT R2, RZ, 0x654, R2 ;  /* 0x00000654ff027816 */ /* 0x000fe20000000002 */
[----:B------:R-:W2:Y:S03]  /*191a0*/  SHFL.IDX PT, R29, R33, 0x1, 0x181f ;  /* 0x00381f00211d7f89 */ /* 0x000ea600000e0000 */
[----:B------:R1:W-:Y:S01]  /*191b0*/  SYNCS.ARRIVE.TRANS64.RED.A1T0 RZ, [R2+URZ], RZ ;  /* 0x000000ff02ff79a7 */ /* 0x0003e2000810043f */
[----:B------:R-:W2:Y:S01]  /*191c0*/  SHFL.IDX PT, R31, R33, 0x2, 0x181f ;  /* 0x00581f00211f7f89 */ /* 0x000ea200000e0000 */
[----:B0-----:R-:W-:-:S03]  /*191d0*/  @!P1 LEA R20, P4, R3, R28, 0x1 ;  /* 0x0000001c03149211 */ /* 0x001fc600078808ff */
[----:B------:R-:W0:Y:S01]  /*191e0*/  SHFL.IDX PT, R32, R32, 0x3, 0x181f ;  /* 0x00781f0020207f89 */ /* 0x000e2200000e0000 */
[----:B-1----:R-:W-:Y:S01]  /*191f0*/  VIADD R2, R34, 0x90 ;  /* 0x0000009022027836 */ /* 0x002fe20000000000 */
[C---:B------:R-:W-:Y:S02]  /*19200*/  @!P2 LEA R28, P5, R3.reuse, R30, 0x1 ;  /* 0x0000001e031ca211 */ /* 0x040fe400078a08ff */
[----:B------:R-:W1:Y:S01]  /*19210*/  SHFL.IDX PT, R33, R33, 0x3, 0x181f ;  /* 0x00781f0021217f89 */ /* 0x000e6200000e0000 */
[C---:B--2---:R-:W-:Y:S02]  /*19220*/  @!P3 LEA R30, P6, R3.reuse, R36, 0x1 ;  /* 0x00000024031eb211 */ /* 0x044fe400078c08ff */
[----:B------:R-:W-:Y:S02]  /*19230*/  ISETP.GE.OR P0, PT, R2, R37, P0 ;  /* 0x000000250200720c */ /* 0x000fe40000706670 */
[C-C-:B------:R-:W-:Y:S02]  /*19240*/  @!P1 LEA.HI.X R21, R3.reuse, R21, R0.reuse, 0x1, P4 ;  /* 0x0000001503159211 */ /* 0x140fe400020f0c00 */
[----:B------:R-:W-:-:S02]  /*19250*/  @!P2 LEA.HI.X R29, R3, R29, R0, 0x1, P5 ;  /* 0x0000001d031da211 */ /* 0x000fc400028f0c00 */
[----:B------:R-:W-:Y:S01]  /*19260*/  @!P3 LEA.HI.X R31, R3, R31, R0, 0x1, P6 ;  /* 0x0000001f031fb211 */ /* 0x000fe200030f0c00 */
[----:B---3--:R3:W-:Y:S04]  /*19270*/  @!P1 ST.E.128 desc[UR40][R20.64], R4 ;  /* 0x0000000414009985 */ /* 0x0087e8000c101d28 */
[----:B----4-:R3:W-:Y:S04]  /*19280*/  @!P2 ST.E.128 desc[UR40][R28.64], R8 ;  /* 0x000000081c00a985 */ /* 0x0107e8000c101d28 */
[----:B------:R3:W-:Y:S01]  /*19290*/  @!P3 ST.E.128 desc[UR40][R30.64], R12 ;  /* 0x0000000c1e00b985 */ /* 0x0007e2000c101d28 */
[----:B01----:R-:W-:Y:S05]  /*192a0*/  @P0 BRA `(.L_x_1264) ;  /* 0x0000000800480947 */ /* 0x003fea0003800000 */
[----:B------:R-:W-:-:S04]  /*192b0*/  LEA R2, P0, R3, R32, 0x1 ;  /* 0x0000002003027211 */ /* 0x000fc800078008ff */
[----:B------:R-:W-:-:S05]  /*192c0*/  LEA.HI.X R3, R3, R33, R0, 0x1, P0 ;  /* 0x0000002103037211 */ /* 0x000fca00000f0c00 */
[----:B-----5:R0:W-:Y:S01]  /*192d0*/  ST.E.128 desc[UR40][R2.64], R24 ;  /* 0x0000001802007985 */ /* 0x0201e2000c101d28 */
[----:B------:R-:W-:Y:S05]  /*192e0*/  BRA `(.L_x_1264) ;  /* 0x0000000800387947 */ /* 0x000fea0003800000 */
.L_x_1262:
[----:B------:R-:W2:Y:S01]  /*192f0*/  LDL R11, [R1+0x50] ;  /* 0x00005000010b7983 */ /* 0x000ea20000100800 */
[----:B------:R-:W-:Y:S01]  /*19300*/  ULDC.64 UR4, c[0x0][0xc00] ;  /* 0x0003000000047ab9 */ /* 0x000fe20000000a00 */
[----:B------:R-:W2:Y:S01]  /*19310*/  LDC.64 R4, c[0x0][0xc00] ;  /* 0x00030000ff047b82 */ /* 0x000ea20000000a00 */
[----:B------:R-:W-:Y:S01]  /*19320*/  ISETP.NE.U32.AND P0, PT, RZ, UR4, PT ;  /* 0x00000004ff007c0c */ /* 0x000fe2000bf05070 */
[----:B------:R-:W-:-:S03]  /*19330*/  IMAD.MOV.U32 R9, RZ, RZ, RZ ;  /* 0x000000ffff097224 */ /* 0x000fc600078e00ff */
[----:B------:R-:W-:Y:S01]  /*19340*/  ISETP.NE.AND.EX P0, PT, RZ, UR5, PT, P0 ;  /* 0x00000005ff007c0c */ /* 0x000fe2000bf05300 */
[----:B------:R-:W-:Y:S02]  /*19350*/  ULDC.64 UR4, c[0x0][0xc08] ;  /* 0x0003020000047ab9 */ /* 0x000fe40000000a00 */
[----:B------:R-:W-:Y:S01]  /*19360*/  ISETP.NE.U32.AND P1, PT, RZ, UR4, PT ;  /* 0x00000004ff007c0c */ /* 0x000fe2000bf25070 */
[----:B------:R-:W1:Y:S03]  /*19370*/  LDC R27, c[0x0][0xbe8] ;  /* 0x0002fa00ff1b7b82 */ /* 0x000e660000000800 */
[----:B------:R-:W-:-:S13]  /*19380*/  ISETP.NE.AND.EX P1, PT, RZ, UR5, PT, P1 ;  /* 0x00000005ff007c0c */ /* 0x000fda000bf25310 */
[----:B------:R-:W3:Y:S01]  /*19390*/  @P1 LDC.64 R6, c[0x0][0xc08] ;  /* 0x00030200ff061b82 */ /* 0x000ee20000000a00 */
[----:B------:R-:W-:Y:S02]  /*193a0*/  ULDC UR4, c[0x0][0xa88] ;  /* 0x0002a20000047ab9 */ /* 0x000fe40000000800 */
[----:B------:R-:W-:Y:S02]  /*193b0*/  IMAD.U32 R8, RZ, RZ, UR4 ;  /* 0x00000004ff087e24 */ /* 0x000fe4000f8e00ff */
[----:B--2---:R-:W-:-:S04]  /*193c0*/  IMAD.WIDE R4, R11, 0x4, R4 ;  /* 0x000000040b047825 */ /* 0x004fc800078e0204 */
[----:B---3--:R-:W-:Y:S01]  /*193d0*/  @P1 IMAD.WIDE R6, R11, 0x4, R6 ;  /* 0x000000040b061825 */ /* 0x008fe200078e0206 */
[----:B------:R2:W5:Y:S04]  /*193e0*/  @P0 LDG.E R9, desc[UR40][R4.64] ;  /* 0x0000002804090981 */ /* 0x000568000c1e1900 */
[----:B------:R2:W5:Y:S01]  /*193f0*/  @P1 LDG.E R8, desc[UR40][R6.64] ;  /* 0x0000002806081981 */ /* 0x000562000c1e1900 */
[----:B-1----:R-:W-:Y:S02]  /*19400*/  ISETP.NE.AND P2, PT, R27, 0x1, PT ;  /* 0x000000011b00780c */ /* 0x002fe40003f45270 */
[----:B------:R-:W-:Y:S02]  /*19410*/  ISETP.GE.AND P3, PT, R30, 0xc0, PT ;  /* 0x000000c01e00780c */ /* 0x000fe40003f66270 */
[----:B------:R-:W-:-:S09]  /*19420*/  SHF.R.S32.HI R10, RZ, 0x1f, R11 ;  /* 0x0000001fff0a7819 */ /* 0x000fd2000001140b */
[----:B------:R-:W1:Y:S01]  /*19430*/  @P2 LDC R26, c[0x0][0xbec] ;  /* 0x0002fb00ff1a2b82 */ /* 0x000e620000000800 */
[----:B--2---:R-:W-:Y:S05]  /*19440*/  @P1 BRA `(.L_x_1265) ;  /* 0x0000000000101947 */ /* 0x004fea0003800000 */
[----:B------:R-:W-:Y:S05]  /*19450*/  @!P0 BRA `(.L_x_1265) ;  /* 0x00000000000c8947 */ /* 0x000fea0003800000 */
[----:B------:R-:W2:Y:S04]  /*19460*/  LDG.E R7, desc[UR40][R4.64] ;  /* 0x0000002804077981 */ /* 0x000ea8000c1e1900 */
[----:B-----5:R-:W2:Y:S02]  /*19470*/  LDG.E R8, desc[UR40][R4.64+0x4] ;  /* 0x0000042804087981 */ /* 0x020ea4000c1e1900 */
[----:B--2---:R-:W-:-:S07]  /*19480*/  IMAD.IADD R8, R8, 0x1, -R7 ;  /* 0x0000000108087824 */ /* 0x004fce00078e0a07 */
.L_x_1265:
[----:B------:R-:W2:Y:S04]  /*19490*/  LDL R29, [R1+0x4c] ;  /* 0x00004c00011d7983 */ /* 0x000ea80000100800 */
[----:B------:R3:W5:Y:S01]  /*194a0*/  LDL R28, [R1+0x1c] ;  /* 0x00001c00011c7983 */ /* 0x0007620000100800 */
[----:B------:R-:W-:Y:S01]  /*194b0*/  BSSY B1, `(.L_x_1266) ;  /* 0x000002c000017945 */ /* 0x000fe20003800000 */
[----:B------:R-:W-:Y:S02]  /*194c0*/  SEL R15, R11, RZ, !P0 ;  /* 0x000000ff0b0f7207 */ /* 0x000fe40004000000 */
[----:B------:R-:W-:Y:S02]  /*194d0*/  SEL R20, R10, RZ, !P0 ;  /* 0x000000ff0a147207 */ /* 0x000fe40004000000 */
[----:B-----5:R-:W-:-:S02]  /*194e0*/  SHF.R.S32.HI R12, RZ, 0x1f, R9 ;  /* 0x0000001fff0c7819 */ /* 0x020fc40000011409 */
[----:B--2---:R-:W-:Y:S01]  /*194f0*/  SHF.R.S32.HI R14, RZ, 0x1f, R29 ;  /* 0x0000001fff0e7819 */ /* 0x004fe2000001141d */
[----:B---3--:R-:W-:Y:S06]  /*19500*/  @P3 BRA `(.L_x_1267) ;  /* 0x0000000000983947 */ /* 0x008fec0003800000 */
[----:B------:R-:W2:Y:S01]  /*19510*/  LDC R24, c[0x0][0xbe8] ;  /* 0x0002fa00ff187b82 */ /* 0x000ea20000000800 */
[----:B------:R-:W-:Y:S01]  /*19520*/  IADD3 R13, R28, -0x80, R50 ;  /* 0xffffff801c0d7810 */ /* 0x000fe20007ffe032 */
[----:B--2---:R-:W-:-:S05]  /*19530*/  IMAD R4, R8, R24, RZ ;  /* 0x0000001808047224 */ /* 0x004fca00078e02ff */
        /* <DEDUP_REMOVED lines=9> */
[----:B------:R-:W2:Y:S01]  /*195d0*/  @P0 LDC R6, c[0x0][0xbec] ;  /* 0x0002fb00ff060b82 */ /* 0x000ea20000000800 */
[----:B------:R-:W-:Y:S01]  /*195e0*/  IMAD R11, R29, UR5, R10 ;  /* 0x000000051d0b7c24 */ /* 0x000fe2000f8e020a */
[----:B------:R-:W-:-:S03]  /*195f0*/  ULDC.64 UR4, c[0x0][0xb98] ;  /* 0x0002e60000047ab9 */ /* 0x000fc60000000a00 */
[----:B------:R-:W-:-:S03]  /*19600*/  IMAD.IADD R5, R5, 0x1, R11 ;  /* 0x0000000105057824 */ /* 0x000fc600078e020b */
[----:B------:R-:W3:Y:S01]  /*19610*/  @P0 LDC R25, c[0x0][0xbf0] ;  /* 0x0002fc00ff190b82 */ /* 0x000ee20000000800 */
[----:B------:R-:W-:-:S04]  /*19620*/  IMAD.WIDE.U32 R4, R15, UR4, R4 ;  /* 0x000000040f047c25 */ /* 0x000fc8000f8e0004 */
[----:B--2---:R-:W-:-:S05]  /*19630*/  @P0 IMAD.HI.U32 R6, R13, R6, RZ ;  /* 0x000000060d060227 */ /* 0x004fca00078e00ff */
[----:B---3--:R-:W-:Y:S01]  /*19640*/  @P0 SHF.R.U32.HI R7, RZ, R25, R6 ;  /* 0x00000019ff070219 */ /* 0x008fe20000011606 */
[----:B------:R-:W-:-:S03]  /*19650*/  IMAD R6, R20, UR4, RZ ;  /* 0x0000000414067c24 */ /* 0x000fc6000f8e02ff */
[----:B------:R-:W-:Y:S01]  /*19660*/  IADD3 R4, P0, R7, R4, RZ ;  /* 0x0000000407047210 */ /* 0x000fe20007f1e0ff */
[----:B------:R-:W-:Y:S02]  /*19670*/  IMAD.MOV R11, RZ, RZ, -R7 ;  /* 0x000000ffff0b7224 */ /* 0x000fe400078e0a07 */
[----:B------:R-:W-:Y:S01]  /*19680*/  IMAD R10, R15, UR5, R6 ;  /* 0x000000050f0a7c24 */ /* 0x000fe2000f8e0206 */
[----:B------:R-:W-:Y:S01]  /*19690*/  ULDC.64 UR4, c[0x0][0xb88] ;  /* 0x0002e20000047ab9 */ /* 0x000fe20000000a00 */
[----:B------:R-:W-:Y:S01]  /*196a0*/  IMAD R11, R24, R11, R13 ;  /* 0x0000000b180b7224 */ /* 0x000fe200078e020d */
[----:B------:R-:W-:-:S04]  /*196b0*/  SHF.R.S32.HI R13, RZ, 0x1f, R7 ;  /* 0x0000001fff0d7819 */ /* 0x000fc80000011407 */
        /* <DEDUP_REMOVED lines=11> */
.L_x_1267:
[----:B------:R-:W-:Y:S05]  /*19770*/  BSYNC B1 ;  /* 0x0000000000017941 */ /* 0x000fea0003800000 */
.L_x_1266:
[----:B------:R-:W3:Y:S01]  /*19780*/  @P2 LDC R11, c[0x0][0xbf0] ;  /* 0x0002fc00ff0b2b82 */ /* 0x000ee20000000800 */
[----:B------:R-:W-:Y:S01]  /*19790*/  ULDC.64 UR4, c[0x0][0xaa0] ;  /* 0x0002a80000047ab9 */ /* 0x000fe20000000a00 */
[----:B------:R-:W-:Y:S02]  /*197a0*/  IMAD R21, R21, 0x30, R2 ;  /* 0x0000003015157824 */ /* 0x000fe400078e0202 */
[----:B------:R-:W-:Y:S02]  /*197b0*/  IMAD R4, R12, UR4, RZ ;  /* 0x000000040c047c24 */ /* 0x000fe4000f8e02ff */
[----:B------:R-:W-:Y:S02]  /*197c0*/  IMAD.IADD R21, R28, 0x1, R21 ;  /* 0x000000011c157824 */ /* 0x000fe400078e0215 */
[C---:B--2---:R-:W-:Y:S02]  /*197d0*/  IMAD R7, R9.reuse, UR5, R4 ;  /* 0x0000000509077c24 */ /* 0x044fe4000f8e0204 */
[----:B------:R-:W-:Y:S01]  /*197e0*/  IMAD.WIDE.U32 R4, R9, UR4, RZ ;  /* 0x0000000409047c25 */ /* 0x000fe2000f8e00ff */
[----:B------:R-:W-:-:S03]  /*197f0*/  ULDC.64 UR4, c[0x0][0xae8] ;  /* 0x0002ba0000047ab9 */ /* 0x000fc60000000a00 */
[----:B------:R-:W-:Y:S02]  /*19800*/  IMAD R6, R14, UR4, RZ ;  /* 0x000000040e067c24 */ /* 0x000fe4000f8e02ff */
[----:B------:R-:W-:Y:S02]  /*19810*/  IMAD.IADD R5, R5, 0x1, R7 ;  /* 0x0000000105057824 */ /* 0x000fe400078e0207 */
[----:B------:R-:W-:Y:S02]  /*19820*/  IMAD R9, R29, UR5, R6 ;  /* 0x000000051d097c24 */ /* 0x000fe4000f8e0206 */
[----:B-1----:R-:W-:-:S04]  /*19830*/  @P2 IMAD.HI.U32 R6, R21, R26, RZ ;  /* 0x0000001a15062227 */ /* 0x002fc800078e00ff */
[----:B------:R-:W-:Y:S01]  /*19840*/  IMAD.WIDE.U32 R4, R29, UR4, R4 ;  /* 0x000000041d047c25 */ /* 0x000fe2000f8e0004 */
[----:B------:R-:W-:-:S03]  /*19850*/  ULDC.64 UR4, c[0x0][0xaf0] ;  /* 0x0002bc0000047ab9 */ /* 0x000fc60000000a00 */
[----:B------:R-:W-:Y:S01]  /*19860*/  IMAD.MOV.U32 R7, RZ, RZ, R21 ;  /* 0x000000ffff077224 */ /* 0x000fe200078e0015 */
[----:B---3--:R-:W-:Y:S01]  /*19870*/  @P2 SHF.R.U32.HI R7, RZ, R11, R6 ;  /* 0x0000000bff072219 */ /* 0x008fe20000011606 */
        /* <DEDUP_REMOVED lines=21> */
[----:B------:R-:W-:Y:S01]  /*199d0*/  IMAD R27, R8, R27, RZ ;  /* 0x0000001b081b7224 */ /* 0x000fe200078e02ff */
[----:B------:R-:W-:Y:S01]  /*199e0*/  ULDC UR4, c[0x0][0xac8] ;  /* 0x0002b20000047ab9 */ /* 0x000fe20000000800 */
[----:B------:R-:W-:Y:S01]  /*199f0*/  IMAD.IADD R24, R2, 0x1, R28 ;  /* 0x0000000102187824 */ /* 0x000fe200078e021c */
[----:B------:R-:W-:Y:S01]  /*19a00*/  LEA.HI.X R10, R4, UR5, R5, 0x1, P0 ;  /* 0x00000005040a7c11 */ /* 0x000fe200080f0c05 */
[----:B------:R-:W1:Y:S01]  /*19a10*/  SHFL.IDX PT, R8, R6, RZ, 0x181f ;  /* 0x00181fff06087589 */ /* 0x000e6200000e0000 */
[----:B------:R-:W-:Y:S01]  /*19a20*/  ISETP.GE.AND P0, PT, R3, UR4, PT ;  /* 0x0000000403007c0c */ /* 0x000fe2000bf06270 */
[C---:B------:R-:W-:Y:S02]  /*19a30*/  VIADD R2, R24.reuse, 0x30 ;  /* 0x0000003018027836 */ /* 0x040fe40000000000 */
[----:B------:R-:W2:Y:S01]  /*19a40*/  SHFL.IDX PT, R12, R6, 0x1, 0x181f ;  /* 0x00381f00060c7f89 */ /* 0x000ea200000e0000 */
[C---:B------:R-:W-:Y:S01]  /*19a50*/  VIADD R4, R24.reuse, 0x60 ;  /* 0x0000006018047836 */ /* 0x040fe20000000000 */
[CC--:B------:R-:W-:Y:S01]  /*19a60*/  ISETP.GE.OR P3, PT, R24.reuse, R27.reuse, P0 ;  /* 0x0000001b1800720c */ /* 0x0c0fe20000766670 */
[----:B------:R-:W-:Y:S01]  /*19a70*/  VIADD R5, R24, 0x90 ;  /* 0x0000009018057836 */ /* 0x000fe20000000000 */
[----:B------:R-:W3:Y:S01]  /*19a80*/  SHFL.IDX PT, R14, R6, 0x2, 0x181f ;  /* 0x00581f00060e7f89 */ /* 0x000ee200000e0000 */
[----:B------:R-:W-:-:S02]  /*19a90*/  ISETP.GE.OR P2, PT, R2, R27, P0 ;  /* 0x0000001b0200720c */ /* 0x000fc40000746670 */
[-C--:B------:R-:W-:Y:S01]  /*19aa0*/  ISETP.GE.OR P1, PT, R4, R27.reuse, P0 ;  /* 0x0000001b0400720c */ /* 0x080fe20000726670 */
[----:B------:R-:W4:Y:S01]  /*19ab0*/  SHFL.IDX PT, R7, R10, RZ, 0x181f ;  /* 0x00181fff0a077589 */ /* 0x000f2200000e0000 */
[----:B------:R-:W-:-:S03]  /*19ac0*/  ISETP.GE.OR P0, PT, R5, R27, P0 ;  /* 0x0000001b0500720c */ /* 0x000fc60000706670 */
[----:B------:R2:W5:Y:S04]  /*19ad0*/  SHFL.IDX PT, R20, R6, 0x3, 0x181f ;  /* 0x00781f0006147f89 */ /* 0x00056800000e0000 */
[----:B------:R-:W0:Y:S04]  /*19ae0*/  SHFL.IDX PT, R9, R10, 0x1, 0x181f ;  /* 0x00381f000a097f89 */ /* 0x000e2800000e0000 */
[----:B------:R-:W0:Y:S01]  /*19af0*/  SHFL.IDX PT, R11, R10, 0x2, 0x181f ;  /* 0x00581f000a0b7f89 */ /* 0x000e2200000e0000 */
[----:B-1----:R-:W-:-:S03]  /*19b00*/  @!P3 LEA R4, P6, R3, R8, 0x1 ;  /* 0x000000080304b211 */ /* 0x002fc600078c08ff */
[----:B------:R-:W1:Y:S01]  /*19b10*/  SHFL.IDX PT, R13, R10, 0x3, 0x181f ;  /* 0x00781f000a0d7f89 */ /* 0x000e6200000e0000 */
[C---:B--2---:R-:W-:Y:S02]  /*19b20*/  @!P2 LEA R6, P5, R3.reuse, R12, 0x1 ;  /* 0x0000000c0306a211 */ /* 0x044fe400078a08ff */
[C---:B---3--:R-:W-:Y:S02]  /*19b30*/  @!P1 LEA R8, P4, R3.reuse, R14, 0x1 ;  /* 0x0000000e03089211 */ /* 0x048fe400078808ff */
[C---:B----4-:R-:W-:Y:S02]  /*19b40*/  @!P3 LEA.HI.X R5, R3.reuse, R7, R0, 0x1, P6 ;  /* 0x000000070305b211 */ /* 0x050fe400030f0c00 */
[----:B-----5:R-:W-:-:S03]  /*19b50*/  @!P0 LEA R2, P6, R3, R20, 0x1 ;  /* 0x0000001403028211 */ /* 0x020fc600078c08ff */
[----:B------:R2:W-:Y:S01]  /*19b60*/  @!P3 ST.E.128 desc[UR40][R4.64], RZ ;  /* 0x000000ff0400b985 */ /* 0x0005e2000c101d28 */
[C-C-:B0-----:R-:W-:Y:S02]  /*19b70*/  @!P2 LEA.HI.X R7, R3.reuse, R9, R0.reuse, 0x1, P5 ;  /* 0x000000090307a211 */ /* 0x141fe400028f0c00 */
[----:B------:R-:W-:-:S03]  /*19b80*/  @!P1 LEA.HI.X R9, R3, R11, R0, 0x1, P4 ;  /* 0x0000000b03099211 */ /* 0x000fc600020f0c00 */
[----:B------:R2:W-:Y:S01]  /*19b90*/  @!P2 ST.E.128 desc[UR40][R6.64], RZ ;  /* 0x000000ff0600a985 */ /* 0x0005e2000c101d28 */
[----:B-1----:R-:W-:-:S03]  /*19ba0*/  @!P0 LEA.HI.X R3, R3, R13, R0, 0x1, P6 ;  /* 0x0000000d03038211 */ /* 0x002fc600030f0c00 */
[----:B------:R2:W-:Y:S04]  /*19bb0*/  @!P1 ST.E.128 desc[UR40][R8.64], RZ ;  /* 0x000000ff08009985 */ /* 0x0005e8000c101d28 */
[----:B------:R2:W-:Y:S02]  /*19bc0*/  @!P0 ST.E.128 desc[UR40][R2.64], RZ ;  /* 0x000000ff02008985 */ /* 0x0005e4000c101d28 */
.L_x_1264:
[----:B------:R-:W-:Y:S05]  /*19bd0*/  BSYNC B0 ;  /* 0x0000000000007941 */ /* 0x000fea0003800000 */
.L_x_1261:
[----:B------:R-:W4:Y:S01]  /*19be0*/  LDL R0, [R1+0x2c] ;  /* 0x00002c0001007983 */ /* 0x000f220000100800 */
[----:B------:R-:W-:Y:S02]  /*19bf0*/  ULDC UR4, c[0x0][0xc3c] ;  /* 0x00030f0000047ab9 */ /* 0x000fe40000000800 */
[----:B----4-:R-:W-:-:S13]  /*19c00*/  ISETP.GE.AND P0, PT, R0, UR4, PT ;  /* 0x0000000400007c0c */ /* 0x010fda000bf06270 */
[----:B------:R-:W-:Y:S05]  /*19c10*/  @!P0 BRA `(.L_x_1268) ;  /* 0xfffffe7000d48947 */ /* 0x000fea000383ffff */
[----:B------:R-:W-:Y:S05]  /*19c20*/  BRA `(.L_x_1093) ;  /* 0x0000006400247947 */ /* 0x000fea0003800000 */
.L_x_1091:
[----:B------:R-:W-:-:S08]  /*19c30*/  NOP ;  /* 0x0000000000007918 */ /* 0x000fd00000000000 */
[----:B0-----:R-:W0:-:S00]  /*19c40*/  USETMAXREG.DEALLOC.CTAPOOL 0x20 ;  /* 0x00000020000079c8 */ /* 0x001e0000080e0500 */
        /* <DEDUP_REMOVED lines=11> */
[----:B------:R-:W0:Y:S01]  /*19d00*/  LDS.128 R16, [UR4+0x132d0] ;  /* 0x0132d004ff107984 */ /* 0x000e220008000c00 */
[----:B------:R-:W-:Y:S06]  /*19d10*/  BAR.ARV 0x4, 0x200 ;  /* 0x0108000000007b1d */ /* 0x000fec0000002000 */
[----:B------:R-:W-:Y:S05]  /*19d20*/  BRA `(.L_x_1270) ;  /* 0x0000000800887947 */ /* 0x000fea0003800000 */
.L_x_1269:
[----:B------:R-:W0:Y:S01]  /*19d30*/  S2R R2, SR_TID.X ;  /* 0x0000000000027919 */ /* 0x000e220000002100 */
        /* <DEDUP_REMOVED lines=41> */
.L_x_1275:
        /* <DEDUP_REMOVED lines=12> */
.L_x_1274:
[----:B------:R-:W-:Y:S05]  /*1a090*/  BSYNC B0 ;  /* 0x0000000000007941 */ /* 0x000fea0003800000 */
.L_x_1273:
        /* <DEDUP_REMOVED lines=20> */
[----:B------:R-:W-:Y:S02]  /*1a1e0*/  IMAD.MOV.U32 R6, RZ, RZ, R9 ;  /* 0x000000ffff067224 */ /* 0x000fe400078e0009 */
[----:B------:R-:W-:-:S07]  /*1a1f0*/  IMAD.MOV.U32 R9, RZ, RZ, R3 ;  /* 0x000000ffff097224 */ /* 0x000fce00078e0003 */
.L_x_1271:
[----:B------:R-:W-:-:S04]  /*1a200*/  IMAD.IADD R9, R4, 0x1, -R9 ;  /* 0x0000000104097824 */ /* 0x000fc800078e0a09 */
[----:B------:R-:W-:-:S05]  /*1a210*/  IMAD R2, R6, UR5, R9 ;  /* 0x0000000506027c24 */ /* 0x000fca000f8e0209 */
[----:B------:R-:W-:Y:S02]  /*1a220*/  ISETP.GT.AND P0, PT, R2, UR6, PT ;  /* 0x0000000602007c0c */ /* 0x000fe4000bf04270 */
[----:B------:R-:W0:Y:S11]  /*1a230*/  LDC.64 R2, c[0x0][0xc90] ;  /* 0x00032400ff027b82 */ /* 0x000e360000000a00 */
[----:B------:R-:W-:-:S04]  /*1a240*/  VOTE.ANY R10, PT, !P0 ;  /* 0x00000000000a7806 */ /* 0x000fc800040e0100 */
[----:B------:R-:W1:Y:S02]  /*1a250*/  POPC R13, R10 ;  /* 0x0000000a000d7309 */ /* 0x000e640000000000 */
[----:B-1----:R-:W-:-:S04]  /*1a260*/  VIADD R19, R13, UR4 ;  /* 0x000000040d137c36 */ /* 0x002fc80008000000 */
[----:B0-----:R-:W-:-:S05]  /*1a270*/  IMAD.WIDE R2, R19, 0x4, R2 ;  /* 0x0000000413027825 */ /* 0x001fca00078e0202 */
[----:B------:R-:W2:Y:S01]  /*1a280*/  LDG.E R7, desc[UR40][R2.64] ;  /* 0x0000002802077981 */ /* 0x000ea2000c1e1900 */
[----:B------:R-:W-:-:S03]  /*1a290*/  ISETP.NE.AND P0, PT, R10, RZ, PT ;  /* 0x000000ff0a00720c */ /* 0x000fc60003f05270 */
        /* <DEDUP_REMOVED lines=9> */
[----:B------:R-:W-:-:S05]  /*1a330*/  VIADD R11, R13, 0xffffffff ;  /* 0xffffffff0d0b7836 */ /* 0x000fca0000000000 */
[----:B------:R0:W1:Y:S02]  /*1a340*/  SHFL.IDX PT, R16, R6, R11, 0x1f ;  /* 0x00001f0b06107589 */ /* 0x00006400000e0000 */
.L_x_1276:
[----:B-1----:R-:W-:Y:S01]  /*1a350*/  IMAD R16, R16, UR5, R9 ;  /* 0x0000000510107c24 */ /* 0x002fe2000f8e0209 */
[----:B0-----:R-:W-:Y:S01]  /*1a360*/  IABS R6, R4 ;  /* 0x0000000400067213 */ /* 0x001fe20000000000 */
[----:B------:R-:W-:Y:S02]  /*1a370*/  IMAD R11, R15, R8, RZ ;  /* 0x000000080f0b7224 */ /* 0x000fe400078e02ff */
[----:B------:R-:W-:Y:S01]  /*1a380*/  IMAD.MOV.U32 R2, RZ, RZ, RZ ;  /* 0x000000ffff027224 */ /* 0x000fe200078e00ff */
[----:B------:R-:W-:Y:S01]  /*1a390*/  IADD3 R9, -R16, UR6, RZ ;  /* 0x0000000610097c10 */ /* 0x000fe2000fffe1ff */
[----:B------:R-:W-:Y:S02]  /*1a3a0*/  IMAD.MOV R6, RZ, RZ, -R6 ;  /* 0x000000ffff067224 */ /* 0x000fe400078e0a06 */
[----:B------:R-:W-:Y:S01]  /*1a3b0*/  IMAD.HI.U32 R2, R3, R11, R2 ;  /* 0x0000000b03027227 */ /* 0x000fe200078e0002 */
[----:B------:R-:W-:-:S05]  /*1a3c0*/  IABS R3, R9 ;  /* 0x0000000900037213 */ /* 0x000fca0000000000 */
        /* <DEDUP_REMOVED lines=15> */
[----:B------:R-:W-:Y:S02]  /*1a4c0*/  IMAD R4, R4, R2, R9 ;  /* 0x0000000204047224 */ /* 0x000fe400078e0209 */
[----:B------:R-:W-:Y:S01]  /*1a4d0*/  IMAD.MOV.U32 R2, RZ, RZ, RZ ;  /* 0x000000ffff027224 */ /* 0x000fe200078e00ff */
[----:B------:R-:W-:-:S04]  /*1a4e0*/  VIADDMNMX R7, R8, UR5, R7, PT ;  /* 0x0000000508077c46 */ /* 0x000fc8000b800107 */
[----:B------:R-:W-:-:S04]  /*1a4f0*/  IABS R8, R7 ;  /* 0x0000000700087213 */ /* 0x000fc80000000000 */
[----:B------:R-:W0:Y:S08]  /*1a500*/  I2F.RP R10, R8 ;  /* 0x00000008000a7306 */ /* 0x000e300000209400 */
[----:B0-----:R-:W0:Y:S02]  /*1a510*/  MUFU.RCP R10, R10 ;  /* 0x0000000a000a7308 */ /* 0x001e240000001000 */
[----:B0-----:R-:W-:Y:S01]  /*1a520*/  VIADD R3, R10, 0xffffffe ;  /* 0x0ffffffe0a037836 */ /* 0x001fe20000000000 */
[----:B------:R-:W-:-:S05]  /*1a530*/  IABS R10, R7 ;  /* 0x00000007000a7213 */ /* 0x000fca0000000000 */
[----:B------:R-:W0:Y:S02]  /*1a540*/  F2I.FTZ.U32.TRUNC.NTZ R3, R3 ;  /* 0x0000000300037305 */ /* 0x000e24000021f000 */
[----:B0-----:R-:W-:-:S04]  /*1a550*/  IMAD.MOV R11, RZ, RZ, -R3 ;  /* 0x000000ffff0b7224 */ /* 0x001fc800078e0a03 */
[----:B------:R-:W-:-:S04]  /*1a560*/  IMAD R9, R11, R8, RZ ;  /* 0x000000080b097224 */ /* 0x000fc800078e02ff */
[----:B------:R-:W-:Y:S01]  /*1a570*/  IMAD.HI.U32 R2, R3, R9, R2 ;  /* 0x0000000903027227 */ /* 0x000fe200078e0002 */
[----:B------:R-:W-:-:S03]  /*1a580*/  IABS R9, R4 ;  /* 0x0000000400097213 */ /* 0x000fc60000000000 */
[----:B------:R-:W-:Y:S02]  /*1a590*/  IMAD.MOV R3, RZ, RZ, -R10 ;  /* 0x000000ffff037224 */ /* 0x000fe400078e0a0a */
        /* <DEDUP_REMOVED lines=8> */
[----:B------:R-:W-:Y:S01]  /*1a620*/  ISETP.GE.AND P2, PT, R3, RZ, PT ;  /* 0x000000ff0300720c */ /* 0x000fe20003f46270 */
[----:B------:R-:W-:-:S06]  /*1a630*/  IMAD.IADD R3, R4, 0x1, R6 ;  /* 0x0000000104037824 */ /* 0x000fcc00078e0206 */
[----:B------:R-:W-:-:S06]  /*1a640*/  @P0 VIADD R2, R2, 0x1 ;  /* 0x0000000102020836 */ /* 0x000fcc0000000000 */
[----:B------:R-:W-:Y:S01]  /*1a650*/  @!P2 IMAD.MOV R2, RZ, RZ, -R2 ;  /* 0x000000ffff02a224 */ /* 0x000fe200078e0a02 */
[----:B------:R-:W-:Y:S01]  /*1a660*/  @!P1 LOP3.LUT R2, RZ, R7, RZ, 0x33, !PT ;  /* 0x00000007ff029212 */ /* 0x000fe200078e33ff */
[----:B------:R-:W-:-:S03]  /*1a670*/  IMAD.MOV R7, RZ, RZ, -R7 ;  /* 0x000000ffff077224 */ /* 0x000fc600078e0a07 */
[----:B------:R-:W-:Y:S01]  /*1a680*/  LOP3.LUT R17, RZ, R2, RZ, 0x33, !PT ;  /* 0x00000002ff117212 */ /* 0x000fe200078e33ff */
[----:B------:R-:W-:-:S04]  /*1a690*/  IMAD R18, R2, R7, R3 ;  /* 0x0000000702127224 */ /* 0x000fc800078e0203 */
[----:B------:R-:W-:Y:S01]  /*1a6a0*/  IMAD.IADD R17, R0, 0x1, R17 ;  /* 0x0000000100117824 */ /* 0x000fe200078e0211 */
[----:B------:R-:W-:Y:S06]  /*1a6b0*/  BRA `(.L_x_1277) ;  /* 0x00000000000c7947 */ /* 0x000fec0003800000 */
.L_x_1272:
[----:B------:R-:W-:Y:S02]  /*1a6c0*/  IMAD.MOV.U32 R17, RZ, RZ, RZ ;  /* 0x000000ffff117224 */ /* 0x000fe400078e00ff */
[----:B------:R-:W-:Y:S02]  /*1a6d0*/  IMAD.U32 R16, RZ, RZ, UR6 ;  /* 0x00000006ff107e24 */ /* 0x000fe4000f8e00ff */
[----:B------:R-:W-:-:S07]  /*1a6e0*/  IMAD.MOV.U32 R18, RZ, RZ, RZ ;  /* 0x000000ffff127224 */ /* 0x000fce00078e00ff */
.L_x_1277:
[----:B------:R-:W-:-:S13]  /*1a6f0*/  ISETP.NE.AND P0, PT, R5, RZ, PT ;  /* 0x000000ff0500720c */ /* 0x000fda0003f05270 */
[----:B------:R-:W0:Y:S01]  /*1a700*/  @!P0 S2R R3, SR_CgaCtaId ;  /* 0x0000000000038919 */ /* 0x000e220000008800 */
[----:B------:R-:W-:-:S04]  /*1a710*/  @!P0 MOV R0, 0x400 ;  /* 0x0000040000008802 */ /* 0x000fc80000000f00 */
[----:B0-----:R-:W-:-:S05]  /*1a720*/  @!P0 LEA R0, R3, R0, 0x18 ;  /* 0x0000000003008211 */ /* 0x001fca00078ec0ff */
[----:B------:R1:W-:Y:S01]  /*1a730*/  @!P0 STS.128 [R0+0x132d0], R16 ;  /* 0x0132d01000008388 */ /* 0x0003e20000000c00 */
[----:B------:R-:W-:Y:S06]  /*1a740*/  BAR.ARV 0x5, 0x200 ;  /* 0x0148000000007b1d */ /* 0x000fec0000002000 */
.L_x_1270:
[----:B------:R2:W-:Y:S01]  /*1a750*/  STL [R1+0x3c], RZ ;  /* 0x00003cff01007387 */ /* 0x0005e20000100800 */
[----:B------:R-:W-:Y:S01]  /*1a760*/  ULDC UR4, c[0x0][0xc3c] ;  /* 0x00030f0000047ab9 */ /* 0x000fe20000000800 */
[----:B------:R-:W-:Y:S01]  /*1a770*/  IMAD.MOV.U32 R26, RZ, RZ, 0x1 ;  /* 0x00000001ff1a7424 */ /* 0x000fe200078e00ff */
[----:B0-----:R-:W-:Y:S01]  /*1a780*/  ISETP.GE.AND P0, PT, R19, UR4, PT ;  /* 0x0000000413007c0c */ /* 0x001fe2000bf06270 */
[----:B------:R-:W-:-:S12]  /*1a790*/  IMAD.MOV.U32 R24, RZ, RZ, RZ ;  /* 0x000000ffff187224 */ /* 0x000fd800078e00ff */
[----:B--2---:R-:W-:Y:S05]  /*1a7a0*/  @P0 BRA `(.L_x_1278) ;  /* 0x00000054004c0947 */ /* 0x004fea0003800000 */
[----:B------:R-:W2:Y:S01]  /*1a7b0*/  LDL R10, [R1+0x34] ;  /* 0x00003400010a7983 */ /* 0x000ea20000100800 */
[----:B------:R-:W0:Y:S01]  /*1a7c0*/  S2R R12, SR_TID.X ;  /* 0x00000000000c7919 */ /* 0x000e220000002100 */
[----:B------:R-:W3:Y:S01]  /*1a7d0*/  S2UR UR5, SR_CgaCtaId ;  /* 0x00000000000579c3 */ /* 0x000ee20000008800 */
[----:B------:R-:W-:Y:S01]  /*1a7e0*/  UMOV UR4, 0x400 ;  /* 0x0000040000047882 */ /* 0x000fe20000000000 */
[C---:B0-----:R-:W-:Y:S01]  /*1a7f0*/  IMAD.SHL.U32 R3, R12.reuse, 0x40, RZ ;  /* 0x000000400c037824 */ /* 0x041fe200078e00ff */
[C---:B------:R-:W-:Y:S01]  /*1a800*/  LOP3.LUT R11, R12.reuse, 0x7f, RZ, 0xc0, !PT ;  /* 0x0000007f0c0b7812 */ /* 0x040fe200078ec0ff */
[C---:B------:R-:W-:Y:S01]  /*1a810*/  IMAD.SHL.U32 R2, R12.reuse, 0x10, RZ ;  /* 0x000000100c027824 */ /* 0x040fe200078e00ff */
[----:B------:R-:W-:Y:S02]  /*1a820*/  SHF.R.U32.HI R5, RZ, 0x1, R12 ;  /* 0x00000001ff057819 */ /* 0x000fe4000001160c */
[----:B------:R-:W-:Y:S01]  /*1a830*/  LOP3.LUT R4, R3, 0x180, RZ, 0xc0, !PT ;  /* 0x0000018003047812 */ /* 0x000fe200078ec0ff */
[----:B-1----:R-:W-:-:S02]  /*1a840*/  IMAD.SHL.U32 R0, R12, 0x20, RZ ;  /* 0x000000200c007824 */ /* 0x002fc400078e00ff */
        /* <DEDUP_REMOVED lines=12> */
[----:B---3--:R-:W-:Y:S01]  /*1a910*/  ULEA UR4, UR5, UR4, 0x18 ;  /* 0x0000000405047291 */ /* 0x008fe2000f8ec03f */
[----:B------:R-:W-:Y:S02]  /*1a920*/  LOP3.LUT R6, R6, 0x10, R9, 0x78, !PT ;  /* 0x0000001006067812 */ /* 0x000fe400078e7809 */
[----:B------:R-:W-:Y:S02]  /*1a930*/  LOP3.LUT R5, R5, 0x100, R0, 0xf8, !PT ;  /* 0x0000010005057812 */ /* 0x000fe400078ef800 */
[----:B------:R-:W-:Y:S02]  /*1a940*/  LOP3.LUT R3, R4, 0x640, R3, 0xf8, !PT ;  /* 0x0000064004037812 */ /* 0x000fe400078ef803 */
[----:B------:R-:W-:-:S02]  /*1a950*/  LOP3.LUT R7, R7, 0x40, R2, 0xf8, !PT ;  /* 0x0000004007077812 */ /* 0x000fc400078ef802 */
[----:B------:R-:W-:Y:S01]  /*1a960*/  LOP3.LUT R2, R5, R6, RZ, 0xfc, !PT ;  /* 0x0000000605027212 */ /* 0x000fe200078efcff */
[----:B------:R0:W-:Y:S01]  /*1a970*/  STL [R1+0xc], R3 ;  /* 0x00000c0301007387 */ /* 0x0001e20000100800 */
[----:B------:R-:W-:Y:S01]  /*1a980*/  LOP3.LUT R8, R7, R8, RZ, 0xfc, !PT ;  /* 0x0000000807087212 */ /* 0x000fe200078efcff */
[----:B------:R-:W-:Y:S02]  /*1a990*/  IMAD.U32 R23, RZ, RZ, UR4 ;  /* 0x00000004ff177e24 */ /* 0x000fe4000f8e00ff */
        /* <DEDUP_REMOVED lines=10> */
[C---:B--2---:R-:W-:Y:S02]  /*1aa40*/  LOP3.LUT R4, R10.reuse, 0x1, RZ, 0xfc, !PT ;  /* 0x000000010a047812 */ /* 0x044fe400078efcff */
[----:B------:R-:W-:-:S03]  /*1aa50*/  LOP3.LUT R0, R10, 0x2, RZ, 0xfc, !PT ;  /* 0x000000020a007812 */ /* 0x000fc600078efcff */
[----:B------:R0:W-:Y:S04]  /*1aa60*/  STL [R1+0x48], R4 ;  /* 0x0000480401007387 */ /* 0x0001e80000100800 */
[----:B------:R0:W-:Y:S04]  /*1aa70*/  STL [R1+0x30], R2 ;  /* 0x0000300201007387 */ /* 0x0001e80000100800 */
[----:B------:R0:W-:Y:S04]  /*1aa80*/  STL [R1+0x1c], R0 ;  /* 0x00001c0001007387 */ /* 0x0001e80000100800 */
[----:B------:R0:W-:Y:S02]  /*1aa90*/  STL [R1+0x3c], RZ ;  /* 0x00003cff01007387 */ /* 0x0001e40000100800 */
.L_x_1396:
[----:B------:R-:W-:Y:S05]  /*1aaa0*/  YIELD ;  /* 0x0000000000007946 */ /* 0x000fea0003800000 */
[----:B------:R-:W-:Y:S01]  /*1aab0*/  ULDC.64 UR4, c[0x0][0xa28] ;  /* 0x00028a0000047ab9 */ /* 0x000fe20000000a00 */
[----:B------:R-:W-:Y:S02]  /*1aac0*/  CS2R R6, SRZ ;  /* 0x0000000000067805 */ /* 0x000fe4000001ff00 */
[----:B------:R-:W-:Y:S01]  /*1aad0*/  ISETP.NE.U32.AND P0, PT, RZ, UR4, PT ;  /* 0x00000004ff007c0c */ /* 0x000fe2000bf05070 */
[----:B01----:R-:W1:Y:S01]  /*1aae0*/  LDC.64 R8, c[0x0][0xa00] ;  /* 0x00028000ff087b82 */ /* 0x003e620000000a00 */
[----:B------:R-:W-:Y:S01]  /*1aaf0*/  ULDC.64 UR6, c[0x0][0xa08] ;  /* 0x0002820000067ab9 */ /* 0x000fe20000000a00 */
[----:B------:R-:W-:Y:S01]  /*1ab00*/  ULDC.64 UR8, c[0x0][0xa10] ;  /* 0x0002840000087ab9 */ /* 0x000fe20000000a00 */
[----:B------:R-:W-:Y:S01]  /*1ab10*/  ISETP.NE.AND.EX P0, PT, RZ, UR5, PT, P0 ;  /* 0x00000005ff007c0c */ /* 0x000fe2000bf05300 */
[----:B------:R-:W-:-:S04]  /*1ab20*/  ULDC.64 UR4, c[0x0][0xa18] ;  /* 0x0002860000047ab9 */ /* 0x000fc80000000a00 */
[----:B0-----:R-:W0:Y:S08]  /*1ab30*/  LDC.64 R4, c[0x0][0xa08] ;  /* 0x00028200ff047b82 */ /* 0x001e300000000a00 */
[----:B------:R-:W2:Y:S02]  /*1ab40*/  @P0 LDC.64 R2, c[0x0][0xa28] ;  /* 0x00028a00ff020b82 */ /* 0x000ea40000000a00 */
[----:B--2---:R-:W-:-:S05]  /*1ab50*/  @P0 IMAD.WIDE R2, R19, 0x4, R2 ;  /* 0x0000000413020825 */ /* 0x004fca00078e0202 */
[----:B------:R2:W5:Y:S01]  /*1ab60*/  @P0 LDG.E R7, desc[UR40][R2.64] ;  /* 0x0000002802070981 */ /* 0x000562000c1e1900 */
[----:B------:R-:W-:Y:S01]  /*1ab70*/  ISETP.NE.U32.AND P0, PT, RZ, UR4, PT ;  /* 0x00000004ff007c0c */ /* 0x000fe2000bf05070 */
[----:B-1----:R-:W-:Y:S01]  /*1ab80*/  IMAD.WIDE R8, R19, 0x4, R8 ;  /* 0x0000000413087825 */ /* 0x002fe200078e0208 */
[----:B------:R-:W-:Y:S02]  /*1ab90*/  ISETP.NE.U32.AND P2, PT, RZ, UR6, PT ;  /* 0x00000006ff007c0c */ /* 0x000fe4000bf45070 */
[----:B------:R-:W-:Y:S01]  /*1aba0*/  ISETP.NE.AND.EX P0, PT, RZ, UR5, PT, P0 ;  /* 0x00000005ff007c0c */ /* 0x000fe2000bf05300 */
[----:B------:R-:W-:Y:S01]  /*1abb0*/  ULDC.64 UR4, c[0x0][0xa00] ;  /* 0x0002800000047ab9 */ /* 0x000fe20000000a00 */
[----:B------:R-:W-:Y:S01]  /*1abc0*/  ISETP.NE.U32.AND P4, PT, RZ, UR8, PT ;  /* 0x00000008ff007c0c */ /* 0x000fe2000bf85070 */
[----:B------:R-:W-:Y:S01]  /*1abd0*/  IMAD.MOV.U32 R11, RZ, RZ, RZ ;  /* 0x000000ffff0b7224 */ /* 0x000fe200078e00ff */
[----:B------:R-:W-:Y:S01]  /*1abe0*/  ISETP.NE.U32.AND P1, PT, RZ, UR4, PT ;  /* 0x00000004ff007c0c */ /* 0x000fe2000bf25070 */
[----:B--2---:R-:W1:Y:S01]  /*1abf0*/  LDC.64 R2, c[0x0][0xa10] ;  /* 0x00028400ff027b82 */ /* 0x004e620000000a00 */
[----:B------:R-:W-:-:S02]  /*1ac00*/  IMAD.MOV.U32 R0, RZ, RZ, RZ ;  /* 0x000000ffff007224 */ /* 0x000fc400078e00ff */
[----:B------:R-:W-:Y:S01]  /*1ac10*/  ISETP.NE.AND.EX P3, PT, RZ, UR5, PT, P1 ;  /* 0x00000005ff007c0c */ /* 0x000fe2000bf65310 */
[----:B0-----:R-:W-:-:S04]  /*1ac20*/  IMAD.WIDE R4, R19, 0x4, R4 ;  /* 0x0000000413047825 */ /* 0x001fc800078e0204 */
[----:B------:R-:W0:Y:S01]  /*1ac30*/  @P0 LDC.64 R12, c[0x0][0xa18] ;  /* 0x00028600ff0c0b82 */ /* 0x000e220000000a00 */
[----:B------:R-:W-:Y:S01]  /*1ac40*/  ULDC UR4, c[0x0][0x288] ;  /* 0x0000a20000047ab9 */ /* 0x000fe20000000800 */
[----:B------:R-:W-:Y:S02]  /*1ac50*/  ISETP.NE.AND.EX P1, PT, RZ, UR7, PT, P2 ;  /* 0x00000007ff007c0c */ /* 0x000fe4000bf25320 */
[----:B------:R-:W-:-:S04]  /*1ac60*/  ISETP.NE.AND.EX P2, PT, RZ, UR9, PT, P4 ;  /* 0x00000009ff007c0c */ /* 0x000fc8000bf45340 */
[----:B------:R-:W2:Y:S07]  /*1ac70*/  @P3 LDG.E R6, desc[UR40][R8.64] ;  /* 0x0000002808063981 */ /* 0x000eae000c1e1900 */
[----:B------:R3:W5:Y:S01]  /*1ac80*/  @P1 LDG.E R11, desc[UR40][R4.64] ;  /* 0x00000028040b1981 */ /* 0x000762000c1e1900 */
[----:B-1----:R-:W-:-:S05]  /*1ac90*/  IMAD.WIDE R2, R19, 0x4, R2 ;  /* 0x0000000413027825 */ /* 0x002fca00078e0202 */
[----:B------:R3:W5:Y:S01]  /*1aca0*/  @P2 LDG.E R0, desc[UR40][R2.64] ;  /* 0x0000002802002981 */ /* 0x000762000c1e1900 */
[----:B0-----:R-:W-:-:S03]  /*1acb0*/  @P0 IMAD.WIDE R12, R19, 0x4, R12 ;  /* 0x00000004130c0825 */ /* 0x001fc600078e020c */
[----:B--2---:R0:W-:Y:S02]  /*1acc0*/  STL [R1+0x18], R6 ;  /* 0x0000180601007387 */ /* 0x0041e40000100800 */
[----:B0-----:R-:W-:Y:S01]  /*1acd0*/  IMAD.U32 R6, RZ, RZ, UR4 ;  /* 0x00000004ff067e24 */ /* 0x001fe2000f8e00ff */
[----:B------:R-:W-:-:S05]  /*1ace0*/  ULDC.64 UR4, c[0x0][0x418] ;  /* 0x0001060000047ab9 */ /* 0x000fca0000000a00 */
[----:B------:R-:W2:Y:S01]  /*1acf0*/  @P0 LDG.E R6, desc[UR40][R12.64] ;  /* 0x000000280c060981 */ /* 0x000ea2000c1e1900 */
[----:B------:R-:W-:-:S03]  /*1ad00*/  UISETP.NE.U32.AND UP0, UPT, UR4, URZ, UPT ;  /* 0x0000003f0400728c */ /* 0x000fc6000bf05070 */
[----:B------:R-:W-:Y:S01]  /*1ad10*/  ULDC UR4, c[0x0][0x424] ;  /* 0x0001090000047ab9 */ /* 0x000fe20000000800 */
[----:B------:R-:W-:-:S03]  /*1ad20*/  UISETP.NE.AND.EX UP0, UPT, UR5, URZ, UPT, UP0 ;  /* 0x0000003f0500728c */ /* 0x000fc6000bf05300 */
[----:B------:R-:W-:Y:S01]  /*1ad30*/  ULDC UR5, c[0x0][0x2f0] ;  /* 0x0000bc0000057ab9 */ /* 0x000fe20000000800 */
[----:B------:R-:W-:-:S04]  /*1ad40*/  USEL UR4, UR4, 0x1, UP0 ;  /* 0x0000000104047887 */ /* 0x000fc80008000000 */
[----:B------:R-:W-:-:S03]  /*1ad50*/  UIMAD UR4, UR4, UR5, URZ ;  /* 0x00000005040472a4 */ /* 0x000fc6000f8e023f */
[----:B------:R-:W-:-:S03]  /*1ad60*/  ULDC UR5, c[0x0][0x348] ;  /* 0x0000d20000057ab9 */ /* 0x000fc60000000800 */
[----:B------:R-:W-:Y:S01]  /*1ad70*/  IMAD.U32 R10, RZ, RZ, UR4 ;  /* 0x00000004ff0a7e24 */ /* 0x000fe2000f8e00ff */
[----:B--2---:R0:W-:Y:S01]  /*1ad80*/  STL [R1+0x14], R6 ;  /* 0x0000140601007387 */ /* 0x0041e20000100800 */
[----:B------:R-:W-:Y:S02]  /*1ad90*/  IMAD.MOV.U32 R13, RZ, RZ, R6 ;  /* 0x000000ffff0d7224 */ /* 0x000fe400078e0006 */
[----:B0-----:R-:W-:Y:S01]  /*1ada0*/  IMAD.U32 R6, RZ, RZ, UR5 ;  /* 0x00000005ff067e24 */ /* 0x001fe2000f8e00ff */
[----:B---3--:R-:W-:Y:S06]  /*1adb0*/  @P0 BRA `(.L_x_1279) ;  /* 0x0000000000140947 */ /* 0x008fec0003800000 */
[----:B------:R-:W-:Y:S05]  /*1adc0*/  @!P3 BRA `(.L_x_1279) ;  /* 0x000000000010b947 */ /* 0x000fea0003800000 */
[----:B------:R-:W2:Y:S04]  /*1add0*/  LDG.E R12, desc[UR40][R8.64] ;  /* 0x00000028080c7981 */ /* 0x000ea8000c1e1900 */
[----:B------:R-:W2:Y:S02]  /*1ade0*/  LDG.E R8, desc[UR40][R8.64+0x4] ;  /* 0x0000042808087981 */ /* 0x000ea4000c1e1900 */
[----:B--2---:R-:W-:-:S05]  /*1adf0*/  IMAD.IADD R13, R8, 0x1, -R12 ;  /* 0x00000001080d7824 */ /* 0x004fca00078e0a0c */
[----:B------:R0:W-:Y:S02]  /*1ae00*/  STL [R1+0x14], R13 ;  /* 0x0000140d01007387 */ /* 0x0001e40000100800 */
.L_x_1279:
[----:B-----5:R-:W-:Y:S01]  /*1ae10*/  IMAD.IADD R8, R11, 0x1, R7 ;  /* 0x000000010b087824 */ /* 0x020fe200078e0207 */
[----:B------:R-:W-:Y:S02]  /*1ae20*/  ULDC.64 UR4, c[0x0][0xa20] ;  /* 0x0002880000047ab9 */ /* 0x000fe40000000a00 */
[----:B------:R-:W-:Y:S02]  /*1ae30*/  ISETP.NE.U32.AND P0, PT, RZ, UR4, PT ;  /* 0x00000004ff007c0c */ /* 0x000fe4000bf05070 */
[----:B------:R1:W-:Y:S02]  /*1ae40*/  STL [R1+0x4], R8 ;  /* 0x0000040801007387 */ /* 0x0003e40000100800 */
[----:B------:R-:W-:-:S13]  /*1ae50*/  ISETP.NE.AND.EX P0, PT, RZ, UR5, PT, P0 ;  /* 0x00000005ff007c0c */ /* 0x000fda000bf05300 */
[----:B-1----:R-:W-:Y:S05]  /*1ae60*/  @!P0 BRA `(.L_x_1280) ;  /* 0x0000000000108947 */ /* 0x002fea0003800000 */
[----:B------:R-:W1:Y:S02]  /*1ae70*/  LDC.64 R10, c[0x0][0xa20] ;  /* 0x00028800ff0a7b82 */ /* 0x000e640000000a00 */
[----:B-1----:R-:W-:-:S06]  /*1ae80*/  IMAD.WIDE R10, R19, 0x4, R10 ;  /* 0x00000004130a7825 */ /* 0x002fcc00078e020a */
[----:B------:R1:W5:Y:S01]  /*1ae90*/  LDG.E R10, desc[UR40][R10.64] ;  /* 0x000000280a0a7981 */ /* 0x000362000c1e1900 */
[----:B------:R-:W-:Y:S05]  /*1aea0*/  BRA `(.L_x_1281) ;  /* 0x0000000000107947 */ /* 0x000fea0003800000 */
.L_x_1280:
[----:B------:R-:W-:Y:S05]  /*1aeb0*/  @!P1 BRA `(.L_x_1281) ;  /* 0x00000000000c9947 */ /* 0x000fea0003800000 */
[----:B------:R-:W2:Y:S04]  /*1aec0*/  LDG.E R10, desc[UR40][R4.64] ;  /* 0x00000028040a7981 */ /* 0x000ea8000c1e1900 */
[----:B------:R-:W2:Y:S02]  /*1aed0*/  LDG.E R4, desc[UR40][R4.64+0x4] ;  /* 0x0000042804047981 */ /* 0x000ea4000c1e1900 */
[----:B--2---:R-:W-:-:S07]  /*1aee0*/  IMAD.IADD R10, R4, 0x1, -R10 ;  /* 0x00000001040a7824 */ /* 0x004fce00078e0a0a */
.L_x_1281:
[----:B------:R-:W2:Y:S04]  /*1aef0*/  @P2 LDG.E R4, desc[UR40][R2.64] ;  /* 0x0000002802042981 */ /* 0x000ea8000c1e1900 */
[----:B------:R3:W2:Y:S01]  /*1af00*/  @P2 LDG.E R5, desc[UR40][R2.64+0x4] ;  /* 0x0000042802052981 */ /* 0x0006a2000c1e1900 */
[----:B-----5:R-:W-:Y:S02]  /*1af10*/  IMAD.IADD R7, R10, 0x1, -R7 ;  /* 0x000000010a077824 */ /* 0x020fe400078e0a07 */
[----:B-1----:R-:W-:-:S04]  /*1af20*/  IMAD R11, R17, 0xc0, RZ ;  /* 0x000000c0110b7824 */ /* 0x002fc800078e02ff */
[----:B------:R-:W-:Y:S01]  /*1af30*/  VIADD R9, R11, 0xbf ;  /* 0x000000bf0b097836 */ /* 0x000fe20000000000 */
[----:B------:R1:W-:Y:S01]  /*1af40*/  STL [R1+0x10], R11 ;  /* 0x0000100b01007387 */ /* 0x0003e20000100800 */
[----:B---3--:R-:W3:Y:S02]  /*1af50*/  LDC R2, c[0x0][0x448] ;  /* 0x00011200ff027b82 */ /* 0x008ee40000000800 */
[----:B---3--:R-:W-:-:S13]  /*1af60*/  ISETP.NE.AND P1, PT, R2, 0x1, PT ;  /* 0x000000010200780c */ /* 0x008fda0003f25270 */
[----:B------:R-:W3:Y:S08]  /*1af70*/  @P1 LDC R2, c[0x0][0x44c] ;  /* 0x00011300ff021b82 */ /* 0x000ef00000000800 */
[----:B------:R-:W4:Y:S01]  /*1af80*/  @P1 LDC R3, c[0x0][0x450] ;  /* 0x00011400ff031b82 */ /* 0x000f220000000800 */
[----:B---3--:R-:W-:-:S05]  /*1af90*/  @P1 IMAD.HI.U32 R2, R9, R2, RZ ;  /* 0x0000000209021227 */ /* 0x008fca00078e00ff */
[----:B----4-:R-:W-:Y:S01]  /*1afa0*/  @P1 SHF.R.U32.HI R9, RZ, R3, R2 ;  /* 0x00000003ff091219 */ /* 0x010fe20000011602 */
[----:B--2---:R-:W-:-:S04]  /*1afb0*/  @P2 IMAD.IADD R6, R5, 0x1, -R4 ;  /* 0x0000000105062824 */ /* 0x004fc800078e0a04 */
[----:B------:R-:W-:-:S04]  /*1afc0*/  IMAD.IADD R17, R7, 0x1, R6 ;  /* 0x0000000107117824 */ /* 0x000fc800078e0206 */
[C---:B------:R-:W-:Y:S01]  /*1afd0*/  VIADD R20, R17.reuse, 0x9f ;  /* 0x0000009f11147836 */ /* 0x040fe20000000000 */
[----:B------:R-:W-:-:S03]  /*1afe0*/  IADD3 R8, R17, 0x1, -R13 ;  /* 0x0000000111087810 */ /* 0x000fc60007ffe80d */
[----:B------:R-:W-:-:S04]  /*1aff0*/  IMAD.HI R20, R20, 0x66666667, RZ ;  /* 0x6666666714147827 */ /* 0x000fc800078e02ff */
[----:B------:R-:W-:Y:S01]  /*1b000*/  IMAD.IADD R9, R8, 0x1, R9 ;  /* 0x0000000108097824 */ /* 0x000fe200078e0209 */
[----:B------:R-:W-:-:S04]  /*1b010*/  SHF.R.U32.HI R2, RZ, 0x1f, R20 ;  /* 0x0000001fff027819 */ /* 0x000fc80000011614 */
[----:B------:R-:W-:Y:S02]  /*1b020*/  LEA.HI.SX32 R20, R20, R2, 0x1a ;  /* 0x0000000214147211 */ /* 0x000fe400078fd2ff */
[----:B------:R-:W2:Y:S02]  /*1b030*/  LDC.64 R2, c[0x0][0x9e0] ;  /* 0x00027800ff027b82 */ /* 0x000ea40000000a00 */
[----:B--2---:R-:W-:Y:S01]  /*1b040*/  ISETP.GE.AND P3, PT, R3, 0x1, PT ;  /* 0x000000010300780c */ /* 0x004fe20003f66270 */
[----:B------:R-:W-:-:S12]  /*1b050*/  IMAD.IADD R2, R9, 0x1, R2 ;  /* 0x0000000109027824 */ /* 0x000fd800078e0202 */
[----:B-1----:R-:W-:Y:S05]  /*1b060*/  @!P3 BRA `(.L_x_1282) ;  /* 0x000000000048b947 */ /* 0x002fea0003800000 */
[C---:B------:R-:W-:Y:S01]  /*1b070*/  ISETP.GT.AND P0, PT, R9.reuse, RZ, PT ;  /* 0x000000ff0900720c */ /* 0x040fe20003f04270 */
[----:B------:R-:W-:Y:S01]  /*1b080*/  BSSY B0, `(.L_x_1283) ;  /* 0x000000e000007945 */ /* 0x000fe20003800000 */
[----:B------:R-:W-:-:S11]  /*1b090*/  VIADD R10, R9, 0xffffffff ;  /* 0xffffffff090a7836 */ /* 0x000fd60000000000 */
[----:B------:R-:W-:Y:S05]  /*1b0a0*/  @P0 BRA `(.L_x_1284) ;  /* 0x00000000001c0947 */ /* 0x000fea0003800000 */
[----:B------:R-:W-:Y:S01]  /*1b0b0*/  ISETP.NE.AND P0, PT, R3, 0x1, PT ;  /* 0x000000010300780c */ /* 0x000fe20003f05270 */
[----:B------:R-:W-:-:S12]  /*1b0c0*/  IMAD.MOV R9, RZ, RZ, -R9 ;  /* 0x000000ffff097224 */ /* 0x000fd800078e0a09 */
[----:B------:R-:W1:Y:S02]  /*1b0d0*/  @P0 LDC.64 R4, c[0x0][0x9e8] ;  /* 0x00027a00ff040b82 */ /* 0x000e640000000a00 */
[----:B-1----:R-:W-:-:S05]  /*1b0e0*/  @P0 IMAD.HI.U32 R4, R9, R4, RZ ;  /* 0x0000000409040227 */ /* 0x002fca00078e00ff */
[----:B------:R-:W-:-:S04]  /*1b0f0*/  @P0 SHF.R.U32.HI R9, RZ, R5, R4 ;  /* 0x00000005ff090219 */ /* 0x000fc80000011604 */
[----:B------:R-:W-:Y:S01]  /*1b100*/  LOP3.LUT R10, RZ, R9, RZ, 0x33, !PT ;  /* 0x00000009ff0a7212 */ /* 0x000fe200078e33ff */
[----:B------:R-:W-:Y:S06]  /*1b110*/  BRA `(.L_x_1285) ;  /* 0x0000000000107947 */ /* 0x000fec0003800000 */
.L_x_1284:
[----:B------:R-:W-:-:S13]  /*1b120*/  ISETP.NE.AND P0, PT, R3, 0x1, PT ;  /* 0x000000010300780c */ /* 0x000fda0003f05270 */
[----:B------:R-:W1:Y:S02]  /*1b130*/  @P0 LDC.64 R4, c[0x0][0x9e8] ;  /* 0x00027a00ff040b82 */ /* 0x000e640000000a00 */
[----:B-1----:R-:W-:-:S05]  /*1b140*/  @P0 IMAD.HI.U32 R4, R10, R4, RZ ;  /* 0x000000040a040227 */ /* 0x002fca00078e00ff */
[----:B------:R-:W-:-:S07]  /*1b150*/  @P0 SHF.R.U32.HI R10, RZ, R5, R4 ;  /* 0x00000005ff0a0219 */ /* 0x000fce0000011604 */
.L_x_1285:
[----:B------:R-:W-:Y:S05]  /*1b160*/  BSYNC B0 ;  /* 0x0000000000007941 */ /* 0x000fea0003800000 */
.L_x_1283:
[----:B------:R-:W-:-:S05]  /*1b170*/  IMAD R10, R10, R3, R3 ;  /* 0x000000030a0a7224 */ /* 0x000fca00078e0203 */
[----:B------:R-:W-:-:S07]  /*1b180*/  VIMNMX R2, R2, R10, PT ;  /* 0x0000000a02027248 */ /* 0x000fce0003fe0100 */
.L_x_1282:
[----:B------:R-:W1:Y:S01]  /*1b190*/  @P1 LDC R5, c[0x0][0x44c] ;  /* 0x00011300ff051b82 */ /* 0x000e620000000800 */
[----:B------:R-:W-:Y:S01]  /*1b1a0*/  IMAD.MOV.U32 R4, RZ, RZ, R11 ;  /* 0x000000ffff047224 */ /* 0x000fe200078e000b */
[----:B------:R-:W-:Y:S01]  /*1b1b0*/  ULDC UR4, c[0x0][0x9dc] ;  /* 0x0002770000047ab9 */ /* 0x000fe20000000800 */
[----:B------:R-:W-:-:S05]  /*1b1c0*/  IMAD.IADD R17, R17, 0x1, -R13 ;  /* 0x0000000111117824 */ /* 0x000fca00078e0a0d */
[----:B------:R-:W2:Y:S01]  /*1b1d0*/  @P1 LDC R9, c[0x0][0x450] ;  /* 0x00011400ff091b82 */ /* 0x000ea20000000800 */
[----:B-1----:R-:W-:-:S05]  /*1b1e0*/  @P1 IMAD.HI.U32 R5, R11, R5, RZ ;  /* 0x000000050b051227 */ /* 0x002fca00078e00ff */
[----:B--2---:R-:W-:-:S05]  /*1b1f0*/  @P1 SHF.R.U32.HI R4, RZ, R9, R5 ;  /* 0x00000009ff041219 */ /* 0x004fca0000011605 */
        /* <DEDUP_REMOVED lines=8> */
[----:B------:R-:W1:Y:S02]  /*1b280*/  @P0 LDC.64 R4, c[0x0][0x9e8] ;  /* 0x00027a00ff040b82 */ /* 0x000e640000000a00 */
[----:B-1----:R-:W-:-:S05]  /*1b290*/  @P0 IMAD.HI.U32 R4, R10, R4, RZ ;  /* 0x000000040a040227 */ /* 0x002fca00078e00ff */
[----:B------:R-:W-:-:S04]  /*1b2a0*/  @P0 SHF.R.U32.HI R10, RZ, R5, R4 ;  /* 0x00000005ff0a0219 */ /* 0x000fc80000011604 */
[----:B------:R-:W-:Y:S01]  /*1b2b0*/  LOP3.LUT R10, RZ, R10, RZ, 0x33, !PT ;  /* 0x0000000aff0a7212 */ /* 0x000fe200078e33ff */
[----:B------:R-:W-:Y:S06]  /*1b2c0*/  BRA `(.L_x_1289) ;  /* 0x0000000000107947 */ /* 0x000fec0003800000 */
.L_x_1288:
[----:B------:R-:W-:-:S13]  /*1b2d0*/  ISETP.NE.AND P0, PT, R3, 0x1, PT ;  /* 0x000000010300780c */ /* 0x000fda0003f05270 */
[----:B------:R-:W1:Y:S02]  /*1b2e0*/  @P0 LDC.64 R4, c[0x0][0x9e8] ;  /* 0x00027a00ff040b82 */ /* 0x000e640000000a00 */
[----:B-1----:R-:W-:-:S05]  /*1b2f0*/  @P0 IMAD.HI.U32 R4, R10, R4, RZ ;  /* 0x000000040a040227 */ /* 0x002fca00078e00ff */
[----:B------:R-:W-:-:S07]  /*1b300*/  @P0 SHF.R.U32.HI R10, RZ, R5, R4 ;  /* 0x00000005ff0a0219 */ /* 0x000fce0000011604 */
.L_x_1289:
[----:B------:R-:W-:Y:S05]  /*1b310*/  BSYNC B0 ;  /* 0x0000000000007941 */ /* 0x000fea0003800000 */
.L_x_1287:
[----:B------:R-:W-:-:S05]  /*1b320*/  IMAD R3, R10, R3, RZ ;  /* 0x000000030a037224 */ /* 0x000fca00078e02ff */
[----:B------:R-:W-:-:S07]  /*1b330*/  VIMNMX R9, R9, R3, !PT ;  /* 0x0000000309097248 */ /* 0x000fce0007fe0100 */
.L_x_1286:
[----:B------:R-:W-:Y:S01]  /*1b340*/  VIADD R2, R2, 0x9f ;  /* 0x0000009f02027836 */ /* 0x000fe20000000000 */
[----:B------:R-:W-:Y:S01]  /*1b350*/  BSSY B0, `(.L_x_1290) ;  /* 0x00000dc000007945 */ /* 0x000fe20003800000 */
[----:B------:R-:W-:-:S04]  /*1b360*/  IMAD.HI R9, R9, 0x66666667, RZ ;  /* 0x6666666709097827 */ /* 0x000fc800078e02ff */
[----:B------:R-:W-:-:S05]  /*1b370*/  IMAD.HI R2, R2, 0x66666667, RZ ;  /* 0x6666666702027827 */ /* 0x000fca00078e02ff */
[----:B------:R-:W-:-:S04]  /*1b380*/  SHF.R.U32.HI R3, RZ, 0x1f, R2 ;  /* 0x0000001fff037819 */ /* 0x000fc80000011602 */
[----:B------:R-:W-:Y:S02]  /*1b390*/  LEA.HI.SX32 R2, R2, R3, 0x1a ;  /* 0x0000000302027211 */ /* 0x000fe400078fd2ff */
[----:B------:R-:W-:Y:S02]  /*1b3a0*/  SHF.R.U32.HI R3, RZ, 0x1f, R9 ;  /* 0x0000001fff037819 */ /* 0x000fe40000011609 */
[----:B------:R-:W-:Y:S02]  /*1b3b0*/  VIMNMX R2, R20, R2, PT ;  /* 0x0000000214027248 */ /* 0x000fe40003fe0100 */
[----:B------:R-:W-:-:S04]  /*1b3c0*/  LEA.HI.SX32 R3, R9, R3, 0x1a ;  /* 0x0000000309037211 */ /* 0x000fc800078fd2ff */
[----:B------:R-:W-:-:S05]  /*1b3d0*/  VIMNMX R3, RZ, R3, !PT ;  /* 0x00000003ff037248 */ /* 0x000fca0007fe0100 */
        /* <DEDUP_REMOVED lines=15> */
[----:B------:R-:W-:Y:S01]  /*1b4d0*/  UMOV UR4, 0xffffffff ;  /* 0xffffffff00047882 */ /* 0x000fe20000000000 */
[----:B------:R-:W-:Y:S02]  /*1b4e0*/  SEL R2, R19, RZ, !P2 ;  /* 0x000000ff13027207 */ /* 0x000fe40005000000 */
[----:B------:R-:W-:Y:S05]  /*1b4f0*/  BRA.DIV UR4, `(.L_x_1292) ;  /* 0x0000005204e87947 */ /* 0x000fea000b800000 */
[----:B------:R-:W1:Y:S02]  /*1b500*/  S2R R5, SR_TID.X ;  /* 0x0000000000057919 */ /* 0x000e640000002100 */
[----:B-1----:R-:W-:-:S04]  /*1b510*/  SHF.R.U32.HI R5, RZ, 0x5, R5 ;  /* 0x00000005ff057819 */ /* 0x002fc80000011605 */
[----:B------:R-:W-:-:S05]  /*1b520*/  LOP3.LUT R5, R5, 0x3, RZ, 0xc0, !PT ;  /* 0x0000000305057812 */ /* 0x000fca00078ec0ff */
[----:B------:R1:W2:Y:S02]  /*1b530*/  SHFL.IDX PT, R14, R5, RZ, 0x1f ;  /* 0x00001fff050e7589 */ /* 0x0002a400000e0000 */
.L_x_1431:
[----:B--2---:R-:W-:Y:S02]  /*1b540*/  ISETP.NE.AND P0, PT, R14, RZ, PT ;  /* 0x000000ff0e00720c */ /* 0x004fe40003f05270 */
[----:B------:R-:W-:-:S11]  /*1b550*/  PLOP3.LUT P6, PT, PT, PT, PT, 0x8, 0x0 ;  /* 0x000000000000781c */ /* 0x000fd60003fce170 */
[----:B------:R-:W-:Y:S05]  /*1b560*/  @P0 BRA `(.L_x_1293) ;  /* 0x00000000000c0947 */ /* 0x000fea0003800000 */
[----:B------:R-:W-:-:S03]  /*1b570*/  UMOV UR4, 0xffffffff ;  /* 0xffffffff00047882 */ /* 0x000fc60000000000 */
[----:B------:R-:W-:Y:S05]  /*1b580*/  BRA.DIV UR4, `(.L_x_1294) ;  /* 0x0000005204f87947 */ /* 0x000fea000b800000 */
[----:B------:R-:W-:-:S13]  /*1b590*/  ELECT P6, URZ, PT ;  /* 0x00000000003f782f */ /* 0x000fda00038c0000 */
.L_x_1293:
[----:B-1----:R-:W2:Y:S01]  /*1b5a0*/  LDL R5, [R1+0x3c] ;  /* 0x00003c0001057983 */ /* 0x002ea20000100800 */
[----:B------:R-:W-:Y:S01]  /*1b5b0*/  BSSY B1, `(.L_x_1295) ;  /* 0x0000008000017945 */ /* 0x000fe20003800000 */
[----:B--2---:R-:W-:-:S05]  /*1b5c0*/  VIADD R5, R5, 0x1 ;  /* 0x0000000105057836 */ /* 0x004fca0000000000 */
[----:B------:R-:W-:-:S04]  /*1b5d0*/  LEA.HI R6, R5, R5, RZ, 0x1 ;  /* 0x0000000505067211 */ /* 0x000fc800078f08ff */
[----:B------:R-:W-:-:S05]  /*1b5e0*/  LOP3.LUT R6, R6, 0xfffffffe, RZ, 0xc0, !PT ;  /* 0xfffffffe06067812 */ /* 0x000fca00078ec0ff */
[----:B------:R-:W-:-:S05]  /*1b5f0*/  IMAD.IADD R5, R5, 0x1, -R6 ;  /* 0x0000000105057824 */ /* 0x000fca00078e0a06 */
[----:B------:R-:W-:-:S04]  /*1b600*/  SHF.L.U32 R5, R5, 0x1f, RZ ;  /* 0x0000001f05057819 */ /* 0x000fc800000006ff */
[----:B------:R-:W1:Y:S02]  /*1b610*/  SYNCS.PHASECHK.TRANS64.TRYWAIT P0, [R23+URZ+0x13220], R5 ;  /* 0x01322005170075a7 */ /* 0x000e64000800017f */
[----:B-1----:R-:W-:Y:S05]  /*1b620*/  @!P0 BRA `(.L_x_1296) ;  /* 0x0000005000f08947 */ /* 0x002fea0003800000 */
.L_x_1434:
[----:B------:R-:W-:Y:S05]  /*1b630*/  BSYNC B1 ;  /* 0x0000000000017941 */ /* 0x000fea0003800000 */
.L_x_1295:
[----:B------:R-:W-:Y:S04]  /*1b640*/  BSSY B1, `(.L_x_1297) ;  /* 0x000004d000017945 */ /* 0x000fe80003800000 */
[----:B------:R-:W-:Y:S05]  /*1b650*/  @!P6 BRA `(.L_x_1298) ;  /* 0x00000004002ce947 */ /* 0x000fea0003800000 */
[----:B------:R-:W2:Y:S01]  /*1b660*/  S2R R6, SR_TID.X ;  /* 0x0000000000067919 */ /* 0x000ea20000002100 */
[----:B-1----:R-:W-:Y:S01]  /*1b670*/  IMAD R5, R25, 0x8, R23 ;  /* 0x0000000819057824 */ /* 0x002fe200078e0217 */
[----:B------:R-:W-:Y:S01]  /*1b680*/  BSSY B2, `(.L_x_1299) ;  /* 0x0000006000027945 */ /* 0x000fe20003800000 */
[----:B--2---:R-:W-:Y:S02]  /*1b690*/  LOP3.LUT R7, R6, 0x7f, RZ, 0xc0, !PT ;  /* 0x0000007f06077812 */ /* 0x004fe400078ec0ff */
[----:B------:R-:W-:Y:S02]  /*1b6a0*/  SHF.L.U32 R6, R27, 0x1f, RZ ;  /* 0x0000001f1b067819 */ /* 0x000fe400000006ff */
[----:B------:R-:W-:Y:S02]  /*1b6b0*/  ISETP.NE.AND P1, PT, R7, RZ, PT ;  /* 0x000000ff0700720c */ /* 0x000fe40003f25270 */
[----:B------:R-:W1:Y:S02]  /*1b6c0*/  SYNCS.PHASECHK.TRANS64.TRYWAIT P0, [R5+URZ+0x132a0], R6 ;  /* 0x0132a006050075a7 */ /* 0x000e64000800017f */
[----:B-1----:R-:W-:Y:S09]  /*1b6d0*/  @!P0 BRA `(.L_x_1300) ;  /* 0x0000005000d88947 */ /* 0x002ff20003800000 */
.L_x_1435:
[----:B------:R-:W-:Y:S05]  /*1b6e0*/  BSYNC B2 ;  /* 0x0000000000027941 */ /* 0x000fea0003800000 */
.L_x_1299:
[----:B------:R-:W-:Y:S04]  /*1b6f0*/  BSSY B2, `(.L_x_1301) ;  /* 0x0000009000027945 */ /* 0x000fe80003800000 */
[----:B------:R-:W-:Y:S05]  /*1b700*/  @P1 BRA `(.L_x_1302) ;  /* 0x00000000001c1947 */ /* 0x000fea0003800000 */
[----:B------:R-:W2:Y:S02]  /*1b710*/  S2R R7, SR_TID.X ;  /* 0x0000000000077919 */ /* 0x000ea40000002100 */
[----:B--2---:R-:W-:Y:S01]  /*1b720*/  LOP3.LUT R9, R7, 0x1f, RZ, 0xc0, !PT ;  /* 0x0000001f07097812 */ /* 0x004fe200078ec0ff */
[----:B------:R-:W-:-:S03]  /*1b730*/  IMAD.MOV.U32 R7, RZ, RZ, 0x2800 ;  /* 0x00002800ff077424 */ /* 0x000fc600078e00ff */
[----:B------:R-:W-:Y:S01]  /*1b740*/  ISETP.NE.AND P0, PT, R9, RZ, PT ;  /* 0x000000ff0900720c */ /* 0x000fe20003f05270 */
[----:B------:R2:W-:-:S12]  /*1b750*/  SYNCS.ARRIVE.TRANS64 RZ, [R5+URZ+0x13290], R7 ;  /* 0x0132900705ff79a7 */ /* 0x0005d8000800003f */
[----:B--2---:R-:W-:Y:S05]  /*1b760*/  @!P0 BRA `(.L_x_1302) ;  /* 0x0000000000048947 */ /* 0x004fea0003800000 */
[----:B------:R-:W-:Y:S01]  /*1b770*/  BPT.TRAP 0x1 ;  /* 0x000000040000795c */ /* 0x000fe20000300000 */
.L_x_1302:
[----:B------:R-:W-:Y:S05]  /*1b780*/  BSYNC B2 ;  /* 0x0000000000027941 */ /* 0x000fea0003800000 */
.L_x_1301:
        /* <DEDUP_REMOVED lines=10> */
[----:B------:R-:W-:Y:S01]  /*1b830*/  VIADD R11, R7, 0xe000 ;  /* 0x0000e000070b7836 */ /* 0x000fe20000000000 */
[----:B------:R-:W-:-:S09]  /*1b840*/  UMOV UR7, 0x12f00000 ;  /* 0x12f0000000077882 */ /* 0x000fd20000000000 */
.L_x_1303:
        /* <DEDUP_REMOVED lines=9> */
[----:B--2---:R-:W-:Y:S05]  /*1b8e0*/  @P0 BRA.U.ANY `(.L_x_1303) ;  /* 0xfffffffd00d80947 */ /* 0x004fea000393ffff */
[----:B------:R-:W2:Y:S01]  /*1b8f0*/  SYNCS.PHASECHK.TRANS64.TRYWAIT P0, [R5+URZ+0x132c0], R6 ;  /* 0x0132c006050075a7 */ /* 0x000ea2000800017f */
[----:B------:R-:W-:Y:S04]  /*1b900*/  BSSY B2, `(.L_x_1304) ;  /* 0x0000002000027945 */ /* 0x000fe80003800000 */
[----:B--2---:R-:W-:Y:S05]  /*1b910*/  @!P0 BRA `(.L_x_1305) ;  /* 0x00000050005c8947 */ /* 0x004fea0003800000 */
.L_x_1436:
[----:B------:R-:W-:Y:S05]  /*1b920*/  BSYNC B2 ;  /* 0x0000000000027941 */ /* 0x000fea0003800000 */
.L_x_1304:
[----:B------:R-:W-:Y:S01]  /*1b930*/  BSSY B2, `(.L_x_1306) ;  /* 0x000000b000027945 */ /* 0x000fe20003800000 */
[----:B------:R-:W-:Y:S02]  /*1b940*/  IMAD.MOV.U32 R10, RZ, RZ, 0x0 ;  /* 0x00000000ff0a7424 */ /* 0x000fe400078e00ff */
[----:B------:R-:W-:Y:S01]  /*1b950*/  IMAD.MOV.U32 R11, RZ, RZ, 0x12f00000 ;  /* 0x12f00000ff0b7424 */ /* 0x000fe200078e00ff */
[----:B------:R-:W-:Y:S06]  /*1b960*/  @P1 BRA `(.L_x_1307) ;  /* 0x00000000001c1947 */ /* 0x000fec0003800000 */
[----:B0-----:R-:W0:Y:S01]  /*1b970*/  S2R R13, SR_TID.X ;  /* 0x00000000000d7919 */ /* 0x001e220000002100 */
[----:B-12---:R-:W-:-:S04]  /*1b980*/  IMAD.MOV.U32 R6, RZ, RZ, 0x2800 ;  /* 0x00002800ff067424 */ /* 0x006fc800078e00ff */
[----:B------:R3:W-:Y:S01]  /*1b990*/  SYNCS.ARRIVE.TRANS64 RZ, [R5+URZ+0x132b0], R6 ;  /* 0x0132b00605ff79a7 */ /* 0x0007e2000800003f */
[----:B0-----:R-:W-:-:S04]  /*1b9a0*/  LOP3.LUT R13, R13, 0x1f, RZ, 0xc0, !PT ;  /* 0x0000001f0d0d7812 */ /* 0x001fc800078ec0ff */
[----:B------:R-:W-:-:S13]  /*1b9b0*/  ISETP.NE.AND P0, PT, R13, RZ, PT ;  /* 0x000000ff0d00720c */ /* 0x000fda0003f05270 */
[----:B---3--:R-:W-:Y:S05]  /*1b9c0*/  @!P0 BRA `(.L_x_1307) ;  /* 0x0000000000048947 */ /* 0x008fea0003800000 */
[----:B------:R-:W-:Y:S01]  /*1b9d0*/  BPT.TRAP 0x1 ;  /* 0x000000040000795c */ /* 0x000fe20000300000 */
.L_x_1307:
[----:B------:R-:W-:Y:S05]  /*1b9e0*/  BSYNC B2 ;  /* 0x0000000000027941 */ /* 0x000fea0003800000 */
.L_x_1306:
[----:B------:R-:W-:Y:S01]  /*1b9f0*/  R2UR UR10, R12 ;  /* 0x000000000c0a72ca */ /* 0x000fe200000e0000 */
[----:B------:R-:W-:Y:S01]  /*1ba00*/  UIADD3 UR4, UP0, UR38, 0x670, URZ ;  /* 0x0000067026047890 */ /* 0x000fe2000ff1e03f */
[----:B------:R-:W-:Y:S01]  /*1ba10*/  R2UR UR6, R10 ;  /* 0x000000000a0672ca */ /* 0x000fe200000e0000 */
[----:B------:R-:W-:Y:S01]  /*1ba20*/  VIADD R7, R7, 0x6000 ;  /* 0x0000600007077836 */ /* 0x000fe20000000000 */
[----:B------:R-:W-:Y:S01]  /*1ba30*/  R2UR UR7, R11 ;  /* 0x000000000b0772ca */ /* 0x000fe200000e0000 */
[----:B-12---:R-:W-:Y:S01]  /*1ba40*/  VIADD R5, R5, 0x132b0 ;  /* 0x000132b005057836 */ /* 0x006fe20000000000 */
[----:B------:R-:W-:Y:S01]  /*1ba50*/  PLOP3.LUT P0, PT, PT, PT, PT, 0x80, 0x0 ;  /* 0x000000000000781c */ /* 0x000fe20003f0f070 */
[----:B------:R-:W-:-:S12]  /*1ba60*/  UIADD3.X UR5, URZ, UR39, URZ, UP0, !UPT ;  /* 0x000000273f057290 */ /* 0x000fd800087fe43f */
.L_x_1308:
        /* <DEDUP_REMOVED lines=10> */
.L_x_1298:
[----:B------:R-:W-:Y:S05]  /*1bb10*/  BSYNC B1 ;  /* 0x0000000000017941 */ /* 0x000fea0003800000 */
.L_x_1297:
[----:B------:R-:W-:Y:S01]  /*1bb20*/  VIADD R3, R3, 0xfffffffe ;  /* 0xfffffffe03037836 */ /* 0x000fe20000000000 */
[----:B------:R-:W-:Y:S01]  /*1bb30*/  PLOP3.LUT P0, PT, PT, PT, PT, 0x8, 0x0 ;  /* 0x000000000000781c */ /* 0x000fe20003f0e170 */
[----:B------:R-:W-:-:S03]  /*1bb40*/  VIADD R25, R25, 0x1 ;  /* 0x0000000119197836 */ /* 0x000fc60000000000 */
[----:B------:R-:W-:Y:S02]  /*1bb50*/  ISETP.GE.AND P2, PT, R3, R4, PT ;  /* 0x000000040300720c */ /* 0x000fe40003f46270 */
[----:B------:R-:W-:-:S04]  /*1bb60*/  ISETP.NE.AND P1, PT, R25, 0x2, PT ;  /* 0x000000021900780c */ /* 0x000fc80003f25270 */
[----:B-1----:R-:W-:Y:S02]  /*1bb70*/  SEL R5, RZ, 0x1, P1 ;  /* 0x00000001ff057807 */ /* 0x002fe40000800000 */
[----:B------:R-:W-:Y:S02]  /*1bb80*/  SEL R25, R25, RZ, P1 ;  /* 0x000000ff19197207 */ /* 0x000fe40000800000 */
[----:B------:R-:W-:-:S03]  /*1bb90*/  LOP3.LUT R27, R27, R5, RZ, 0x3c, !PT ;  /* 0x000000051b1b7212 */ /* 0x000fc600078e3cff */
[----:B------:R-:W-:Y:S05]  /*1bba0*/  @!P2 BRA `(.L_x_1291) ;  /* 0x000000040058a947 */ /* 0x000fea0003800000 */
.L_x_1321:
[----:B------:R-:W-:Y:S05]  /*1bbb0*/  YIELD ;  /* 0x0000000000007946 */ /* 0x000fea0003800000 */
[----:B------:R-:W-:Y:S04]  /*1bbc0*/  BSSY B1, `(.L_x_1309) ;  /* 0x000004c000017945 */ /* 0x000fe80003800000 */
[----:B------:R-:W-:Y:S05]  /*1bbd0*/  @!P6 BRA `(.L_x_1310) ;  /* 0x000000040028e947 */ /* 0x000fea0003800000 */
[----:B------:R-:W1:Y:S01]  /*1bbe0*/  S2R R5, SR_TID.X ;  /* 0x0000000000057919 */ /* 0x000e620000002100 */
[----:B------:R-:W-:Y:S01]  /*1bbf0*/  SHF.L.U32 R6, R27, 0x1f, RZ ;  /* 0x0000001f1b067819 */ /* 0x000fe200000006ff */
[----:B------:R-:W-:Y:S01]  /*1bc00*/  BSSY B2, `(.L_x_1311) ;  /* 0x0000006000027945 */ /* 0x000fe20003800000 */
[----:B-1----:R-:W-:Y:S01]  /*1bc10*/  LOP3.LUT R7, R5, 0x7f, RZ, 0xc0, !PT ;  /* 0x0000007f05077812 */ /* 0x002fe200078ec0ff */
[----:B------:R-:W-:-:S03]  /*1bc20*/  IMAD R5, R25, 0x8, R23 ;  /* 0x0000000819057824 */ /* 0x000fc600078e0217 */
[----:B------:R-:W-:Y:S01]  /*1bc30*/  ISETP.NE.AND P2, PT, R7, RZ, PT ;  /* 0x000000ff0700720c */ /* 0x000fe20003f45270 */
[----:B------:R-:W1:Y:S02]  /*1bc40*/  SYNCS.PHASECHK.TRANS64.TRYWAIT P1, [R5+URZ+0x132a0], R6 ;  /* 0x0132a006050075a7 */ /* 0x000e64000802017f */
[----:B-1----:R-:W-:Y:S10]  /*1bc50*/  @!P1 BRA `(.L_x_1312) ;  /* 0x0000004c00a09947 */ /* 0x002ff40003800000 */
.L_x_1437:
[----:B------:R-:W-:Y:S05]  /*1bc60*/  BSYNC B2 ;  /* 0x0000000000027941 */ /* 0x000fea0003800000 */
.L_x_1311:
        /* <DEDUP_REMOVED lines=9> */
.L_x_1314:
[----:B------:R-:W-:Y:S05]  /*1bd00*/  BSYNC B2 ;  /* 0x0000000000027941 */ /* 0x000fea0003800000 */
.L_x_1313:
        /* <DEDUP_REMOVED lines=11> */
.L_x_1315:
        /* <DEDUP_REMOVED lines=13> */
.L_x_1438:
[----:B------:R-:W-:Y:S05]  /*1be90*/  BSYNC B2 ;  /* 0x0000000000027941 */ /* 0x000fea0003800000 */
.L_x_1316:
        /* <DEDUP_REMOVED lines=11> */
.L_x_1319:
[----:B------:R-:W-:Y:S05]  /*1bf50*/  BSYNC B2 ;  /* 0x0000000000027941 */ /* 0x000fea0003800000 */
.L_x_1318:
        /* <DEDUP_REMOVED lines=8> */
.L_x_1320:
        /* <DEDUP_REMOVED lines=10> */
.L_x_1310:
[----:B------:R-:W-:Y:S05]  /*1c080*/  BSYNC B1 ;  /* 0x0000000000017941 */ /* 0x000fea0003800000 */
.L_x_1309:
        /* <DEDUP_REMOVED lines=8> */
.L_x_1291:
[----:B------:R-:W-:Y:S05]  /*1c110*/  BSYNC B0 ;  /* 0x0000000000007941 */ /* 0x000fea0003800000 */
.L_x_1290:
[----:B------:R-:W2:Y:S01]  /*1c120*/  LDL R7, [R1+0x10] ;  /* 0x0000100001077983 */ /* 0x000ea20000100800 */
[----:B------:R-:W1:Y:S01]  /*1c130*/  LDC R0, c[0x0][0x448] ;  /* 0x00011200ff007b82 */ /* 0x000e620000000800 */
[----:B------:R-:W-:Y:S07]  /*1c140*/  @!P0 WARPSYNC.ALL ;  /* 0x0000000000008948 */ /* 0x000fee0003800000 */
[----:B------:R-:W-:Y:S01]  /*1c150*/  @!P0 BAR.SYNC.DEFER_BLOCKING 0xc, 0x200 ;  /* 0x0308000000008b1d */ /* 0x000fe20000010000 */
[----:B-1----:R-:W-:-:S13]  /*1c160*/  ISETP.NE.AND P1, PT, R0, 0x1, PT ;  /* 0x000000010000780c */ /* 0x002fda0003f25270 */
[----:B------:R-:W1:Y:S08]  /*1c170*/  @P1 LDC R3, c[0x0][0x44c] ;  /* 0x00011300ff031b82 */ /* 0x000e700000000800 */
[----:B------:R-:W3:Y:S01]  /*1c180*/  @P1 LDC R0, c[0x0][0x450] ;  /* 0x00011400ff001b82 */ /* 0x000ee20000000800 */
[----:B--2---:R-:W-:-:S04]  /*1c190*/  VIADD R2, R7, 0xbf ;  /* 0x000000bf07027836 */ /* 0x004fc80000000000 */
[----:B-1----:R-:W-:-:S05]  /*1c1a0*/  @P1 IMAD.HI.U32 R3, R2, R3, RZ ;  /* 0x0000000302031227 */ /* 0x002fca00078e00ff */
[----:B---3--:R-:W-:-:S05]  /*1c1b0*/  @P1 SHF.R.U32.HI R2, RZ, R0, R3 ;  /* 0x00000000ff021219 */ /* 0x008fca0000011603 */
[----:B------:R-:W-:Y:S02]  /*1c1c0*/  IMAD.IADD R8, R8, 0x1, R2 ;  /* 0x0000000108087824 */ /* 0x000fe400078e0202 */
[----:B------:R-:W1:Y:S02]  /*1c1d0*/  LDC.64 R2, c[0x0][0x9e0] ;  /* 0x00027800ff027b82 */ /* 0x000e640000000a00 */
[----:B-1----:R-:W-:Y:S01]  /*1c1e0*/  ISETP.GE.AND P2, PT, R3, 0x1, PT ;  /* 0x000000010300780c */ /* 0x002fe20003f46270 */
[----:B------:R-:W-:-:S12]  /*1c1f0*/  IMAD.IADD R2, R8, 0x1, R2 ;  /* 0x0000000108027824 */ /* 0x000fd800078e0202 */
[----:B------:R-:W-:Y:S05]  /*1c200*/  @!P2 BRA `(.L_x_1322) ;  /* 0x000000000048a947 */ /* 0x000fea0003800000 */
        /* <DEDUP_REMOVED lines=11> */
.L_x_1324:
[----:B------:R-:W-:-:S13]  /*1c2c0*/  ISETP.NE.AND P0, PT, R3, 0x1, PT ;  /* 0x000000010300780c */ /* 0x000fda0003f05270 */
[----:B------:R-:W1:Y:S02]  /*1c2d0*/  @P0 LDC.64 R4, c[0x0][0x9e8] ;  /* 0x00027a00ff040b82 */ /* 0x000e640000000a00 */
[----:B-1----:R-:W-:-:S05]  /*1c2e0*/  @P0 IMAD.HI.U32 R4, R0, R4, RZ ;  /* 0x0000000400040227 */ /* 0x002fca00078e00ff */
[----:B------:R-:W-:-:S07]  /*1c2f0*/  @P0 SHF.R.U32.HI R0, RZ, R5, R4 ;  /* 0x00000005ff000219 */ /* 0x000fce0000011604 */
.L_x_1325:
[----:B------:R-:W-:Y:S05]  /*1c300*/  BSYNC B0 ;  /* 0x0000000000007941 */ /* 0x000fea0003800000 */
.L_x_1323:
[----:B------:R-:W-:-:S05]  /*1c310*/  IMAD R0, R0, R3, R3 ;  /* 0x0000000300007224 */ /* 0x000fca00078e0203 */
[----:B------:R-:W-:-:S07]  /*1c320*/  VIMNMX R2, R2, R0, PT ;  /* 0x0000000002027248 */ /* 0x000fce0003fe0100 */
.L_x_1322:
[----:B------:R-:W-:Y:S01]  /*1c330*/  VIADD R0, R2, 0x9f ;  /* 0x0000009f02007836 */ /* 0x000fe20000000000 */
[----:B------:R-:W-:Y:S01]  /*1c340*/  ULDC UR4, c[0x0][0x9dc] ;  /* 0x0002770000047ab9 */ /* 0x000fe20000000800 */
[----:B------:R-:W-:Y:S02]  /*1c350*/  IMAD.MOV.U32 R4, RZ, RZ, R7 ;  /* 0x000000ffff047224 */ /* 0x000fe400078e0007 */
[----:B------:R-:W-:-:S05]  /*1c360*/  IMAD.HI R0, R0, 0x66666667, RZ ;  /* 0x6666666700007827 */ /* 0x000fca00078e02ff */
[----:B------:R-:W-:-:S04]  /*1c370*/  SHF.R.U32.HI R2, RZ, 0x1f, R0 ;  /* 0x0000001fff027819 */ /* 0x000fc80000011600 */
[----:B------:R-:W-:Y:S02]  /*1c380*/  LEA.HI.SX32 R2, R0, R2, 0x1a ;  /* 0x0000000200027211 */ /* 0x000fe400078fd2ff */
[----:B------:R-:W1:Y:S02]  /*1c390*/  @P1 LDC R0, c[0x0][0x450] ;  /* 0x00011400ff001b82 */ /* 0x000e640000000800 */
[----:B------:R-:W-:-:S05]  /*1c3a0*/  VIMNMX R6, R20, R2, PT ;  /* 0x0000000214067248 */ /* 0x000fca0003fe0100 */
[----:B------:R2:W-:Y:S01]  /*1c3b0*/  STL [R1+0x24], R6 ;  /* 0x0000240601007387 */ /* 0x0005e20000100800 */
[----:B------:R-:W3:Y:S02]  /*1c3c0*/  @P1 LDC R2, c[0x0][0x44c] ;  /* 0x00011300ff021b82 */ /* 0x000ee40000000800 */
[----:B---3--:R-:W-:-:S05]  /*1c3d0*/  @P1 IMAD.HI.U32 R2, R7, R2, RZ ;  /* 0x0000000207021227 */ /* 0x008fca00078e00ff */
[----:B-1----:R-:W-:-:S05]  /*1c3e0*/  @P1 SHF.R.U32.HI R4, RZ, R0, R2 ;  /* 0x00000000ff041219 */ /* 0x002fca0000011602 */
[----:B------:R-:W-:-:S04]  /*1c3f0*/  IMAD.IADD R2, R17, 0x1, R4 ;  /* 0x0000000111027824 */ /* 0x000fc800078e0204 */
[----:B------:R-:W-:Y:S01]  /*1c400*/  VIADD R0, R2, -UR4 ;  /* 0x8000000402007c36 */ /* 0x000fe20008000000 */
[----:B--2---:R-:W-:Y:S06]  /*1c410*/  @!P2 BRA `(.L_x_1326) ;  /* 0x000000000044a947 */ /* 0x004fec0003800000 */
        /* <DEDUP_REMOVED lines=10> */
.L_x_1328:
[----:B------:R-:W-:-:S13]  /*1c4c0*/  ISETP.NE.AND P0, PT, R3, 0x1, PT ;  /* 0x000000010300780c */ /* 0x000fda0003f05270 */
[----:B------:R-:W1:Y:S02]  /*1c4d0*/  @P0 LDC.64 R4, c[0x0][0x9e8] ;  /* 0x00027a00ff040b82 */ /* 0x000e640000000a00 */
[----:B-1----:R-:W-:-:S05]  /*1c4e0*/  @P0 IMAD.HI.U32 R4, R2, R4, RZ ;  /* 0x0000000402040227 */ /* 0x002fca00078e00ff */
[----:B------:R-:W-:-:S07]  /*1c4f0*/  @P0 SHF.R.U32.HI R2, RZ, R5, R4 ;  /* 0x00000005ff020219 */ /* 0x000fce0000011604 */
.L_x_1329:
[----:B------:R-:W-:Y:S05]  /*1c500*/  BSYNC B0 ;  /* 0x0000000000007941 */ /* 0x000fea0003800000 */
.L_x_1327:
[----:B------:R-:W-:-:S05]  /*1c510*/  IMAD R3, R2, R3, RZ ;  /* 0x0000000302037224 */ /* 0x000fca00078e02ff */
[----:B------:R-:W-:-:S07]  /*1c520*/  VIMNMX R0, R0, R3, !PT ;  /* 0x0000000300007248 */ /* 0x000fce0007fe0100 */
.L_x_1326:
[----:B------:R-:W-:-:S05]  /*1c530*/  IMAD.HI R0, R0, 0x66666667, RZ ;  /* 0x6666666700007827 */ /* 0x000fca00078e02ff */
[----:B------:R-:W-:-:S04]  /*1c540*/  SHF.R.U32.HI R3, RZ, 0x1f, R0 ;  /* 0x0000001fff037819 */ /* 0x000fc80000011600 */
[----:B------:R-:W-:-:S04]  /*1c550*/  LEA.HI.SX32 R3, R0, R3, 0x1a ;  /* 0x0000000300037211 */ /* 0x000fc800078fd2ff */
[----:B------:R-:W-:-:S04]  /*1c560*/  VIMNMX R2, RZ, R3, !PT ;  /* 0x00000003ff027248 */ /* 0x000fc80007fe0100 */
[----:B------:R-:W-:Y:S01]  /*1c570*/  ISETP.GT.AND P0, PT, R6, R2, PT ;  /* 0x000000020600720c */ /* 0x000fe20003f04270 */
[----:B------:R1:W-:-:S12]  /*1c580*/  STL [R1], R2 ;  /* 0x0000000201007387 */ /* 0x0003d80000100800 */
[----:B-1----:R-:W-:Y:S05]  /*1c590*/  @P0 BRA `(.L_x_1330) ;  /* 0x0000000000440947 */ /* 0x002fea0003800000 */
[----:B------:R-:W1:Y:S02]  /*1c5a0*/  S2R R2, SR_TID.X ;  /* 0x0000000000027919 */ /* 0x000e640000002100 */
[----:B-1----:R-:W-:-:S04]  /*1c5b0*/  LOP3.LUT R2, R2, 0x7f, RZ, 0xc0, !PT ;  /* 0x0000007f02027812 */ /* 0x002fc800078ec0ff */
[----:B------:R-:W-:-:S13]  /*1c5c0*/  ISETP.NE.AND P0, PT, R2, RZ, PT ;  /* 0x000000ff0200720c */ /* 0x000fda0003f05270 */
        /* <DEDUP_REMOVED lines=10> */
[----:B------:R-:W1:Y:S01]  /*1c670*/  POPC R7, R4 ;  /* 0x0000000400077309 */ /* 0x000e620000000000 */
[----:B--2---:R-:W1:Y:S02]  /*1c680*/  SHFL.IDX PT, R0, R3, R0, 0x1f ;  /* 0x00001f0003007589 */ /* 0x004e6400000e0000 */
[----:B-1----:R-:W-:Y:S01]  /*1c690*/  IADD3 R16, R0, UR36, R7 ;  /* 0x0000002400107c10 */ /* 0x002fe2000fffe007 */
[----:B------:R-:W-:Y:S06]  /*1c6a0*/  BRA `(.L_x_1331) ;  /* 0x0000002800847947 */ /* 0x000fec0003800000 */
.L_x_1330:
        /* <DEDUP_REMOVED lines=17> */
[----:B0-----:R-:W-:-:S07]  /*1c7c0*/  IMAD.MOV.U32 R13, RZ, RZ, RZ ;  /* 0x000000ffff0d7224 */ /* 0x001fce00078e00ff */
[----:B------:R-:W-:-:S07]  /*1c7d0*/  LEPC R20, `(.L_x_1333) ;  /* 0x000000001014794e */ /* 0x000fce0000000000 */
[----:B-1----:R-:W-:Y:S05]  /*1c7e0*/  CALL.ABS.NOINC R2 ;  /* 0x0000000002007343 */ /* 0x002fea0003c00000 */
.L_x_1333:
[----:B------:R-:W-:Y:S05]  /*1c7f0*/  BSYNC B6 ;  /* 0x0000000000067941 */ /* 0x000fea0003800000 */
.L_x_1332:
        /* <DEDUP_REMOVED lines=22> */
.L_x_1335:
[----:B------:R-:W-:Y:S05]  /*1c960*/  BSYNC B6 ;  /* 0x0000000000067941 */ /* 0x000fea0003800000 */
.L_x_1334:
        /* <DEDUP_REMOVED lines=20> */
.L_x_1337:
[----:B------:R-:W-:Y:S05]  /*1cab0*/  BSYNC B6 ;  /* 0x0000000000067941 */ /* 0x000fea0003800000 */
.L_x_1336:
        /* <DEDUP_REMOVED lines=19> */
.L_x_1339:
[----:B------:R-:W-:Y:S05]  /*1cbf0*/  BSYNC B6 ;  /* 0x0000000000067941 */ /* 0x000fea0003800000 */
.L_x_1338:
[----:B------:R-:W-:Y:S01]  /*1cc00*/  ULDC.64 UR4, c[0x0][0x9f8] ;  /* 0x00027e0000047ab9 */ /* 0x000fe20000000a00 */
[----:B------:R-:W-:Y:S01]  /*1cc10*/  IMAD.MOV.U32 R28, RZ, RZ, R19 ;  /* 0x000000ffff1c7224 */ /* 0x000fe200078e0013 */
[----:B------:R-:W-:-:S04]  /*1cc20*/  ISETP.NE.U32.AND P0, PT, RZ, UR4, PT ;  /* 0x00000004ff007c0c */ /* 0x000fc8000bf05070 */
[----:B------:R-:W-:Y:S01]  /*1cc30*/  ISETP.NE.AND.EX P0, PT, RZ, UR5, PT, P0 ;  /* 0x00000005ff007c0c */ /* 0x000fe2000bf05300 */
[----:B------:R-:W-:-:S12]  /*1cc40*/  ULDC.64 UR4, c[0x0][0xa08] ;  /* 0x0002820000047ab9 */ /* 0x000fd80000000a00 */
[----:B------:R-:W1:Y:S02]  /*1cc50*/  @P0 LDC.64 R2, c[0x0][0x9f8] ;  /* 0x00027e00ff020b82 */ /* 0x000e640000000a00 */
[----:B-1----:R-:W-:-:S05]  /*1cc60*/  @P0 IMAD.WIDE R2, R19, 0x4, R2 ;  /* 0x0000000413020825 */ /* 0x002fca00078e0202 */
[----:B------:R1:W2:Y:S02]  /*1cc70*/  @P0 LDG.E R28, desc[UR40][R2.64] ;  /* 0x00000028021c0981 */ /* 0x0002a4000c1e1900 */
[----:B-1----:R-:W1:Y:S02]  /*1cc80*/  LDC.64 R2, c[0x0][0x418] ;  /* 0x00010600ff027b82 */ /* 0x002e640000000a00 */
[----:B-1----:R-:W-:Y:S01]  /*1cc90*/  LOP3.LUT P0, RZ, R2, UR4, RZ, 0xfc, !PT ;  /* 0x0000000402ff7c12 */ /* 0x002fe2000f80fcff */
[----:B------:R-:W-:-:S03]  /*1cca0*/  UMOV UR4, 0xffffffff ;  /* 0xffffffff00047882 */ /* 0x000fc60000000000 */
[----:B------:R-:W-:Y:S02]  /*1ccb0*/  LOP3.LUT P0, RZ, R3, UR5, RZ, 0xfc, P0 ;  /* 0x0000000503ff7c12 */ /* 0x000fe4000800fcff */
[----:B--2---:R-:W-:Y:S02]  /*1ccc0*/  SHF.R.S32.HI R29, RZ, 0x1f, R28 ;  /* 0x0000001fff1d7819 */ /* 0x004fe4000001141c */
[----:B------:R-:W-:Y:S01]  /*1ccd0*/  SEL R17, R28, RZ, !P0 ;  /* 0x000000ff1c117207 */ /* 0x000fe20004000000 */
[----:B------:R-:W-:Y:S08]  /*1cce0*/  BRA.DIV UR4, `(.L_x_1340) ;  /* 0x0000003e04a47947 */ /* 0x000ff0000b800000 */
[----:B------:R-:W1:Y:S02]  /*1ccf0*/  S2R R0, SR_TID.X ;  /* 0x0000000000007919 */ /* 0x000e640000002100 */
[----:B-1----:R-:W-:-:S04]  /*1cd00*/  SHF.R.U32.HI R0, RZ, 0x5, R0 ;  /* 0x00000005ff007819 */ /* 0x002fc80000011600 */
[----:B------:R-:W-:-:S05]  /*1cd10*/  LOP3.LUT R0, R0, 0x3, RZ, 0xc0, !PT ;  /* 0x0000000300007812 */ /* 0x000fca00078ec0ff */
[----:B------:R1:W2:Y:S02]  /*1cd20*/  SHFL.IDX PT, R14, R0, RZ, 0x1f ;  /* 0x00001fff000e7589 */ /* 0x0002a400000e0000 */
.L_x_1441:
[----:B--2---:R-:W-:Y:S02]  /*1cd30*/  ISETP.NE.AND P0, PT, R14, RZ, PT ;  /* 0x000000ff0e00720c */ /* 0x004fe40003f05270 */
[----:B------:R-:W-:Y:S02]  /*1cd40*/  PLOP3.LUT P1, PT, PT, PT, PT, 0x8, 0x0 ;  /* 0x000000000000781c */ /* 0x000fe40003f2e170 */
[----:B------:R-:W-:-:S11]  /*1cd50*/  LOP3.LUT R22, R22, 0xfffffffe, RZ, 0xc0, !PT ;  /* 0xfffffffe16167812 */ /* 0x000fd600078ec0ff */
[----:B------:R-:W-:Y:S01]  /*1cd60*/  @P1 LOP3.LUT R22, R22, 0x1, RZ, 0xfc, !PT ;  /* 0x0000000116161812 */ /* 0x000fe200078efcff */
[----:B------:R-:W-:Y:S06]  /*1cd70*/  @P0 BRA `(.L_x_1341) ;  /* 0x0000000400500947 */ /* 0x000fec0003800000 */
[----:B------:R-:W-:-:S03]  /*1cd80*/  UMOV UR4, 0xffffffff ;  /* 0xffffffff00047882 */ /* 0x000fc60000000000 */
[----:B------:R-:W-:Y:S05]  /*1cd90*/  BRA.DIV UR4, `(.L_x_1342) ;  /* 0x0000003e04ac7947 */ /* 0x000fea000b800000 */
[----:B------:R-:W-:-:S13]  /*1cda0*/  ELECT P6, URZ, PT ;  /* 0x00000000003f782f */ /* 0x000fda00038c0000 */
.L_x_1444:
[----:B------:R-:W-:Y:S05]  /*1cdb0*/  @!P6 BRA `(.L_x_1341) ;  /* 0x000000040040e947 */ /* 0x000fea0003800000 */
[----:B-1----:R-:W2:Y:S01]  /*1cdc0*/  LDL R0, [R1+0x24] ;  /* 0x0000240001007983 */ /* 0x002ea20000100800 */
[----:B------:R-:W-:-:S04]  /*1cdd0*/  ISETP.NE.U32.AND P0, PT, R2, RZ, PT ;  /* 0x000000ff0200720c */ /* 0x000fc80003f05070 */
[----:B------:R-:W-:Y:S01]  /*1cde0*/  ISETP.NE.AND.EX P0, PT, R3, RZ, PT, P0 ;  /* 0x000000ff0300720c */ /* 0x000fe20003f05300 */
[----:B--2---:R-:W-:-:S12]  /*1cdf0*/  VIADD R0, R0, 0xffffffff ;  /* 0xffffffff00007836 */ /* 0x004fd80000000000 */
[----:B------:R-:W-:Y:S05]  /*1ce00*/  @!P0 BRA `(.L_x_1343) ;  /* 0x0000000000448947 */ /* 0x000fea0003800000 */
[----:B------:R-:W1:Y:S01]  /*1ce10*/  LDC R7, c[0x0][0x43c] ;  /* 0x00010f00ff077b82 */ /* 0x000e620000000800 */
[----:B------:R-:W-:Y:S01]  /*1ce20*/  ULDC.64 UR4, c[0x0][0x428] ;  /* 0x00010a0000047ab9 */ /* 0x000fe20000000a00 */
[----:B-1----:R-:W-:-:S13]  /*1ce30*/  ISETP.NE.AND P0, PT, R7, 0x1, PT ;  /* 0x000000010700780c */ /* 0x002fda0003f05270 */
[----:B------:R-:W1:Y:S02]  /*1ce40*/  @P0 LDC.64 R4, c[0x0][0x440] ;  /* 0x00011000ff040b82 */ /* 0x000e640000000a00 */
[----:B-1----:R-:W-:-:S04]  /*1ce50*/  @P0 IMAD.HI.U32 R6, R0, R4, RZ ;  /* 0x0000000400060227 */ /* 0x002fc800078e00ff */
        /* <DEDUP_REMOVED lines=12> */
.L_x_1343:
[----:B------:R-:W-:Y:S01]  /*1cf20*/  IMAD R4, R24, 0x8, R23 ;  /* 0x0000000818047824 */ /* 0x000fe200078e0217 */
[----:B-1----:R-:W-:Y:S01]  /*1cf30*/  SHF.L.U32 R3, R26, 0x1f, RZ ;  /* 0x0000001f1a037819 */ /* 0x002fe200000006ff */
[----:B------:R-:W1:Y:S03]  /*1cf40*/  S2R R2, SR_TID.X ;  /* 0x0000000000027919 */ /* 0x000e660000002100 */
[----:B------:R-:W2:Y:S01]  /*1cf50*/  SYNCS.PHASECHK.TRANS64.TRYWAIT P0, [R4+URZ+0x13280], R3 ;  /* 0x01328003040075a7 */ /* 0x000ea2000800017f */
[----:B-1----:R-:W-:-:S04]  /*1cf60*/  LOP3.LUT R2, R2, 0x7f, RZ, 0xc0, !PT ;  /* 0x0000007f02027812 */ /* 0x002fc800078ec0ff */
[----:B------:R-:W-:Y:S01]  /*1cf70*/  ISETP.NE.AND P1, PT, R2, RZ, PT ;  /* 0x000000ff0200720c */ /* 0x000fe20003f25270 */
[----:B--2---:R-:W-:-:S12]  /*1cf80*/  @!P0 BRA `(.L_x_1344) ;  /* 0x0000003c00508947 */ /* 0x004fd80003800000 */
.L_x_1445:
        /* <DEDUP_REMOVED lines=8> */
.L_x_1345:
        /* <DEDUP_REMOVED lines=16> */
[----:B------:R-:W3:Y:S02]  /*1d110*/  SYNCS.PHASECHK.TRANS64.TRYWAIT P0, [R4+URZ+0x13240], R3 ;  /* 0x01324003040075a7 */ /* 0x000ee4000800017f */
[----:B--23--:R-:W-:Y:S05]  /*1d120*/  @!P0 BRA `(.L_x_1346) ;  /* 0x0000003800fc8947 */ /* 0x00cfea0003800000 */
.L_x_1446:
        /* <DEDUP_REMOVED lines=8> */
.L_x_1347:
        /* <DEDUP_REMOVED lines=8> */
[----:B------:R-:W-:Y:S01]  /*1d230*/  R2UR UR13, R17 ;  /* 0x00000000110d72ca */ /* 0x000fe200000e0000 */
[----:B------:R-:W-:Y:S01]  /*1d240*/  UMOV UR10, URZ ;  /* 0x0000003f000a7c82 */ /* 0x000fe20008000000 */
[----:B------:R-:W-:-:S02]  /*1d250*/  PLOP3.LUT P0, PT, PT, PT, PT, 0x80, 0x0 ;  /* 0x000000000000781c */ /* 0x000fc40003f0f070 */
[----:B------:R-:W-:Y:S01]  /*1d260*/  LOP3.LUT R22, R22, 0xfffffffe, RZ, 0xc0, !PT ;  /* 0xfffffffe16167812 */ /* 0x000fe200078ec0ff */
[----:B------:R-:W-:Y:S02]  /*1d270*/  UIADD3 UR8, UR8, 0xe000, URZ ;  /* 0x0000e00008087890 */ /* 0x000fe4000fffe03f */
[----:B------:R-:W-:-:S08]  /*1d280*/  UIADD3 UR9, UR9, 0x13230, URZ ;  /* 0x0001323009097890 */ /* 0x000fd0000fffe03f */
[----:B------:R-:W-:Y:S01]  /*1d290*/  @P0 LOP3.LUT R22, R22, 0x1, RZ, 0xfc, !PT ;  /* 0x0000000116160812 */ /* 0x000fe200078efcff */
[----:B------:R3:W-:Y:S02]  /*1d2a0*/  UTMALDG.4D [UR8], [UR4], desc[UR6] ;  /* 0x00000608040075b4 */ /* 0x0007e40008019000 */
[----:B---3--:R-:W-:-:S04]  /*1d2b0*/  NOP ;  /* 0x0000000000007918 */ /* 0x008fc80000000000 */
.L_x_1341:
[----:B-12---:R-:W2:Y:S01]  /*1d2c0*/  LDL.LU R3, [R1+0x18] ;  /* 0x0000180001037983 */ /* 0x006ea20000300800 */
[----:B------:R-:W-:Y:S05]  /*1d2d0*/  WARPSYNC.ALL ;  /* 0x0000000000007948 */ /* 0x000fea0003800000 */
[----:B------:R-:W-:Y:S01]  /*1d2e0*/  ULDC.64 UR4, c[0x0][0x298] ;  /* 0x0000a60000047ab9 */ /* 0x000fe20000000a00 */
[----:B------:R-:W-:Y:S01]  /*1d2f0*/  VIADD R0, R23, 0xb000 ;  /* 0x0000b00017007836 */ /* 0x000fe20000000000 */
[----:B------:R-:W-:Y:S01]  /*1d300*/  ULDC.64 UR6, c[0x0][0xa00] ;  /* 0x0002800000067ab9 */ /* 0x000fe20000000a00 */
[----:B------:R-:W-:Y:S01]  /*1d310*/  BSSY B6, `(.L_x_1348) ;  /* 0x0000024000067945 */ /* 0x000fe20003800000 */
[----:B------:R-:W-:Y:S01]  /*1d320*/  BAR.SYNC.DEFER_BLOCKING 0x8, 0x200 ;  /* 0x0208000000007b1d */ /* 0x000fe20000010000 */
[----:B------:R-:W-:-:S02]  /*1d330*/  ISETP.NE.U32.AND P0, PT, RZ, UR6, PT ;  /* 0x00000006ff007c0c */ /* 0x000fc4000bf05070 */
[----:B------:R-:W-:Y:S02]  /*1d340*/  LOP3.LUT P1, RZ, R0, 0x1bf, RZ, 0xc0, !PT ;  /* 0x000001bf00ff7812 */ /* 0x000fe4000782c0ff */
[----:B------:R-:W-:Y:S02]  /*1d350*/  ISETP.NE.AND.EX P0, PT, RZ, UR7, PT, P0 ;  /* 0x00000007ff007c0c */ /* 0x000fe4000bf05300 */
[----:B--2---:R-:W-:Y:S01]  /*1d360*/  SHF.R.S32.HI R2, RZ, 0x1f, R3 ;  /* 0x0000001fff027819 */ /* 0x004fe20000011403 */
[----:B------:R-:W-:-:S04]  /*1d370*/  IMAD.WIDE.U32 R4, R3, UR4, RZ ;  /* 0x0000000403047c25 */ /* 0x000fc8000f8e00ff */
[----:B------:R-:W-:Y:S01]  /*1d380*/  IMAD R2, R2, UR4, RZ ;  /* 0x0000000402027c24 */ /* 0x000fe2000f8e02ff */
[----:B------:R-:W-:Y:S03]  /*1d390*/  STL.64 [R1+0x28], R4 ;  /* 0x0000280401007387 */ /* 0x000fe60000100a00 */
[----:B------:R-:W-:Y:S01]  /*1d3a0*/  IMAD R0, R3, UR5, R2 ;  /* 0x0000000503007c24 */ /* 0x000fe2000f8e0202 */
[----:B------:R-:W-:-:S03]  /*1d3b0*/  SHF.R.S32.HI R2, RZ, 0x1f, R19 ;  /* 0x0000001fff027819 */ /* 0x000fc60000011413 */
[----:B------:R-:W-:Y:S01]  /*1d3c0*/  IMAD.IADD R0, R5, 0x1, R0 ;  /* 0x0000000105007824 */ /* 0x000fe200078e0200 */
[----:B------:R-:W-:Y:S02]  /*1d3d0*/  SEL R3, R2, RZ, !P0 ;  /* 0x000000ff02037207 */ /* 0x000fe40004000000 */
[----:B------:R-:W-:Y:S02]  /*1d3e0*/  SHF.R.S32.HI R2, RZ, 0x1f, R18 ;  /* 0x0000001fff027819 */ /* 0x000fe40000011412 */
[----:B------:R1:W-:Y:S04]  /*1d3f0*/  STL [R1+0x38], R0 ;  /* 0x0000380001007387 */ /* 0x0003e80000100800 */
[----:B------:R2:W-:Y:S01]  /*1d400*/  STL [R1+0x44], R3 ;  /* 0x0000440301007387 */ /* 0x0005e20000100800 */
[----:B-1----:R-:W-:-:S05]  /*1d410*/  SEL R0, R19, RZ, !P0 ;  /* 0x000000ff13007207 */ /* 0x002fca0004000000 */
[----:B------:R2:W-:Y:S04]  /*1d420*/  STL [R1+0x18], R0 ;  /* 0x0000180001007387 */ /* 0x0005e80000100800 */
[----:B------:R2:W-:Y:S01]  /*1d430*/  STL [R1+0x40], R2 ;  /* 0x0000400201007387 */ /* 0x0005e20000100800 */
[----:B------:R-:W-:Y:S05]  /*1d440*/  @!P1 BRA `(.L_x_1349) ;  /* 0x0000000000409947 */ /* 0x000fea0003800000 */
[----:B--2---:R-:W-:Y:S01]  /*1d450*/  MOV R2, 0x0 ;  /* 0x0000000000027802 */ /* 0x004fe20000000f00 */
        /* <DEDUP_REMOVED lines=15> */
.L_x_1349:
[----:B------:R-:W-:Y:S05]  /*1d550*/  BSYNC B6 ;  /* 0x0000000000067941 */ /* 0x000fea0003800000 */
.L_x_1348:
[----:B--2---:R-:W2:Y:S01]  /*1d560*/  LDL.LU R0, [R1+0x38] ;  /* 0x0000380001007983 */ /* 0x004ea20000300800 */
[----:B------:R-:W-:Y:S01]  /*1d570*/  ULDC.64 UR4, c[0x0][0x2d8] ;  /* 0x0000b60000047ab9 */ /* 0x000fe20000000a00 */
[----:B------:R-:W1:Y:S01]  /*1d580*/  LDC R9, c[0x0][0x448] ;  /* 0x00011200ff097b82 */ /* 0x000e620000000800 */
[----:B------:R-:W-:Y:S01]  /*1d590*/  ULDC.64 UR6, c[0x0][0x2c8] ;  /* 0x0000b20000067ab9 */ /* 0x000fe20000000a00 */
[----:B------:R-:W2:Y:S01]  /*1d5a0*/  LDL.LU.64 R2, [R1+0x28] ;  /* 0x0000280001027983 */ /* 0x000ea20000300a00 */
[----:B------:R-:W-:-:S03]  /*1d5b0*/  ULDC.64 UR8, c[0x0][0x280] ;  /* 0x0000a00000087ab9 */ /* 0x000fc60000000a00 */
[----:B------:R-:W3:Y:S04]  /*1d5c0*/  LDL.LU R20, [R1+0x40] ;  /* 0x0000400001147983 */ /* 0x000ee80000300800 */
[----:B------:R-:W4:Y:S04]  /*1d5d0*/  LDL.LU R21, [R1+0x44] ;  /* 0x0000440001157983 */ /* 0x000f280000300800 */
[----:B------:R-:W4:Y:S04]  /*1d5e0*/  LDL.LU R4, [R1+0x18] ;  /* 0x0000180001047983 */ /* 0x000f280000300800 */
[----:B------:R-:W4:Y:S01]  /*1d5f0*/  LDL R12, [R1+0x10] ;  /* 0x00001000010c7983 */ /* 0x000f220000100800 */
[----:B-1----:R-:W-:-:S13]  /*1d600*/  ISETP.NE.AND P1, PT, R9, 0x1, PT ;  /* 0x000000010900780c */ /* 0x002fda0003f25270 */
[----:B------:R-:W1:Y:S08]  /*1d610*/  @P1 LDC R5, c[0x0][0x450] ;  /* 0x00011400ff051b82 */ /* 0x000e700000000800 */
[----:B------:R-:W0:Y:S01]  /*1d620*/  @P1 LDC R8, c[0x0][0x450] ;  /* 0x00011400ff081b82 */ /* 0x000e220000000800 */
        /* <DEDUP_REMOVED lines=9> */
[----:B--2---:R-:W-:-:S04]  /*1d6c0*/  LOP3.LUT R20, R20, 0x7f, RZ, 0xc0, !PT ;  /* 0x0000007f14147812 */ /* 0x004fc800078ec0ff */
[----:B------:R-:W-:Y:S01]  /*1d6d0*/  SHF.R.U32.HI R20, RZ, 0x2, R20 ;  /* 0x00000002ff147819 */ /* 0x000fe20000011614 */
[----:B---3--:R-:W-:-:S05]  /*1d6e0*/  IMAD.SHL.U32 R6, R21, 0x20, RZ ;  /* 0x0000002015067824 */ /* 0x008fca00078e00ff */
[----:B------:R-:W-:Y:S02]  /*1d6f0*/  LOP3.LUT R6, R20, 0x60, R6, 0xf8, !PT ;  /* 0x0000006014067812 */ /* 0x000fe400078ef806 */
[----:B------:R2:W5:Y:S01]  /*1d700*/  LDL R20, [R1+0x30] ;  /* 0x0000300001147983 */ /* 0x0005620000100800 */
[C---:B------:R-:W-:Y:S02]  /*1d710*/  IMAD R0, R4.reuse, UR5, R0 ;  /* 0x0000000504007c24 */ /* 0x040fe4000f8e0200 */
[----:B------:R-:W-:Y:S01]  /*1d720*/  IMAD.WIDE.U32 R2, R4, UR4, R2 ;  /* 0x0000000404027c25 */ /* 0x000fe2000f8e0002 */
[----:B------:R-:W-:Y:S01]  /*1d730*/  ULDC.64 UR4, c[0x0][0x2d0] ;  /* 0x0000b40000047ab9 */ /* 0x000fe20000000a00 */
[----:B------:R-:W3:Y:S02]  /*1d740*/  @P1 LDC R4, c[0x0][0x44c] ;  /* 0x00011300ff041b82 */ /* 0x000ee40000000800 */
[----:B------:R-:W-:Y:S02]  /*1d750*/  IMAD.IADD R6, R6, 0x1, R12 ;  /* 0x0000000106067824 */ /* 0x000fe400078e020c */
[----:B------:R-:W-:-:S02]  /*1d760*/  IMAD.IADD R3, R3, 0x1, R0 ;  /* 0x0000000103037824 */ /* 0x000fc400078e0200 */
[----:B---3--:R-:W-:-:S04]  /*1d770*/  @P1 IMAD.HI.U32 R0, R6, R4, RZ ;  /* 0x0000000406001227 */ /* 0x008fc800078e00ff */
[----:B------:R-:W-:Y:S01]  /*1d780*/  IMAD.MOV.U32 R4, RZ, RZ, R6 ;  /* 0x000000ffff047224 */ /* 0x000fe200078e0006 */
[----:B-1----:R-:W-:-:S04]  /*1d790*/  @P1 SHF.R.U32.HI R4, RZ, R5, R0 ;  /* 0x00000005ff041219 */ /* 0x002fc80000011600 */
        /* <DEDUP_REMOVED lines=13> */
[----:B------:R-:W1:Y:S01]  /*1d870*/  @P1 LDC R7, c[0x0][0x44c] ;  /* 0x00011300ff071b82 */ /* 0x000e620000000800 */
[----:B------:R-:W-:Y:S01]  /*1d880*/  VIADD R5, R6, 0x80 ;  /* 0x0000008006057836 */ /* 0x000fe20000000000 */
[----:B------:R-:W3:Y:S03]  /*1d890*/  S2R R10, SR_TID.X ;  /* 0x00000000000a7919 */ /* 0x000ee60000002100 */
[----:B------:R-:W-:Y:S02]  /*1d8a0*/  IMAD.MOV.U32 R6, RZ, RZ, R5 ;  /* 0x000000ffff067224 */ /* 0x000fe400078e0005 */
[----:B-1----:R-:W-:-:S05]  /*1d8b0*/  @P1 IMAD.HI.U32 R7, R5, R7, RZ ;  /* 0x0000000705071227 */ /* 0x002fca00078e00ff */
[----:B0-----:R-:W-:-:S05]  /*1d8c0*/  @P1 SHF.R.U32.HI R6, RZ, R8, R7 ;  /* 0x00000008ff061219 */ /* 0x001fca0000011607 */
        /* <DEDUP_REMOVED lines=8> */
[----:B---3--:R-:W-:Y:S02]  /*1d950*/  IMAD.SHL.U32 R21, R10, 0x10, RZ ;  /* 0x000000100a157824 */ /* 0x008fe400078e00ff */
        /* <DEDUP_REMOVED lines=8> */
[----:B------:R-:W-:Y:S02]  /*1d9e0*/  IADD3.X R3, R3, UR9, R6, P1, !PT ;  /* 0x0000000903037c10 */ /* 0x000fe40008ffe406 */
[----:B--2---:R-:W-:Y:S09]  /*1d9f0*/  BRA.DIV UR4, `(.L_x_1350) ;  /* 0x0000003204dc7947 */ /* 0x004ff2000b800000 */
[----:B------:R-:W0:Y:S02]  /*1da00*/  S2R R7, SR_TID.X ;  /* 0x0000000000077919 */ /* 0x000e240000002100 */
[----:B0-----:R-:W-:Y:S02]  /*1da10*/  LOP3.LUT R8, R7, 0x7f, RZ, 0xc0, !PT ;  /* 0x0000007f07087812 */ /* 0x001fe400078ec0ff */
[----:B------:R-:W2:Y:S04]  /*1da20*/  LDL.LU R7, [R1+0x14] ;  /* 0x0000140001077983 */ /* 0x000ea80000300800 */
[----:B------:R-:W3:Y:S01]  /*1da30*/  LDL.LU R11, [R1+0x10] ;  /* 0x00001000010b7983 */ /* 0x000ee20000300800 */
[----:B------:R-:W-:-:S03]  /*1da40*/  SHF.R.U32.HI R10, RZ, 0x2, R8 ;  /* 0x00000002ff0a7819 */ /* 0x000fc60000011608 */
[----:B------:R-:W-:Y:S01]  /*1da50*/  SHFL.IDX PT, R8, R4, RZ, 0x1c1f ;  /* 0x001c1fff04087589 */ /* 0x000fe200000e0000 */
[----:B--2---:R-:W-:-:S03]  /*1da60*/  IMAD R5, R7, R9, RZ ;  /* 0x0000000907057224 */ /* 0x004fc600078e02ff */
[----:B------:R-:W0:Y:S01]  /*1da70*/  SHFL.IDX PT, R7, R0, RZ, 0x1c1f ;  /* 0x001c1fff00077589 */ /* 0x000e2200000e0000 */
[----:B---3--:R-:W-:-:S03]  /*1da80*/  IMAD.IADD R6, R10, 0x1, R11 ;  /* 0x000000010a067824 */ /* 0x008fc600078e020b */
[----:B------:R-:W-:Y:S02]  /*1da90*/  SHFL.IDX PT, R10, R3, RZ, 0x1c1f ;  /* 0x001c1fff030a7589 */ /* 0x000fe400000e0000 */
[----:B------:R-:W-:Y:S02]  /*1daa0*/  ISETP.GE.AND P1, PT, R6, R5, PT ;  /* 0x000000050600720c */ /* 0x000fe40003f26270 */
[----:B------:R-:W-:Y:S11]  /*1dab0*/  SHFL.IDX PT, R3, R3, 0x1, 0x1c1f ;  /* 0x003c1f0003037f89 */ /* 0x000ff600000e0000 */
[----:B0-----:R-:W-:-:S05]  /*1dac0*/  @!P1 IADD3 R7, P2, R21, R7, RZ ;  /* 0x0000000715079210 */ /* 0x001fca0007f5e0ff */
[----:B------:R-:W-:-:S04]  /*1dad0*/  @!P1 IMAD.X R8, RZ, RZ, R8, P2 ;  /* 0x000000ffff089224 */ /* 0x000fc800010e0608 */
[----:B------:R-:W-:Y:S02]  /*1dae0*/  @!P1 IMAD.MOV.U32 R9, RZ, RZ, R8 ;  /* 0x000000ffff099224 */ /* 0x000fe400078e0008 */
[----:B------:R-:W-:Y:S02]  /*1daf0*/  @!P1 IMAD.MOV.U32 R8, RZ, RZ, R7 ;  /* 0x000000ffff089224 */ /* 0x000fe400078e0007 */
[----:B------:R-:W-:-:S03]  /*1db00*/  VIADD R7, R6, 0x20 ;  /* 0x0000002006077836 */ /* 0x000fc60000000000 */
[----:B-----5:R0:W-:Y:S02]  /*1db10*/  @!P1 LDGSTS.E.BYPASS.LTC128B.128 [R20+0xb000], desc[UR40][R8.64], !P0 ;  /* 0x0b00000008149fae */ /* 0x0201e4000c101d68 */
[----:B------:R-:W-:Y:S02]  /*1db20*/  ISETP.GE.AND P1, PT, R7, R5, PT ;  /* 0x000000050700720c */ /* 0x000fe40003f26270 */
[----:B------:R-:W-:Y:S04]  /*1db30*/  SHFL.IDX PT, R7, R4, 0x1, 0x1c1f ;  /* 0x003c1f0004077f89 */ /* 0x000fe800000e0000 */
[----:B0-----:R-:W0:Y:S07]  /*1db40*/  SHFL.IDX PT, R8, R0, 0x1, 0x1c1f ;  /* 0x003c1f0000087f89 */ /* 0x001e2e00000e0000 */
[----:B0-----:R-:W-:-:S05]  /*1db50*/  @!P1 IADD3 R8, P2, R21, R8, RZ ;  /* 0x0000000815089210 */ /* 0x001fca0007f5e0ff */
[----:B------:R-:W-:-:S04]  /*1db60*/  @!P1 IMAD.X R7, RZ, RZ, R7, P2 ;  /* 0x000000ffff079224 */ /* 0x000fc800010e0607 */
[----:B------:R-:W-:Y:S02]  /*1db70*/  @!P1 IMAD.MOV.U32 R9, RZ, RZ, R7 ;  /* 0x000000ffff099224 */ /* 0x000fe400078e0007 */
[----:B------:R-:W-:-:S03]  /*1db80*/  VIADD R7, R6, 0x40 ;  /* 0x0000004006077836 */ /* 0x000fc60000000000 */
[----:B------:R0:W-:Y:S02]  /*1db90*/  @!P1 LDGSTS.E.BYPASS.LTC128B.128 [R20+0xb800], desc[UR40][R8.64], !P0 ;  /* 0x0b80000008149fae */ /* 0x0001e4000c101d68 */
[----:B------:R-:W-:Y:S02]  /*1dba0*/  ISETP.GE.AND P1, PT, R7, R5, PT ;  /* 0x000000050700720c */ /* 0x000fe40003f26270 */
[----:B------:R-:W-:Y:S04]  /*1dbb0*/  SHFL.IDX PT, R7, R4, 0x2, 0x1c1f ;  /* 0x005c1f0004077f89 */ /* 0x000fe800000e0000 */
[----:B------:R-:W-:Y:S04]  /*1dbc0*/  SHFL.IDX PT, R4, R4, 0x3, 0x1c1f ;  /* 0x007c1f0004047f89 */ /* 0x000fe800000e0000 */
[----:B0-----:R-:W0:Y:S03]  /*1dbd0*/  SHFL.IDX PT, R8, R0, 0x2, 0x1c1f ;  /* 0x005c1f0000087f89 */ /* 0x001e2600000e0000 */
[----:B0-----:R-:W-:-:S05]  /*1dbe0*/  @!P1 IADD3 R8, P2, R21, R8, RZ ;  /* 0x0000000815089210 */ /* 0x001fca0007f5e0ff */
[----:B------:R-:W-:-:S04]  /*1dbf0*/  @!P1 IMAD.X R7, RZ, RZ, R7, P2 ;  /* 0x000000ffff079224 */ /* 0x000fc800010e0607 */
[----:B------:R-:W-:Y:S02]  /*1dc00*/  @!P1 IMAD.MOV.U32 R9, RZ, RZ, R7 ;  /* 0x000000ffff099224 */ /* 0x000fe400078e0007 */
[----:B------:R0:W1:Y:S04]  /*1dc10*/  SHFL.IDX PT, R7, R0, 0x3, 0x1c1f ;  /* 0x007c1f0000077f89 */ /* 0x00006800000e0000 */
[----:B------:R2:W-:Y:S01]  /*1dc20*/  @!P1 LDGSTS.E.BYPASS.LTC128B.128 [R20+0xc000], desc[UR40][R8.64], !P0 ;  /* 0x0c00000008149fae */ /* 0x0005e2000c101d68 */
[----:B0-----:R-:W-:-:S05]  /*1dc30*/  VIADD R0, R6, 0x80 ;  /* 0x0000008006007836 */ /* 0x001fca0000000000 */
[----:B------:R-:W-:Y:S01]  /*1dc40*/  ISETP.GE.AND P2, PT, R0, R5, PT ;  /* 0x000000050000720c */ /* 0x000fe20003f46270 */
[----:B------:R-:W-:-:S05]  /*1dc50*/  VIADD R0, R6, 0x60 ;  /* 0x0000006006007836 */ /* 0x000fca0000000000 */
[----:B------:R-:W-:Y:S02]  /*1dc60*/  ISETP.GE.AND P1, PT, R0, R5, PT ;  /* 0x000000050000720c */ /* 0x000fe40003f26270 */
[----:B------:R-:W0:Y:S04]  /*1dc70*/  SHFL.IDX PT, R0, R2, RZ, 0x1c1f ;  /* 0x001c1fff02007589 */ /* 0x000e2800000e0000 */
[----:B------:R-:W3:Y:S07]  /*1dc80*/  SHFL.IDX PT, R2, R2, 0x1, 0x1c1f ;  /* 0x003c1f0002027f89 */ /* 0x000eee00000e0000 */
[----:B-1----:R-:W-:-:S05]  /*1dc90*/  @!P1 IADD3 R7, P3, R21, R7, RZ ;  /* 0x0000000715079210 */ /* 0x002fca0007f7e0ff */
[----:B------:R-:W-:Y:S02]  /*1dca0*/  @!P1 IMAD.X R4, RZ, RZ, R4, P3 ;  /* 0x000000ffff049224 */ /* 0x000fe400018e0604 */
[----:B--2---:R-:W-:Y:S02]  /*1dcb0*/  @!P1 IMAD.MOV.U32 R8, RZ, RZ, R7 ;  /* 0x000000ffff089224 */ /* 0x004fe400078e0007 */
[----:B------:R-:W-:-:S05]  /*1dcc0*/  @!P1 IMAD.MOV.U32 R9, RZ, RZ, R4 ;  /* 0x000000ffff099224 */ /* 0x000fca00078e0004 */
[----:B------:R1:W-:Y:S01]  /*1dcd0*/  @!P1 LDGSTS.E.BYPASS.LTC128B.128 [R20+0xc800], desc[UR40][R8.64], !P0 ;  /* 0x0c80000008149fae */ /* 0x0003e2000c101d68 */
[----:B0-----:R-:W-:-:S05]  /*1dce0*/  @!P2 IADD3 R0, P1, R21, R0, RZ ;  /* 0x000000001500a210 */ /* 0x001fca0007f3e0ff */
[----:B-1----:R-:W-:-:S04]  /*1dcf0*/  @!P2 IMAD.X R8, RZ, RZ, R10, P1 ;  /* 0x000000ffff08a224 */ /* 0x002fc800008e060a */
[----:B------:R-:W-:Y:S02]  /*1dd00*/  @!P2 IMAD.MOV.U32 R9, RZ, RZ, R8 ;  /* 0x000000ffff09a224 */ /* 0x000fe400078e0008 */
[----:B------:R-:W-:-:S05]  /*1dd10*/  @!P2 IMAD.MOV.U32 R8, RZ, RZ, R0 ;  /* 0x000000ffff08a224 */ /* 0x000fca00078e0000 */
[----:B---3--:R0:W-:Y:S02]  /*1dd20*/  @!P2 LDGSTS.E.BYPASS.LTC128B.128 [R20+0xd000], desc[UR40][R8.64], !P0 ;  /* 0x0d0000000814afae */ /* 0x0081e4000c101d68 */
.L_x_1459:
        /* <DEDUP_REMOVED lines=10> */
.L_x_1351:
        /* <DEDUP_REMOVED lines=18> */
.L_x_1460:
[----:B------:R-:W-:Y:S05]  /*1def0*/  BSYNC B0 ;  /* 0x0000000000007941 */ /* 0x000fea0003800000 */
.L_x_1352:
[----:B------:R-:W1:Y:S04]  /*1df00*/  LDL.LU R3, [R1+0x24] ;  /* 0x0000240001037983 */ /* 0x000e680000300800 */
[----:B------:R-:W2:Y:S01]  /*1df10*/  LDL R2, [R1] ;  /* 0x0000000001027983 */ /* 0x000ea20000100800 */
[----:B-1----:R-:W-:-:S05]  /*1df20*/  VIADD R0, R3, 0xfffffffe ;  /* 0xfffffffe03007836 */ /* 0x002fca0000000000 */
[----:B--2---:R-:W-:-:S13]  /*1df30*/  ISETP.GE.AND P0, PT, R0, R2, PT ;  /* 0x000000020000720c */ /* 0x004fda0003f06270 */
[----:B------:R-:W-:Y:S05]  /*1df40*/  @!P0 BRA `(.L_x_1354) ;  /* 0x0000000800ec8947 */ /* 0x000fea0003800000 */
[----:B------:R-:W-:Y:S02]  /*1df50*/  IMAD.MOV.U32 R6, RZ, RZ, R24 ;  /* 0x000000ffff067224 */ /* 0x000fe400078e0018 */
[----:B------:R-:W-:-:S07]  /*1df60*/  IMAD.MOV.U32 R7, RZ, RZ, R26 ;  /* 0x000000ffff077224 */ /* 0x000fce00078e001a */
.L_x_1374:
        /* <DEDUP_REMOVED lines=9> */
[----:B------:R-:W-:Y:S01]  /*1e000*/  ULDC.64 UR4, c[0x0][0x418] ;  /* 0x0001060000047ab9 */ /* 0x000fe20000000a00 */
[----:B0-----:R-:W-:Y:S01]  /*1e010*/  IMAD.MOV.U32 R8, RZ, RZ, R0 ;  /* 0x000000ffff087224 */ /* 0x001fe200078e0000 */
[----:B------:R-:W-:-:S04]  /*1e020*/  ISETP.NE.U32.AND P0, PT, RZ, UR4, PT ;  /* 0x00000004ff007c0c */ /* 0x000fc8000bf05070 */
[----:B------:R-:W-:-:S13]  /*1e030*/  ISETP.NE.AND.EX P0, PT, RZ, UR5, PT, P0 ;  /* 0x00000005ff007c0c */ /* 0x000fda000bf05300 */
        /* <DEDUP_REMOVED lines=15> */
[----:B------:R-:W-:-:S04]  /*1e130*/  LEA R4, P0, R2, UR4, 0x2 ;  /* 0x0000000402047c11 */ /* 0x000fc8000f8010ff */
[----:B------:R-:W-:-:S05]  /*1e140*/  LEA.HI.X R5, R2, UR5, R3, 0x2, P0 ;  /* 0x0000000502057c11 */ /* 0x000fca00080f1403 */
[----:B------:R0:W5:Y:S04]  /*1e150*/  LDG.E R17, desc[UR40][R4.64] ;  /* 0x0000002804117981 */ /* 0x000168000c1e1900 */
.L_x_1357:
        /* <DEDUP_REMOVED lines=8> */
.L_x_1461:
[----:B------:R-:W-:Y:S05]  /*1e1e0*/  BSYNC B1 ;  /* 0x0000000000017941 */ /* 0x000fea0003800000 */
.L_x_1358:
        /* <DEDUP_REMOVED lines=9> */
.L_x_1361:
[----:B------:R-:W-:Y:S05]  /*1e280*/  BSYNC B1 ;  /* 0x0000000000017941 */ /* 0x000fea0003800000 */
.L_x_1360:
        /* <DEDUP_REMOVED lines=12> */
.L_x_1362:
        /* <DEDUP_REMOVED lines=13> */
.L_x_1462:
[----:B------:R-:W-:Y:S05]  /*1e420*/  BSYNC B1 ;  /* 0x0000000000017941 */ /* 0x000fea0003800000 */
.L_x_1363:
        /* <DEDUP_REMOVED lines=11> */
.L_x_1366:
[----:B------:R-:W-:Y:S05]  /*1e4e0*/  BSYNC B1 ;  /* 0x0000000000017941 */ /* 0x000fea0003800000 */
.L_x_1365:
        /* <DEDUP_REMOVED lines=8> */
.L_x_1367:
        /* <DEDUP_REMOVED lines=10> */
.L_x_1356:
[----:B------:R-:W-:Y:S05]  /*1e610*/  BSYNC B0 ;  /* 0x0000000000007941 */ /* 0x000fea0003800000 */
.L_x_1355:
[----:B------:R-:W2:Y:S02]  /*1e620*/  LDL R3, [R1+0x48] ;  /* 0x0000480001037983 */ /* 0x000ea40000100800 */
[----:B--2---:R-:W-:-:S13]  /*1e630*/  ISETP.NE.AND P0, PT, R3, 0x3, PT ;  /* 0x000000030300780c */ /* 0x004fda0003f05270 */
[----:B------:R-:W-:Y:S05]  /*1e640*/  @!P0 BRA `(.L_x_1368) ;  /* 0x0000000000048947 */ /* 0x000fea0003800000 */
[----:B------:R-:W-:Y:S01]  /*1e650*/  BPT.TRAP 0x1 ;  /* 0x000000040000795c */ /* 0x000fe20000300000 */
.L_x_1368:
        /* <DEDUP_REMOVED lines=8> */
.L_x_1463:
[----:B------:R-:W-:Y:S05]  /*1e6e0*/  BSYNC B0 ;  /* 0x0000000000007941 */ /* 0x000fea0003800000 */
.L_x_1369:
[----:B------:R-:W-:Y:S05]  /*1e6f0*/  @!P1 BRA `(.L_x_1371) ;  /* 0x0000000000049947 */ /* 0x000fea0003800000 */
[----:B------:R-:W-:Y:S01]  /*1e700*/  BPT.TRAP 0x1 ;  /* 0x000000040000795c */ /* 0x000fe20000300000 */
.L_x_1371:
[----:B-1----:R-:W-:Y:S01]  /*1e710*/  SHF.L.U32 R2, R7, 0x1f, RZ ;  /* 0x0000001f07027819 */ /* 0x002fe200000006ff */
[----:B------:R-:W-:-:S03]  /*1e720*/  IMAD R10, R6, 0x2800, RZ ;  /* 0x00002800060a7824 */ /* 0x000fc600078e02ff */
[----:B------:R-:W1:Y:S02]  /*1e730*/  SYNCS.PHASECHK.TRANS64.TRYWAIT P0, [R3+URZ+0x13260], R2 ;  /* 0x01326002030075a7 */ /* 0x000e64000800017f */
[----:B-1----:R-:W-:Y:S05]  /*1e740*/  @!P0 BRA `(.L_x_1372) ;  /* 0x0000002c00c08947 */ /* 0x002fea0003800000 */
.L_x_1464:
[----:B------:R-:W1:Y:S04]  /*1e750*/  LDL R4, [R1+0xc] ;  /* 0x00000c0001047983 */ /* 0x000e680000100800 */
[----:B------:R-:W2:Y:S01]  /*1e760*/  LDL R11, [R1+0x8] ;  /* 0x00000800010b7983 */ /* 0x000ea20000100800 */
[----:B------:R-:W-:Y:S05]  /*1e770*/  WARPSYNC.ALL ;  /* 0x0000000000007948 */ /* 0x000fea0003800000 */
[----:B-1----:R-:W-:-:S02]  /*1e780*/  LOP3.LUT R2, R10, R4, RZ, 0xfc, !PT ;  /* 0x000000040a027212 */ /* 0x002fc400078efcff */
        /* <DEDUP_REMOVED lines=41> */
.L_x_1373:
[----:B------:R-:W2:Y:S01]  /*1ea20*/  S2R R2, SR_TID.X ;  /* 0x0000000000027919 */ /* 0x000ea20000002100 */
[----:B-1----:R1:W-:Y:S01]  /*1ea30*/  SYNCS.ARRIVE.TRANS64.A1T0 RZ, [R3+URZ+0x13250], RZ ;  /* 0x013250ff03ff79a7 */ /* 0x0023e2000810003f */
[----:B--2---:R-:W-:Y:S02]  /*1ea40*/  LOP3.LUT R4, R2, 0x7f, RZ, 0xc0, !PT ;  /* 0x0000007f02047812 */ /* 0x004fe400078ec0ff */
[----:B------:R-:W2:Y:S01]  /*1ea50*/  LDL R2, [R1] ;  /* 0x0000000001027983 */ /* 0x000ea20000100800 */
[----:B------:R-:W-:Y:S01]  /*1ea60*/  IMAD.MOV.U32 R6, RZ, RZ, R24 ;  /* 0x000000ffff067224 */ /* 0x000fe200078e0018 */
[----:B------:R-:W-:Y:S01]  /*1ea70*/  BAR.SYNC.DEFER_BLOCKING 0x2, 0x80 ;  /* 0x0082000000007b1d */ /* 0x000fe20000010000 */
[----:B------:R-:W-:Y:S01]  /*1ea80*/  ISETP.NE.AND P0, PT, R4, RZ, PT ;  /* 0x000000ff0400720c */ /* 0x000fe20003f05270 */
[----:B------:R-:W-:-:S12]  /*1ea90*/  IMAD.MOV.U32 R7, RZ, RZ, R26 ;  /* 0x000000ffff077224 */ /* 0x000fd800078e001a */
[----:B-1----:R-:W-:-:S05]  /*1eaa0*/  @!P0 VIADD R3, R3, 0x13280 ;  /* 0x0001328003038836 */ /* 0x002fca0000000000 */
[----:B------:R-:W-:-:S04]  /*1eab0*/  @!P0 PRMT R3, RZ, 0x654, R3 ;  /* 0x00000654ff038816 */ /* 0x000fc80000000003 */
[----:B------:R1:W-:Y:S01]  /*1eac0*/  @!P0 SYNCS.ARRIVE.TRANS64.RED.A1T0 RZ, [R3+URZ], RZ ;  /* 0x000000ff03ff89a7 */ /* 0x0003e2000810043f */
[C---:B--2---:R-:W-:Y:S01]  /*1ead0*/  ISETP.GT.AND P0, PT, R0.reuse, R2, PT ;  /* 0x000000020000720c */ /* 0x044fe20003f04270 */
[----:B------:R-:W-:-:S12]  /*1eae0*/  VIADD R0, R0, 0xffffffff ;  /* 0xffffffff00007836 */ /* 0x000fd80000000000 */
[----:B-1----:R-:W-:Y:S05]  /*1eaf0*/  @P0 BRA `(.L_x_1374) ;  /* 0xfffffff4001c0947 */ /* 0x002fea000383ffff */
.L_x_1354:
        /* <DEDUP_REMOVED lines=18> */
[----:B-1----:R-:W-:-:S07]  /*1ec20*/  IADD3 R16, R0, UR36, R7 ;  /* 0x0000002400107c10 */ /* 0x002fce000fffe007 */
.L_x_1376:
[----:B------:R-:W-:Y:S05]  /*1ec30*/  BSYNC B0 ;  /* 0x0000000000007941 */ /* 0x000fea0003800000 */
.L_x_1375:
[----:B------:R-:W-:Y:S05]  /*1ec40*/  @!P2 BRA `(.L_x_1377) ;  /* 0x000000000004a947 */ /* 0x000fea0003800000 */
[----:B------:R-:W-:Y:S01]  /*1ec50*/  BPT.TRAP 0x1 ;  /* 0x000000040000795c */ /* 0x000fe20000300000 */
.L_x_1377:
        /* <DEDUP_REMOVED lines=8> */
.L_x_1465:
[----:B------:R-:W-:Y:S05]  /*1ece0*/  BSYNC B0 ;  /* 0x0000000000007941 */ /* 0x000fea0003800000 */
.L_x_1378:
[----:B------:R-:W-:Y:S05]  /*1ecf0*/  @!P2 BRA `(.L_x_1380) ;  /* 0x000000000004a947 */ /* 0x000fea0003800000 */
[----:B------:R-:W-:Y:S01]  /*1ed00*/  BPT.TRAP 0x1 ;  /* 0x000000040000795c */ /* 0x000fe20000300000 */
.L_x_1380:
[----:B-1----:R-:W-:-:S04]  /*1ed10*/  SHF.L.U32 R0, R26, 0x1f, RZ ;  /* 0x0000001f1a007819 */ /* 0x002fc800000006ff */
[----:B------:R-:W1:Y:S02]  /*1ed20*/  SYNCS.PHASECHK.TRANS64.TRYWAIT P1, [R3+URZ+0x13260], R0 ;  /* 0x01326000030075a7 */ /* 0x000e64000802017f */
[----:B-1----:R-:W-:Y:S05]  /*1ed30*/  @!P1 BRA `(.L_x_1381) ;  /* 0x00000028006c9947 */ /* 0x002fea0003800000 */
.L_x_1466:
[----:B------:R-:W1:Y:S04]  /*1ed40*/  LDL R4, [R1+0xc] ;  /* 0x00000c0001047983 */ /* 0x000e680000100800 */
[----:B0-----:R-:W2:Y:S01]  /*1ed50*/  LDL R10, [R1+0x8] ;  /* 0x00000800010a7983 */ /* 0x001ea20000100800 */
[----:B------:R-:W-:Y:S01]  /*1ed60*/  IMAD R2, R24, 0x2800, RZ ;  /* 0x0000280018027824 */ /* 0x000fe200078e02ff */
        /* <DEDUP_REMOVED lines=43> */
.L_x_1382:
        /* <DEDUP_REMOVED lines=10> */
.L_x_1331:
[----:B------:R-:W-:-:S13]  /*1f0c0*/  LOP3.LUT P0, RZ, R22, 0x2, RZ, 0xc0, !PT ;  /* 0x0000000216ff7812 */ /* 0x000fda000780c0ff */
        /* <DEDUP_REMOVED lines=10> */
.L_x_1383:
[----:B------:R-:W1:Y:S01]  /*1f170*/  S2R R0, SR_TID.X ;  /* 0x0000000000007919 */ /* 0x000e620000002100 */
[----:B------:R-:W-:Y:S01]  /*1f180*/  UMOV UR4, 0xffffffff ;  /* 0xffffffff00047882 */ /* 0x000fe20000000000 */
[----:B-1----:R-:W-:-:S04]  /*1f190*/  LOP3.LUT R7, R0, 0x1f, RZ, 0xc0, !PT ;  /* 0x0000001f00077812 */ /* 0x002fc800078ec0ff */
[----:B------:R-:W-:Y:S01]  /*1f1a0*/  ISETP.NE.AND P0, PT, R7, 0x1f, PT ;  /* 0x0000001f0700780c */ /* 0x000fe20003f05270 */
[----:B------:R-:W-:-:S12]  /*1f1b0*/  BRA.DIV UR4, `(.L_x_1385) ;  /* 0x0000002604607947 */ /* 0x000fd8000b800000 */
[----:B------:R-:W-:Y:S01]  /*1f1c0*/  IMAD.IADD R5, R19, 0x1, R7 ;  /* 0x0000000113057824 */ /* 0x000fe200078e0207 */
[----:B------:R-:W-:-:S04]  /*1f1d0*/  ULDC UR4, c[0x0][0xc3c] ;  /* 0x00030f0000047ab9 */ /* 0x000fc80000000800 */
[----:B------:R-:W-:-:S13]  /*1f1e0*/  ISETP.GE.OR P1, PT, R5, UR4, !P0 ;  /* 0x0000000405007c0c */ /* 0x000fda000c726670 */
[----:B0-----:R-:W0:Y:S02]  /*1f1f0*/  @!P1 LDC.64 R2, c[0x0][0xc80] ;  /* 0x00032000ff029b82 */ /* 0x001e240000000a00 */
        /* <DEDUP_REMOVED lines=27> */
.L_x_1476:
[----:B------:R-:W-:Y:S02]  /*1f3b0*/  ULDC UR4, c[0x0][0xc38] ;  /* 0x00030e0000047ab9 */ /* 0x000fe40000000800 */
[----:B------:R-:W-:-:S04]  /*1f3c0*/  IMAD.U32 R4, RZ, RZ, UR4 ;  /* 0x00000004ff047e24 */ /* 0x000fc8000f8e00ff */
[----:B-1----:R-:W-:-:S04]  /*1f3d0*/  IMAD R5, R14, R4, RZ ;  /* 0x000000040e057224 */ /* 0x002fc800078e02ff */
[----:B------:R-:W-:-:S05]  /*1f3e0*/  IMAD.IADD R16, R16, 0x1, R5 ;  /* 0x0000000110107824 */ /* 0x000fca00078e0205 */
[----:B------:R-:W-:-:S13]  /*1f3f0*/  ISETP.GT.AND P6, PT, R16, R0, PT ;  /* 0x000000001000720c */ /* 0x000fda0003fc4270 */
[----:B------:R-:W-:Y:S05]  /*1f400*/  @P6 BRA `(.L_x_1386) ;  /* 0x00000000009c6947 */ /* 0x000fea0003800000 */
.L_x_1391:
        /* <DEDUP_REMOVED lines=14> */
.L_x_1389:
[----:B------:R-:W-:Y:S05]  /*1f4f0*/  BSYNC B0 ;  /* 0x0000000000007941 */ /* 0x000fea0003800000 */
.L_x_1388:
        /* <DEDUP_REMOVED lines=14> */
[----:B------:R-:W0:Y:S02]  /*1f5e0*/  SHFL.UP PT, R14, R6, 0x10, RZ ;  /* 0x06000000060e7989 */ /* 0x000e2400000e00ff */
[----:B01----:R-:W-:-:S05]  /*1f5f0*/  SEL R3, R14, RZ, P5 ;  /* 0x000000ff0e037207 */ /* 0x003fca0002800000 */
[----:B------:R-:W-:-:S05]  /*1f600*/  IMAD.IADD R3, R6, 0x1, R3 ;  /* 0x0000000106037824 */ /* 0x000fca00078e0203 */
[----:B------:R0:W1:Y:S02]  /*1f610*/  SHFL.IDX PT, R14, R3, 0x1f, 0x1f ;  /* 0x03e01f00030e7f89 */ /* 0x00006400000e0000 */
.L_x_1484:
[----:B------:R-:W-:Y:S02]  /*1f620*/  ULDC UR4, c[0x0][0xc38] ;  /* 0x00030e0000047ab9 */ /* 0x000fe40000000800 */
[----:B------:R-:W-:-:S04]  /*1f630*/  IMAD.U32 R4, RZ, RZ, UR4 ;  /* 0x00000004ff047e24 */ /* 0x000fc8000f8e00ff */
[----:B-1----:R-:W-:-:S04]  /*1f640*/  IMAD R5, R14, R4, RZ ;  /* 0x000000040e057224 */ /* 0x002fc800078e02ff */
[----:B------:R-:W-:-:S05]  /*1f650*/  IMAD.IADD R16, R5, 0x1, R16 ;  /* 0x0000000105107824 */ /* 0x000fca00078e0210 */
[----:B------:R-:W-:-:S13]  /*1f660*/  ISETP.GT.AND P6, PT, R16, R0, PT ;  /* 0x000000001000720c */ /* 0x000fda0003fc4270 */
[----:B------:R-:W-:Y:S05]  /*1f670*/  @!P6 BRA `(.L_x_1391) ;  /* 0xfffffffc0064e947 */ /* 0x000fea000383ffff */
.L_x_1386:
        /* <DEDUP_REMOVED lines=8> */
.L_x_1488:
[----:B------:R-:W-:Y:S01]  /*1f700*/  ISETP.NE.AND P0, PT, R5, RZ, PT ;  /* 0x000000ff0500720c */ /* 0x000fe20003f05270 */
[----:B------:R-:W-:-:S12]  /*1f710*/  IMAD.MOV.U32 R5, RZ, RZ, RZ ;  /* 0x000000ffff057224 */ /* 0x000fd800078e00ff */
[----:B------:R-:W-:Y:S05]  /*1f720*/  @!P0 BRA `(.L_x_1393) ;  /* 0x0000000000108947 */ /* 0x000fea0003800000 */
[----:B------:R-:W-:Y:S01]  /*1f730*/  UMOV UR4, 0xffffffff ;  /* 0xffffffff00047882 */ /* 0x000fe20000000000 */
[----:B------:R-:W-:Y:S02]  /*1f740*/  VIADD R12, R6, 0xffffffff ;  /* 0xffffffff060c7836 */ /* 0x000fe40000000000 */
[----:B------:R-:W-:Y:S05]  /*1f750*/  BRA.DIV UR4, `(.L_x_1394) ;  /* 0x0000002a04207947 */ /* 0x000fea000b800000 */
[----:B------:R3:W4:Y:S02]  /*1f760*/  SHFL.IDX PT, R5, R3, R12, 0x1f ;  /* 0x00001f0c03057589 */ /* 0x00072400000e0000 */
.L_x_1393:
[----:B01-3--:R-:W0:Y:S01]  /*1f770*/  LDC.64 R2, c[0x0][0xc90] ;  /* 0x00032400ff027b82 */ /* 0x00be220000000a00 */
[----:B------:R-:W-:-:S04]  /*1f780*/  IMAD.IADD R19, R6, 0x1, R19 ;  /* 0x0000000106137824 */ /* 0x000fc800078e0213 */
[----:B0-----:R-:W-:-:S05]  /*1f790*/  IMAD.WIDE R2, R19, 0x4, R2 ;  /* 0x0000000413027825 */ /* 0x001fca00078e0202 */
[----:B------:R-:W2:Y:S01]  /*1f7a0*/  LDG.E R7, desc[UR40][R2.64] ;  /* 0x0000002802077981 */ /* 0x000ea2000c1e1900 */
[----:B----4-:R-:W-:-:S04]  /*1f7b0*/  IMAD R16, R5, R4, R16 ;  /* 0x0000000405107224 */ /* 0x010fc800078e0210 */
[----:B------:R-:W-:Y:S02]  /*1f7c0*/  IMAD.IADD R0, R0, 0x1, -R16 ;  /* 0x0000000100007824 */ /* 0x000fe400078e0a10 */
[----:B--2---:R-:W-:-:S05]  /*1f7d0*/  IMAD R6, R17, R7, RZ ;  /* 0x0000000711067224 */ /* 0x004fca00078e02ff */
[----:B------:R-:W-:-:S04]  /*1f7e0*/  IABS R8, R6 ;  /* 0x0000000600087213 */ /* 0x000fc80000000000 */
[----:B------:R-:W0:Y:S08]  /*1f7f0*/  I2F.RP R9, R8 ;  /* 0x0000000800097306 */ /* 0x000e300000209400 */
[----:B0-----:R-:W0:Y:S02]  /*1f800*/  MUFU.RCP R9, R9 ;  /* 0x0000000900097308 */ /* 0x001e240000001000 */
[----:B0-----:R-:W-:-:S06]  /*1f810*/  VIADD R10, R9, 0xffffffe ;  /* 0x0ffffffe090a7836 */ /* 0x001fcc0000000000 */
[----:B------:R-:W0:Y:S02]  /*1f820*/  F2I.FTZ.U32.TRUNC.NTZ R3, R10 ;  /* 0x0000000a00037305 */ /* 0x000e24000021f000 */
[----:B0-----:R-:W-:-:S04]  /*1f830*/  IMAD.MOV R2, RZ, RZ, -R3 ;  /* 0x000000ffff027224 */ /* 0x001fc800078e0a03 */
[----:B------:R-:W-:Y:S02]  /*1f840*/  IMAD R5, R2, R8, RZ ;  /* 0x0000000802057224 */ /* 0x000fe400078e02ff */
[----:B------:R-:W-:-:S04]  /*1f850*/  IMAD.MOV.U32 R2, RZ, RZ, RZ ;  /* 0x000000ffff027224 */ /* 0x000fc800078e00ff */
[----:B------:R-:W-:Y:S01]  /*1f860*/  IMAD.HI.U32 R2, R3, R5, R2 ;  /* 0x0000000503027227 */ /* 0x000fe200078e0002 */
[----:B------:R-:W-:Y:S02]  /*1f870*/  IABS R3, R0 ;  /* 0x0000000000037213 */ /* 0x000fe40000000000 */
[----:B------:R-:W-:-:S03]  /*1f880*/  IABS R5, R6 ;  /* 0x0000000600057213 */ /* 0x000fc60000000000 */
[----:B------:R-:W-:-:S04]  /*1f890*/  IMAD.HI.U32 R2, R2, R3, RZ ;  /* 0x0000000302027227 */ /* 0x000fc800078e00ff */
[----:B------:R-:W-:-:S04]  /*1f8a0*/  IMAD.MOV R5, RZ, RZ, -R5 ;  /* 0x000000ffff057224 */ /* 0x000fc800078e0a05 */
        /* <DEDUP_REMOVED lines=35> */
[C---:B------:R-:W-:Y:S01]  /*1fae0*/  LOP3.LUT R2, R0.reuse, R4, RZ, 0x3c, !PT ;  /* 0x0000000400027212 */ /* 0x040fe200078e3cff */
[----:B------:R-:W-:-:S03]  /*1faf0*/  IMAD.IADD R0, R0, 0x1, R5 ;  /* 0x0000000100007824 */ /* 0x000fc600078e0205 */
[----:B------:R-:W-:-:S07]  /*1fb00*/  ISETP.GE.AND P2, PT, R2, RZ, PT ;  /* 0x000000ff0200720c */ /* 0x000fce0003f46270 */
[----:B------:R-:W-:-:S06]  /*1fb10*/  @P0 VIADD R9, R9, 0x1 ;  /* 0x0000000109090836 */ /* 0x000fcc0000000000 */
[----:B------:R-:W-:Y:S01]  /*1fb20*/  @!P2 IMAD.MOV R9, RZ, RZ, -R9 ;  /* 0x000000ffff09a224 */ /* 0x000fe200078e0a09 */
[----:B------:R-:W-:Y:S01]  /*1fb30*/  @!P1 LOP3.LUT R9, RZ, R4, RZ, 0x33, !PT ;  /* 0x00000004ff099212 */ /* 0x000fe200078e33ff */
[----:B------:R-:W-:-:S04]  /*1fb40*/  IMAD.MOV R4, RZ, RZ, -R4 ;  /* 0x000000ffff047224 */ /* 0x000fc800078e0a04 */
[----:B------:R-:W-:Y:S01]  /*1fb50*/  IMAD R18, R9, R4, R0 ;  /* 0x0000000409127224 */ /* 0x000fe200078e0200 */
[----:B------:R-:W-:-:S05]  /*1fb60*/  LOP3.LUT R0, RZ, R9, RZ, 0x33, !PT ;  /* 0x00000009ff007212 */ /* 0x000fca00078e33ff */
[----:B------:R-:W-:Y:S01]  /*1fb70*/  IMAD.IADD R17, R17, 0x1, R0 ;  /* 0x0000000111117824 */ /* 0x000fe200078e0200 */
[----:B------:R-:W-:Y:S06]  /*1fb80*/  BRA `(.L_x_1395) ;  /* 0x00000000001c7947 */ /* 0x000fec0003800000 */
.L_x_1387:
[----:B------:R-:W-:Y:S01]  /*1fb90*/  UMOV UR4, URZ ;  /* 0x0000003f00047c82 */ /* 0x000fe20008000000 */
[----:B------:R-:W-:Y:S01]  /*1fba0*/  UMOV UR5, URZ ;  /* 0x0000003f00057c82 */ /* 0x000fe20008000000 */
[----:B------:R-:W-:Y:S01]  /*1fbb0*/  ULDC UR6, c[0x0][0xc3c] ;  /* 0x00030f0000067ab9 */ /* 0x000fe20000000800 */
[----:B------:R-:W-:Y:S02]  /*1fbc0*/  IMAD.MOV.U32 R16, RZ, RZ, R0 ;  /* 0x000000ffff107224 */ /* 0x000fe400078e0000 */
[----:B------:R-:W-:Y:S02]  /*1fbd0*/  IMAD.U32 R17, RZ, RZ, UR4 ;  /* 0x00000004ff117e24 */ /* 0x000fe4000f8e00ff */
[----:B------:R-:W-:Y:S02]  /*1fbe0*/  IMAD.U32 R18, RZ, RZ, UR5 ;  /* 0x00000005ff127e24 */ /* 0x000fe4000f8e00ff */
[----:B------:R-:W-:-:S07]  /*1fbf0*/  IMAD.U32 R19, RZ, RZ, UR6 ;  /* 0x00000006ff137e24 */ /* 0x000fce000f8e00ff */
.L_x_1395:
        /* <DEDUP_REMOVED lines=10> */
.L_x_1384:
[----:B------:R-:W-:Y:S02]  /*1fca0*/  ULDC UR4, c[0x0][0xc3c] ;  /* 0x00030f0000047ab9 */ /* 0x000fe40000000800 */
[----:B--2---:R-:W-:-:S13]  /*1fcb0*/  ISETP.GE.AND P0, PT, R19, UR4, PT ;  /* 0x0000000413007c0c */ /* 0x004fda000bf06270 */
[----:B------:R-:W-:Y:S05]  /*1fcc0*/  @!P0 BRA `(.L_x_1396) ;  /* 0xffffffac00748947 */ /* 0x000fea000383ffff */
[----:B------:R-:W-:Y:S05]  /*1fcd0*/  BSYNC B7 ;  /* 0x0000000000077941 */ /* 0x000fea0003800000 */
.L_x_1278:
        /* <DEDUP_REMOVED lines=12> */
.L_x_1491:
[----:B------:R-:W-:Y:S05]  /*1fda0*/  BSYNC B0 ;  /* 0x0000000000007941 */ /* 0x000fea0003800000 */
.L_x_1397:
[----:B------:R-:W-:-:S03]  /*1fdb0*/  UMOV UR4, 0xffffffff ;  /* 0xffffffff00047882 */ /* 0x000fc60000000000 */
[----:B------:R-:W-:Y:S05]  /*1fdc0*/  BRA.DIV UR4, `(.L_x_1399) ;  /* 0x0000002204c07947 */ /* 0x000fea000b800000 */
[----:B0-----:R-:W0:Y:S02]  /*1fdd0*/  S2R R0, SR_TID.X ;  /* 0x0000000000007919 */ /* 0x001e240000002100 */
[----:B0-----:R-:W-:-:S04]  /*1fde0*/  SHF.R.U32.HI R0, RZ, 0x5, R0 ;  /* 0x00000005ff007819 */ /* 0x001fc80000011600 */
[----:B------:R-:W-:-:S05]  /*1fdf0*/  LOP3.LUT R0, R0, 0x3, RZ, 0xc0, !PT ;  /* 0x0000000300007812 */ /* 0x000fca00078ec0ff */
[----:B------:R0:W1:Y:S02]  /*1fe00*/  SHFL.IDX PT, R14, R0, RZ, 0x1f ;  /* 0x00001fff000e7589 */ /* 0x00006400000e0000 */
.L_x_1494:
[----:B-1----:R-:W-:-:S13]  /*1fe10*/  ISETP.NE.AND P0, PT, R14, RZ, PT ;  /* 0x000000ff0e00720c */ /* 0x002fda0003f05270 */
[----:B------:R-:W-:Y:S05]  /*1fe20*/  @P0 BRA `(.L_x_1093) ;  /* 0x0000000000a40947 */ /* 0x000fea0003800000 */
[----:B------:R-:W-:-:S03]  /*1fe30*/  UMOV UR4, 0xffffffff ;  /* 0xffffffff00047882 */ /* 0x000fc60000000000 */
[----:B------:R-:W-:Y:S05]  /*1fe40*/  BRA.DIV UR4, `(.L_x_1400) ;  /* 0x0000002204d47947 */ /* 0x000fea000b800000 */
[----:B------:R-:W-:-:S13]  /*1fe50*/  ELECT P6, URZ, PT ;  /* 0x00000000003f782f */ /* 0x000fda00038c0000 */
.L_x_1497:
[----:B------:R-:W-:Y:S05]  /*1fe60*/  @!P6 BRA `(.L_x_1093) ;  /* 0x000000000094e947 */ /* 0x000fea0003800000 */
[----:B0-----:R-:W2:Y:S02]  /*1fe70*/  LDL.LU R0, [R1+0x34] ;  /* 0x0000340001007983 */ /* 0x001ea40000300800 */
[----:B--2---:R-:W-:-:S04]  /*1fe80*/  LOP3.LUT R0, R0, 0x2, RZ, 0xfc, !PT ;  /* 0x0000000200007812 */ /* 0x004fc800078efcff */
[----:B------:R-:W-:-:S13]  /*1fe90*/  ISETP.NE.AND P0, PT, R0, 0x3, PT ;  /* 0x000000030000780c */ /* 0x000fda0003f05270 */
[----:B------:R-:W-:Y:S05]  /*1fea0*/  @!P0 BRA `(.L_x_1401) ;  /* 0x0000000000048947 */ /* 0x000fea0003800000 */
[----:B------:R-:W-:Y:S01]  /*1feb0*/  BPT.TRAP 0x1 ;  /* 0x000000040000795c */ /* 0x000fe20000300000 */
.L_x_1401:
        /* <DEDUP_REMOVED lines=12> */
.L_x_1498:
[----:B------:R-:W1:Y:S02]  /*1ff80*/  SYNCS.PHASECHK.TRANS64.TRYWAIT P1, [R3+URZ], R0 ;  /* 0x00000000030075a7 */ /* 0x000e64000802017f */
[----:B-1----:R-:W-:Y:S05]  /*1ff90*/  @!P1 BRA `(.L_x_1403) ;  /* 0x0000002000b49947 */ /* 0x002fea0003800000 */
.L_x_1499:
[----:B------:R-:W-:Y:S05]  /*1ffa0*/  @!P0 BRA `(.L_x_1404) ;  /* 0x0000000000048947 */ /* 0x000fea0003800000 */
[----:B------:R-:W-:Y:S01]  /*1ffb0*/  BPT.TRAP 0x1 ;  /* 0x000000040000795c */ /* 0x000fe20000300000 */
.L_x_1404:
[----:B-1----:R-:W-:-:S04]  /*1ffc0*/  IMAD R3, R24, 0x8, R9 ;  /* 0x0000000818037824 */ /* 0x002fc800078e0209 */
[----:B------:R-:W1:Y:S02]  /*1ffd0*/  SYNCS.PHASECHK.TRANS64.TRYWAIT P1, [R3+URZ+0x13260], R2 ;  /* 0x01326002030075a7 */ /* 0x000e64000802017f */
[----:B-1----:R-:W-:Y:S05]  /*1ffe0*/  @!P1 BRA `(.L_x_1405) ;  /* 0x0000002000b49947 */ /* 0x002fea0003800000 */
.L_x_1500:
[----:B------:R-:W-:Y:S05]  /*1fff0*/  @!P0 BRA `(.L_x_1406) ;  /* 0x0000000000048947 */ /* 0x000fea0003800000 */
[----:B------:R-:W-:Y:S01]  /*20000*/  BPT.TRAP 0x1 ;  /* 0x000000040000795c */ /* 0x000fe20000300000 */
.L_x_1406:
[----:B------:R-:W-:-:S04]  /*20010*/  IMAD R5, R4, 0x8, R9 ;  /* 0x0000000804057824 */ /* 0x000fc800078e0209 */
[----:B------:R-:W2:Y:S02]  /*20020*/  SYNCS.PHASECHK.TRANS64.TRYWAIT P1, [R5+URZ+0x13260], R0 ;  /* 0x01326000050075a7 */ /* 0x000ea4000802017f */
[----:B--2---:R-:W-:Y:S05]  /*20030*/  @!P1 BRA `(.L_x_1407) ;  /* 0x0000002000b49947 */ /* 0x004fea0003800000 */
.L_x_1501:
[----:B------:R-:W-:Y:S05]  /*20040*/  @!P0 BRA `(.L_x_1408) ;  /* 0x0000000000048947 */ /* 0x000fea0003800000 */
[----:B------:R-:W-:Y:S01]  /*20050*/  BPT.TRAP 0x1 ;  /* 0x000000040000795c */ /* 0x000fe20000300000 */
.L_x_1408:
[----:B------:R-:W3:Y:S02]  /*20060*/  SYNCS.PHASECHK.TRANS64.TRYWAIT P0, [R3+URZ+0x13280], R2 ;  /* 0x01328002030075a7 */ /* 0x000ee4000800017f */
[----:B---3--:R-:W-:Y:S05]  /*20070*/  @!P0 BRA `(.L_x_1409) ;  /* 0x0000002000b88947 */ /* 0x008fea0003800000 */
.L_x_1410:
[----:B----4-:R4:W0:Y:S02]  /*20080*/  SYNCS.PHASECHK.TRANS64.TRYWAIT P0, [R5+URZ+0x13280], R0 ;  /* 0x01328000050075a7 */ /* 0x010824000800017f */
[----:B0-----:R-:W-:Y:S05]  /*20090*/  @!P0 NANOSLEEP.SYNCS 0x989680 ;  /* 0x009896800000895d */ /* 0x001fea0003900000 */
[----:B------:R-:W0:Y:S02]  /*200a0*/  @!P0 SYNCS.PHASECHK.TRANS64 P0, [R5+URZ+0x13280], R0 ;  /* 0x01328000050085a7 */ /* 0x000e24000800007f */
[----:B0-----:R-:W-:Y:S05]  /*200b0*/  @!P0 BRA `(.L_x_1410) ;  /* 0xfffffffc00f08947 */ /* 0x001fea000383ffff */
.L_x_1093:
[----:B------:R-:W-:Y:S05]  /*200c0*/  BSYNC B8 ;  /* 0x0000000000087941 */ /* 0x000fea0003800000 */
.L_x_1090:
[----:B------:R-:W-:Y:S05]  /*200d0*/  EXIT ;  /* 0x000000000000794d */ /* 0x000fea0003800000 */
.L_x_1117:
[----:B0-----:R0:W1:Y:S02]  /*200e0*/  SYNCS.PHASECHK.TRANS64.TRYWAIT P5, [R73+URZ+0x13290], R76 ;  /* 0x0132904c490075a7 */ /* 0x00106400080a017f */
[----:B-1----:R-:W-:Y:S05]  /*200f0*/  @!P5 NANOSLEEP.SYNCS 0x989680 ;  /* 0x009896800000d95d */ /* 0x002fea0003900000 */
[----:B------:R-:W1:Y:S02]  /*20100*/  @!P5 SYNCS.PHASECHK.TRANS64 P5, [R73+URZ+0x13290], R76 ;  /* 0x0132904c4900d5a7 */ /* 0x000e6400080a007f */
[----:B-1----:R-:W-:Y:S05]  /*20110*/  @!P5 BRA `(.L_x_1117) ;  /* 0xfffffffc00f0d947 */ /* 0x002fea000383ffff */
[----:B------:R-:W-:Y:S05]  /*20120*/  BRA `(.L_x_1411) ;  /* 0xfffffe2800147947 */ /* 0x000fea000383ffff */
.L_x_1127:
[----:B0-----:R0:W1:Y:S02]  /*20130*/  SYNCS.PHASECHK.TRANS64.TRYWAIT P5, [R73+URZ+0x13290], R76 ;  /* 0x0132904c490075a7 */ /* 0x00106400080a017f */
[----:B-1----:R-:W-:Y:S05]  /*20140*/  @!P5 NANOSLEEP.SYNCS 0x989680 ;  /* 0x009896800000d95d */ /* 0x002fea0003900000 */
[----:B------:R-:W1:Y:S02]  /*20150*/  @!P5 SYNCS.PHASECHK.TRANS64 P5, [R73+URZ+0x13290], R76 ;  /* 0x0132904c4900d5a7 */ /* 0x000e6400080a007f */
[----:B-1----:R-:W-:Y:S05]  /*20160*/  @!P5 BRA `(.L_x_1127) ;  /* 0xfffffffc00f0d947 */ /* 0x002fea000383ffff */
[----:B------:R-:W-:Y:S05]  /*20170*/  BRA `(.L_x_1412) ;  /* 0xfffffe38003c7947 */ /* 0x000fea000383ffff */
.L_x_1132:
[----:B0-----:R0:W1:Y:S02]  /*20180*/  SYNCS.PHASECHK.TRANS64.TRYWAIT P1, [R73+URZ+0x13290], R76 ;  /* 0x0132904c490075a7 */ /* 0x001064000802017f */
[----:B-1----:R-:W-:Y:S05]  /*20190*/  @!P1 NANOSLEEP.SYNCS 0x989680 ;  /* 0x009896800000995d */ /* 0x002fea0003900000 */
[----:B------:R-:W1:Y:S02]  /*201a0*/  @!P1 SYNCS.PHASECHK.TRANS64 P1, [R73+URZ+0x13290], R76 ;  /* 0x0132904c490095a7 */ /* 0x000e64000802007f */
[----:B-1----:R-:W-:Y:S05]  /*201b0*/  @!P1 BRA `(.L_x_1132) ;  /* 0xfffffffc00f09947 */ /* 0x002fea000383ffff */
[----:B------:R-:W-:Y:S05]  /*201c0*/  BRA `(.L_x_1413) ;  /* 0xfffffe4800547947 */ /* 0x000fea000383ffff */
.L_x_1136:
[----:B--2---:R2:W0:Y:S02]  /*201d0*/  SYNCS.PHASECHK.TRANS64.TRYWAIT P0, [R73+URZ+0x132b0], R76 ;  /* 0x0132b04c490075a7 */ /* 0x004424000800017f */
[----:B0-----:R-:W-:Y:S05]  /*201e0*/  @!P0 NANOSLEEP.SYNCS 0x989680 ;  /* 0x009896800000895d */ /* 0x001fea0003900000 */
[----:B------:R-:W0:Y:S02]  /*201f0*/  @!P0 SYNCS.PHASECHK.TRANS64 P0, [R73+URZ+0x132b0], R76 ;  /* 0x0132b04c490085a7 */ /* 0x000e24000800007f */
[----:B0-----:R-:W-:Y:S05]  /*20200*/  @!P0 BRA `(.L_x_1136) ;  /* 0xfffffffc00f08947 */ /* 0x001fea000383ffff */
[----:B------:R-:W-:Y:S05]  /*20210*/  BRA `(.L_x_1414) ;  /* 0xfffffe4800c87947 */ /* 0x000fea000383ffff */
.L_x_1162:
[----:B------:R-:W-:Y:S01]  /*20220*/  BSSY B1, `(.L_x_1415) ;  /* 0x0000007000017945 */ /* 0x000fe20003800000 */
[----:B------:R-:W-:Y:S02]  /*20230*/  IMAD.MOV.U32 R12, RZ, RZ, RZ ;  /* 0x000000ffff0c7224 */ /* 0x000fe400078e00ff */
[----:B------:R-:W-:Y:S02]  /*20240*/  IMAD.MOV.U32 R11, RZ, RZ, 0x1e1f ;  /* 0x00001e1fff0b7424 */ /* 0x000fe400078e00ff */
[----:B------:R-:W-:-:S07]  /*20250*/  IMAD.MOV.U32 R15, RZ, RZ, -0x1 ;  /* 0xffffffffff0f7424 */ /* 0x000fce00078e00ff */
[----:B------:R-:W-:Y:S05]  /*20260*/  WARPSYNC.COLLECTIVE R15, `(.L_x_1416) ;  /* 0x000000000f087348 */ /* 0x000fea0003c00000 */
[----:B------:R0:W1:Y:S02]  /*20270*/  SHFL.IDX P6, R14, R13, R12, R11 ;  /* 0x0000000c0d0e7389 */ /* 0x00006400000c000b */
[----:B01----:R-:W-:Y:S01]  /*20280*/  ENDCOLLECTIVE ;  /* 0x000000000000791b */ /* 0x003fe20003800000 */
.L_x_1416:
[----:B------:R-:W-:Y:S05]  /*20290*/  BSYNC B1 ;  /* 0x0000000000017941 */ /* 0x000fea0003800000 */
.L_x_1415:
        /* <DEDUP_REMOVED lines=8> */
.L_x_1417:
[----:B------:R-:W-:Y:S02]  /*20320*/  IMAD.MOV.U32 R13, RZ, RZ, R4 ;  /* 0x000000ffff0d7224 */ /* 0x000fe400078e0004 */
[----:B------:R-:W-:-:S07]  /*20330*/  IMAD.MOV.U32 R3, RZ, RZ, R14 ;  /* 0x000000ffff037224 */ /* 0x000fce00078e000e */
[----:B------:R-:W-:Y:S05]  /*20340*/  WARPSYNC.COLLECTIVE R15, `(.L_x_1418) ;  /* 0x000000000f087348 */ /* 0x000fea0003c00000 */
[----:B------:R0:W1:Y:S02]  /*20350*/  SHFL.IDX P6, R14, R13, R12, R11 ;  /* 0x0000000c0d0e7389 */ /* 0x00006400000c000b */
[----:B01----:R-:W-:Y:S01]  /*20360*/  ENDCOLLECTIVE ;  /* 0x000000000000791b */ /* 0x003fe20003800000 */
.L_x_1418:
[----:B------:R-:W-:Y:S02]  /*20370*/  IMAD.MOV.U32 R13, RZ, RZ, R5 ;  /* 0x000000ffff0d7224 */ /* 0x000fe400078e0005 */
[----:B------:R-:W-:-:S07]  /*20380*/  IMAD.MOV.U32 R4, RZ, RZ, R14 ;  /* 0x000000ffff047224 */ /* 0x000fce00078e000e */
[----:B------:R-:W-:Y:S05]  /*20390*/  WARPSYNC.COLLECTIVE R15, `(.L_x_1419) ;  /* 0x000000000f087348 */ /* 0x000fea0003c00000 */
[----:B------:R0:W1:Y:S02]  /*203a0*/  SHFL.IDX P6, R14, R13, R12, R11 ;  /* 0x0000000c0d0e7389 */ /* 0x00006400000c000b */
[----:B01----:R-:W-:Y:S01]  /*203b0*/  ENDCOLLECTIVE ;  /* 0x000000000000791b */ /* 0x003fe20003800000 */
.L_x_1419:
[----:B------:R-:W-:Y:S05]  /*203c0*/  BRA `(.L_x_1420) ;  /* 0xfffffe5c00207947 */ /* 0x000fea000383ffff */
.L_x_1166:
[----:B-1----:R1:W2:Y:S02]  /*203d0*/  SYNCS.PHASECHK.TRANS64.TRYWAIT P0, [R17+URZ+0x13200], R30 ;  /* 0x0132001e110075a7 */ /* 0x0022a4000800017f */
[----:B--2---:R-:W-:Y:S05]  /*203e0*/  @!P0 NANOSLEEP.SYNCS 0x989680 ;  /* 0x009896800000895d */ /* 0x004fea0003900000 */
[----:B------:R-:W2:Y:S02]  /*203f0*/  @!P0 SYNCS.PHASECHK.TRANS64 P0, [R17+URZ+0x13200], R30 ;  /* 0x0132001e110085a7 */ /* 0x000ea4000800007f */
[----:B--2---:R-:W-:Y:S05]  /*20400*/  @!P0 BRA `(.L_x_1166) ;  /* 0xfffffffc00f08947 */ /* 0x004fea000383ffff */
[----:B------:R-:W-:Y:S05]  /*20410*/  BRA `(.L_x_1421) ;  /* 0xfffffe5c00b87947 */ /* 0x000fea000383ffff */
.L_x_1170:
[----:B------:R-:W-:Y:S01]  /*20420*/  BSSY B1, `(.L_x_1422) ;  /* 0x0000007000017945 */ /* 0x000fe20003800000 */
[----:B------:R-:W-:Y:S02]  /*20430*/  IMAD.MOV.U32 R12, RZ, RZ, RZ ;  /* 0x000000ffff0c7224 */ /* 0x000fe400078e00ff */
[----:B------:R-:W-:Y:S02]  /*20440*/  IMAD.MOV.U32 R11, RZ, RZ, 0x1e1f ;  /* 0x00001e1fff0b7424 */ /* 0x000fe400078e00ff */
[----:B------:R-:W-:-:S07]  /*20450*/  IMAD.MOV.U32 R15, RZ, RZ, -0x1 ;  /* 0xffffffffff0f7424 */ /* 0x000fce00078e00ff */
[----:B------:R-:W-:Y:S05]  /*20460*/  WARPSYNC.COLLECTIVE R15, `(.L_x_1423) ;  /* 0x000000000f087348 */ /* 0x000fea0003c00000 */
[----:B------:R0:W1:Y:S02]  /*20470*/  SHFL.IDX P6, R14, R13, R12, R11 ;  /* 0x0000000c0d0e7389 */ /* 0x00006400000c000b */
[----:B01----:R-:W-:Y:S01]  /*20480*/  ENDCOLLECTIVE ;  /* 0x000000000000791b */ /* 0x003fe20003800000 */
.L_x_1423:
[----:B------:R-:W-:Y:S05]  /*20490*/  BSYNC B1 ;  /* 0x0000000000017941 */ /* 0x000fea0003800000 */
.L_x_1422:
        /* <DEDUP_REMOVED lines=8> */
.L_x_1424:
[----:B------:R-:W-:Y:S02]  /*20520*/  IMAD.MOV.U32 R13, RZ, RZ, R4 ;  /* 0x000000ffff0d7224 */ /* 0x000fe400078e0004 */
[----:B------:R-:W-:-:S07]  /*20530*/  IMAD.MOV.U32 R3, RZ, RZ, R14 ;  /* 0x000000ffff037224 */ /* 0x000fce00078e000e */
[----:B------:R-:W-:Y:S05]  /*20540*/  WARPSYNC.COLLECTIVE R15, `(.L_x_1425) ;  /* 0x000000000f087348 */ /* 0x000fea0003c00000 */
[----:B------:R0:W1:Y:S02]  /*20550*/  SHFL.IDX P6, R14, R13, R12, R11 ;  /* 0x0000000c0d0e7389 */ /* 0x00006400000c000b */
[----:B01----:R-:W-:Y:S01]  /*20560*/  ENDCOLLECTIVE ;  /* 0x000000000000791b */ /* 0x003fe20003800000 */
.L_x_1425:
[----:B------:R-:W-:Y:S02]  /*20570*/  IMAD.MOV.U32 R13, RZ, RZ, R5 ;  /* 0x000000ffff0d7224 */ /* 0x000fe400078e0005 */
[----:B------:R-:W-:-:S07]  /*20580*/  IMAD.MOV.U32 R4, RZ, RZ, R14 ;  /* 0x000000ffff047224 */ /* 0x000fce00078e000e */
[----:B------:R-:W-:Y:S05]  /*20590*/  WARPSYNC.COLLECTIVE R15, `(.L_x_1426) ;  /* 0x000000000f087348 */ /* 0x000fea0003c00000 */
[----:B------:R0:W1:Y:S02]  /*205a0*/  SHFL.IDX P6, R14, R13, R12, R11 ;  /* 0x0000000c0d0e7389 */ /* 0x00006400000c000b */
[----:B01----:R-:W-:Y:S01]  /*205b0*/  ENDCOLLECTIVE ;  /* 0x000000000000791b */ /* 0x003fe20003800000 */
.L_x_1426:
[----:B------:R-:W-:Y:S05]  /*205c0*/  BRA `(.L_x_1427) ;  /* 0xfffffe6c00e87947 */ /* 0x000fea000383ffff */
.L_x_1174:
[----:B-1----:R1:W2:Y:S02]  /*205d0*/  SYNCS.PHASECHK.TRANS64.TRYWAIT P1, [R17+URZ+0x13200], R12 ;  /* 0x0132000c110075a7 */ /* 0x0022a4000802017f */
[----:B--2---:R-:W-:Y:S05]  /*205e0*/  @!P1 NANOSLEEP.SYNCS 0x989680 ;  /* 0x009896800000995d */ /* 0x004fea0003900000 */
[----:B------:R-:W2:Y:S02]  /*205f0*/  @!P1 SYNCS.PHASECHK.TRANS64 P1, [R17+URZ+0x13200], R12 ;  /* 0x0132000c110095a7 */ /* 0x000ea4000802007f */
[----:B--2---:R-:W-:Y:S05]  /*20600*/  @!P1 BRA `(.L_x_1174) ;  /* 0xfffffffc00f09947 */ /* 0x004fea000383ffff */
[----:B------:R-:W-:Y:S05]  /*20610*/  BRA `(.L_x_1428) ;  /* 0xfffffe7000747947 */ /* 0x000fea000383ffff */
.L_x_1178:
[----:B-1----:R1:W2:Y:S02]  /*20620*/  SYNCS.PHASECHK.TRANS64.TRYWAIT P2, [R14+URZ+0x13230], R3 ;  /* 0x013230030e0075a7 */ /* 0x0022a4000804017f */
[----:B--2---:R-:W-:Y:S05]  /*20630*/  @!P2 NANOSLEEP.SYNCS 0x989680 ;  /* 0x009896800000a95d */ /* 0x004fea0003900000 */
[----:B------:R-:W2:Y:S02]  /*20640*/  @!P2 SYNCS.PHASECHK.TRANS64 P2, [R14+URZ+0x13230], R3 ;  /* 0x013230030e00a5a7 */ /* 0x000ea4000804007f */
[----:B--2---:R-:W-:Y:S05]  /*20650*/  @!P2 BRA `(.L_x_1178) ;  /* 0xfffffffc00f0a947 */ /* 0x004fea000383ffff */
[----:B------:R-:W-:Y:S05]  /*20660*/  BRA `(.L_x_1177) ;  /* 0xfffffe8000c47947 */ /* 0x000fea000383ffff */
.L_x_1198:
[----:B-1----:R1:W2:Y:S02]  /*20670*/  SYNCS.PHASECHK.TRANS64.TRYWAIT P2, [R9+URZ+0x13230], R10 ;  /* 0x0132300a090075a7 */ /* 0x0022a4000804017f */
[----:B--2---:R-:W-:Y:S05]  /*20680*/  @!P2 NANOSLEEP.SYNCS 0x989680 ;  /* 0x009896800000a95d */ /* 0x004fea0003900000 */
[----:B------:R-:W2:Y:S02]  /*20690*/  @!P2 SYNCS.PHASECHK.TRANS64 P2, [R9+URZ+0x13230], R10 ;  /* 0x0132300a0900a5a7 */ /* 0x000ea4000804007f */
[----:B--2---:R-:W-:Y:S05]  /*206a0*/  @!P2 BRA `(.L_x_1198) ;  /* 0xfffffffc00f0a947 */ /* 0x004fea000383ffff */
[----:B------:R-:W-:Y:S05]  /*206b0*/  BRA `(.L_x_1197) ;  /* 0xfffffec000947947 */ /* 0x000fea000383ffff */
.L_x_1203:
[----:B-1----:R1:W2:Y:S02]  /*206c0*/  SYNCS.PHASECHK.TRANS64.TRYWAIT P2, [R19+URZ+0x13250], R10 ;  /* 0x0132500a130075a7 */ /* 0x0022a4000804017f */
[----:B--2---:R-:W-:Y:S05]  /*206d0*/  @!P2 NANOSLEEP.SYNCS 0x989680 ;  /* 0x009896800000a95d */ /* 0x004fea0003900000 */
[----:B------:R-:W2:Y:S02]  /*206e0*/  @!P2 SYNCS.PHASECHK.TRANS64 P2, [R19+URZ+0x13250], R10 ;  /* 0x0132500a1300a5a7 */ /* 0x000ea4000804007f */
[----:B--2---:R-:W-:Y:S05]  /*206f0*/  @!P2 BRA `(.L_x_1203) ;  /* 0xfffffffc00f0a947 */ /* 0x004fea000383ffff */
[----:B------:R-:W-:Y:S05]  /*20700*/  BRA `(.L_x_1202) ;  /* 0xfffffec800047947 */ /* 0x000fea000383ffff */
.L_x_1225:
[----:B-1----:R1:W2:Y:S02]  /*20710*/  SYNCS.PHASECHK.TRANS64.TRYWAIT P2, [R0+URZ+0x13230], R3 ;  /* 0x01323003000075a7 */ /* 0x0022a4000804017f */
[----:B--2---:R-:W-:Y:S05]  /*20720*/  @!P2 NANOSLEEP.SYNCS 0x989680 ;  /* 0x009896800000a95d */ /* 0x004fea0003900000 */
[----:B------:R-:W2:Y:S02]  /*20730*/  @!P2 SYNCS.PHASECHK.TRANS64 P2, [R0+URZ+0x13230], R3 ;  /* 0x013230030000a5a7 */ /* 0x000ea4000804007f */
[----:B--2---:R-:W-:Y:S05]  /*20740*/  @!P2 BRA `(.L_x_1225) ;  /* 0xfffffffc00f0a947 */ /* 0x004fea000383ffff */
[----:B------:R-:W-:Y:S05]  /*20750*/  BRA `(.L_x_1224) ;  /* 0xffffff0400ec7947 */ /* 0x000fea000383ffff */
.L_x_1230:
[----:B-1----:R1:W2:Y:S02]  /*20760*/  SYNCS.PHASECHK.TRANS64.TRYWAIT P2, [R15+URZ+0x13250], R0 ;  /* 0x013250000f0075a7 */ /* 0x0022a4000804017f */
[----:B--2---:R-:W-:Y:S05]  /*20770*/  @!P2 NANOSLEEP.SYNCS 0x989680 ;  /* 0x009896800000a95d */ /* 0x004fea0003900000 */
[----:B------:R-:W2:Y:S02]  /*20780*/  @!P2 SYNCS.PHASECHK.TRANS64 P2, [R15+URZ+0x13250], R0 ;  /* 0x013250000f00a5a7 */ /* 0x000ea4000804007f */
[----:B--2---:R-:W-:Y:S05]  /*20790*/  @!P2 BRA `(.L_x_1230) ;  /* 0xfffffffc00f0a947 */ /* 0x004fea000383ffff */
[----:B------:R-:W-:Y:S05]  /*207a0*/  BRA `(.L_x_1229) ;  /* 0xffffff0c005c7947 */ /* 0x000fea000383ffff */
.L_x_1239:
[----:B-1----:R1:W2:Y:S02]  /*207b0*/  SYNCS.PHASECHK.TRANS64.TRYWAIT P2, [R3+URZ+0x13230], R12 ;  /* 0x0132300c030075a7 */ /* 0x0022a4000804017f */
[----:B--2---:R-:W-:Y:S05]  /*207c0*/  @!P2 NANOSLEEP.SYNCS 0x989680 ;  /* 0x009896800000a95d */ /* 0x004fea0003900000 */
[----:B------:R-:W2:Y:S02]  /*207d0*/  @!P2 SYNCS.PHASECHK.TRANS64 P2, [R3+URZ+0x13230], R12 ;  /* 0x0132300c0300a5a7 */ /* 0x000ea4000804007f */
[----:B--2---:R-:W-:Y:S05]  /*207e0*/  @!P2 BRA `(.L_x_1239) ;  /* 0xfffffffc00f0a947 */ /* 0x004fea000383ffff */
[----:B------:R-:W-:Y:S05]  /*207f0*/  BRA `(.L_x_1238) ;  /* 0xffffff2c00107947 */ /* 0x000fea000383ffff */
.L_x_1244:
[----:B-1----:R1:W2:Y:S02]  /*20800*/  SYNCS.PHASECHK.TRANS64.TRYWAIT P2, [R15+URZ+0x13250], R3 ;  /* 0x013250030f0075a7 */ /* 0x0022a4000804017f */
[----:B--2---:R-:W-:Y:S05]  /*20810*/  @!P2 NANOSLEEP.SYNCS 0x989680 ;  /* 0x009896800000a95d */ /* 0x004fea0003900000 */
[----:B------:R-:W2:Y:S02]  /*20820*/  @!P2 SYNCS.PHASECHK.TRANS64 P2, [R15+URZ+0x13250], R3 ;  /* 0x013250030f00a5a7 */ /* 0x000ea4000804007f */
[----:B--2---:R-:W-:Y:S05]  /*20830*/  @!P2 BRA `(.L_x_1244) ;  /* 0xfffffffc00f0a947 */ /* 0x004fea000383ffff */
[----:B------:R-:W-:Y:S05]  /*20840*/  BRA `(.L_x_1243) ;  /* 0xffffff3000807947 */ /* 0x000fea000383ffff */
.L_x_1259:
[----:B-1----:R1:W2:Y:S02]  /*20850*/  SYNCS.PHASECHK.TRANS64.TRYWAIT P1, [R13+URZ+0x13250], R4 ;  /* 0x013250040d0075a7 */ /* 0x0022a4000802017f */
[----:B--2---:R-:W-:Y:S05]  /*20860*/  @!P1 NANOSLEEP.SYNCS 0x989680 ;  /* 0x009896800000995d */ /* 0x004fea0003900000 */
[----:B------:R-:W2:Y:S02]  /*20870*/  @!P1 SYNCS.PHASECHK.TRANS64 P1, [R13+URZ+0x13250], R4 ;  /* 0x013250040d0095a7 */ /* 0x000ea4000802007f */
[----:B--2---:R-:W-:Y:S05]  /*20880*/  @!P1 BRA `(.L_x_1259) ;  /* 0xfffffffc00f09947 */ /* 0x004fea000383ffff */
[----:B------:R-:W-:Y:S05]  /*20890*/  BRA `(.L_x_1258) ;  /* 0xffffff6c00387947 */ /* 0x000fea000383ffff */
.L_x_1292:
[----:B------:R-:W1:Y:S01]  /*208a0*/  S2R R10, SR_TID.X ;  /* 0x00000000000a7919 */ /* 0x000e620000002100 */
[----:B------:R-:W-:Y:S01]  /*208b0*/  BSSY B1, `(.L_x_1429) ;  /* 0x000000a000017945 */ /* 0x000fe20003800000 */
[----:B------:R-:W-:Y:S02]  /*208c0*/  IMAD.MOV.U32 R12, RZ, RZ, RZ ;  /* 0x000000ffff0c7224 */ /* 0x000fe400078e00ff */
[----:B------:R-:W-:Y:S02]  /*208d0*/  IMAD.MOV.U32 R11, RZ, RZ, 0x1f ;  /* 0x0000001fff0b7424 */ /* 0x000fe400078e00ff */
[----:B------:R-:W-:Y:S01]  /*208e0*/  IMAD.MOV.U32 R15, RZ, RZ, -0x1 ;  /* 0xffffffffff0f7424 */ /* 0x000fe200078e00ff */
[----:B-1----:R-:W-:-:S04]  /*208f0*/  SHF.R.U32.HI R10, RZ, 0x5, R10 ;  /* 0x00000005ff0a7819 */ /* 0x002fc8000001160a */
[----:B------:R-:W-:-:S05]  /*20900*/  LOP3.LUT R10, R10, 0x3, RZ, 0xc0, !PT ;  /* 0x000000030a0a7812 */ /* 0x000fca00078ec0ff */
[----:B0-----:R-:W-:-:S07]  /*20910*/  IMAD.MOV.U32 R13, RZ, RZ, R10 ;  /* 0x000000ffff0d7224 */ /* 0x001fce00078e000a */
[----:B------:R-:W-:Y:S05]  /*20920*/  WARPSYNC.COLLECTIVE R15, `(.L_x_1430) ;  /* 0x000000000f087348 */ /* 0x000fea0003c00000 */
[----:B------:R0:W1:Y:S02]  /*20930*/  SHFL.IDX P6, R14, R13, R12, R11 ;  /* 0x0000000c0d0e7389 */ /* 0x00006400000c000b */
[----:B01----:R-:W-:Y:S01]  /*20940*/  ENDCOLLECTIVE ;  /* 0x000000000000791b */ /* 0x003fe20003800000 */
.L_x_1430:
[----:B------:R-:W-:Y:S05]  /*20950*/  BSYNC B1 ;  /* 0x0000000000017941 */ /* 0x000fea0003800000 */
.L_x_1429:
[----:B------:R-:W-:Y:S05]  /*20960*/  BRA `(.L_x_1431) ;  /* 0xffffffa800f47947 */ /* 0x000fea000383ffff */
.L_x_1294:
[----:B------:R-:W-:Y:S01]  /*20970*/  BSSY B1, `(.L_x_1432) ;  /* 0x0000006000017945 */ /* 0x000fe20003800000 */
[----:B------:R-:W-:-:S07]  /*20980*/  IMAD.MOV.U32 R15, RZ, RZ, -0x1 ;  /* 0xffffffffff0f7424 */ /* 0x000fce00078e00ff */
[----:B01----:R-:W-:Y:S05]  /*20990*/  WARPSYNC.COLLECTIVE R15, `(.L_x_1433) ;  /* 0x000000000f0c7348 */ /* 0x003fea0003c00000 */
[----:B------:R-:W-:Y:S02]  /*209a0*/  ELECT P6, UR62, PT ;  /* 0x00000000003e782f */ /* 0x000fe400038c0000 */
[----:B------:R-:W-:Y:S01]  /*209b0*/  MOV R14, UR62 ;  /* 0x0000003e000e7c02 */ /* 0x000fe20008000f00 */
[----:B01----:R-:W-:Y:S10]  /*209c0*/  ENDCOLLECTIVE ;  /* 0x000000000000791b */ /* 0x003ff40003800000 */
.L_x_1433:
[----:B------:R-:W-:Y:S05]  /*209d0*/  BSYNC B1 ;  /* 0x0000000000017941 */ /* 0x000fea0003800000 */
.L_x_1432:
[----:B------:R-:W-:Y:S05]  /*209e0*/  BRA `(.L_x_1293) ;  /* 0xffffffa800ec7947 */ /* 0x000fea000383ffff */
.L_x_1296:
[----:B-1----:R1:W2:Y:S02]  /*209f0*/  SYNCS.PHASECHK.TRANS64.TRYWAIT P0, [R23+URZ+0x13220], R5 ;  /* 0x01322005170075a7 */ /* 0x0022a4000800017f */
[----:B--2---:R-:W-:Y:S05]  /*20a00*/  @!P0 NANOSLEEP.SYNCS 0x989680 ;  /* 0x009896800000895d */ /* 0x004fea0003900000 */
[----:B------:R-:W2:Y:S02]  /*20a10*/  @!P0 SYNCS.PHASECHK.TRANS64 P0, [R23+URZ+0x13220], R5 ;  /* 0x01322005170085a7 */ /* 0x000ea4000800007f */
[----:B--2---:R-:W-:Y:S05]  /*20a20*/  @!P0 BRA `(.L_x_1296) ;  /* 0xfffffffc00f08947 */ /* 0x004fea000383ffff */
[----:B------:R-:W-:Y:S05]  /*20a30*/  BRA `(.L_x_1434) ;  /* 0xffffffa800fc7947 */ /* 0x000fea000383ffff */
.L_x_1300:
[----:B-1----:R1:W2:Y:S02]  /*20a40*/  SYNCS.PHASECHK.TRANS64.TRYWAIT P0, [R5+URZ+0x132a0], R6 ;  /* 0x0132a006050075a7 */ /* 0x0022a4000800017f */
[----:B--2---:R-:W-:Y:S05]  /*20a50*/  @!P0 NANOSLEEP.SYNCS 0x989680 ;  /* 0x009896800000895d */ /* 0x004fea0003900000 */
[----:B------:R-:W2:Y:S02]  /*20a60*/  @!P0 SYNCS.PHASECHK.TRANS64 P0, [R5+URZ+0x132a0], R6 ;  /* 0x0132a006050085a7 */ /* 0x000ea4000800007f */
[----:B--2---:R-:W-:Y:S05]  /*20a70*/  @!P0 BRA `(.L_x_1300) ;  /* 0xfffffffc00f08947 */ /* 0x004fea000383ffff */
[----:B------:R-:W-:Y:S05]  /*20a80*/  BRA `(.L_x_1435) ;  /* 0xffffffac00147947 */ /* 0x000fea000383ffff */
.L_x_1305:
[----:B--2---:R2:W3:Y:S02]  /*20a90*/  SYNCS.PHASECHK.TRANS64.TRYWAIT P0, [R5+URZ+0x132c0], R6 ;  /* 0x0132c006050075a7 */ /* 0x0044e4000800017f */
[----:B---3--:R-:W-:Y:S05]  /*20aa0*/  @!P0 NANOSLEEP.SYNCS 0x989680 ;  /* 0x009896800000895d */ /* 0x008fea0003900000 */
[----:B------:R-:W3:Y:S02]  /*20ab0*/  @!P0 SYNCS.PHASECHK.TRANS64 P0, [R5+URZ+0x132c0], R6 ;  /* 0x0132c006050085a7 */ /* 0x000ee4000800007f */
[----:B---3--:R-:W-:Y:S05]  /*20ac0*/  @!P0 BRA `(.L_x_1305) ;  /* 0xfffffffc00f08947 */ /* 0x008fea000383ffff */
[----:B------:R-:W-:Y:S05]  /*20ad0*/  BRA `(.L_x_1436) ;  /* 0xffffffac00907947 */ /* 0x000fea000383ffff */
.L_x_1312:
[----:B-1----:R1:W2:Y:S02]  /*20ae0*/  SYNCS.PHASECHK.TRANS64.TRYWAIT P1, [R5+URZ+0x132a0], R6 ;  /* 0x0132a006050075a7 */ /* 0x0022a4000802017f */
[----:B--2---:R-:W-:Y:S05]  /*20af0*/  @!P1 NANOSLEEP.SYNCS 0x989680 ;  /* 0x009896800000995d */ /* 0x004fea0003900000 */
[----:B------:R-:W2:Y:S02]  /*20b00*/  @!P1 SYNCS.PHASECHK.TRANS64 P1, [R5+URZ+0x132a0], R6 ;  /* 0x0132a006050095a7 */ /* 0x000ea4000802007f */
[----:B--2---:R-:W-:Y:S05]  /*20b10*/  @!P1 BRA `(.L_x_1312) ;  /* 0xfffffffc00f09947 */ /* 0x004fea000383ffff */
[----:B------:R-:W-:Y:S05]  /*20b20*/  BRA `(.L_x_1437) ;  /* 0xffffffb0004c7947 */ /* 0x000fea000383ffff */
.L_x_1317:
[----:B--2---:R2:W3:Y:S02]  /*20b30*/  SYNCS.PHASECHK.TRANS64.TRYWAIT P1, [R5+URZ+0x132c0], R6 ;  /* 0x0132c006050075a7 */ /* 0x0044e4000802017f */
[----:B---3--:R-:W-:Y:S05]  /*20b40*/  @!P1 NANOSLEEP.SYNCS 0x989680 ;  /* 0x009896800000995d */ /* 0x008fea0003900000 */
[----:B------:R-:W3:Y:S02]  /*20b50*/  @!P1 SYNCS.PHASECHK.TRANS64 P1, [R5+URZ+0x132c0], R6 ;  /* 0x0132c006050095a7 */ /* 0x000ee4000802007f */
[----:B---3--:R-:W-:Y:S05]  /*20b60*/  @!P1 BRA `(.L_x_1317) ;  /* 0xfffffffc00f09947 */ /* 0x008fea000383ffff */
[----:B------:R-:W-:Y:S05]  /*20b70*/  BRA `(.L_x_1438) ;  /* 0xffffffb000c47947 */ /* 0x000fea000383ffff */
.L_x_1340:
        /* <DEDUP_REMOVED lines=11> */
.L_x_1440:
[----:B------:R-:W-:Y:S05]  /*20c30*/  BSYNC B0 ;  /* 0x0000000000007941 */ /* 0x000fea0003800000 */
.L_x_1439:
[----:B------:R-:W-:Y:S05]  /*20c40*/  BRA `(.L_x_1441) ;  /* 0xffffffc000387947 */ /* 0x000fea000383ffff */
.L_x_1342:
[----:B------:R-:W-:Y:S01]  /*20c50*/  BSSY B0, `(.L_x_1442) ;  /* 0x0000006000007945 */ /* 0x000fe20003800000 */
[----:B------:R-:W-:-:S07]  /*20c60*/  IMAD.MOV.U32 R15, RZ, RZ, -0x1 ;  /* 0xffffffffff0f7424 */ /* 0x000fce00078e00ff */
[----:B01----:R-:W-:Y:S05]  /*20c70*/  WARPSYNC.COLLECTIVE R15, `(.L_x_1443) ;  /* 0x000000000f0c7348 */ /* 0x003fea0003c00000 */
[----:B------:R-:W-:Y:S02]  /*20c80*/  ELECT P6, UR62, PT ;  /* 0x00000000003e782f */ /* 0x000fe400038c0000 */
[----:B------:R-:W-:Y:S01]  /*20c90*/  MOV R14, UR62 ;  /* 0x0000003e000e7c02 */ /* 0x000fe20008000f00 */
[----:B01----:R-:W-:Y:S10]  /*20ca0*/  ENDCOLLECTIVE ;  /* 0x000000000000791b */ /* 0x003ff40003800000 */
.L_x_1443:
[----:B------:R-:W-:Y:S05]  /*20cb0*/  BSYNC B0 ;  /* 0x0000000000007941 */ /* 0x000fea0003800000 */
.L_x_1442:
[----:B------:R-:W-:Y:S05]  /*20cc0*/  BRA `(.L_x_1444) ;  /* 0xffffffc000387947 */ /* 0x000fea000383ffff */
.L_x_1344:
[----:B-1----:R1:W2:Y:S02]  /*20cd0*/  SYNCS.PHASECHK.TRANS64.TRYWAIT P0, [R4+URZ+0x13280], R3 ;  /* 0x01328003040075a7 */ /* 0x0022a4000800017f */
[----:B--2---:R-:W-:Y:S05]  /*20ce0*/  @!P0 NANOSLEEP.SYNCS 0x989680 ;  /* 0x009896800000895d */ /* 0x004fea0003900000 */
[----:B------:R-:W2:Y:S02]  /*20cf0*/  @!P0 SYNCS.PHASECHK.TRANS64 P0, [R4+URZ+0x13280], R3 ;  /* 0x01328003040085a7 */ /* 0x000ea4000800007f */
[----:B--2---:R-:W-:Y:S05]  /*20d00*/  @!P0 BRA `(.L_x_1344) ;  /* 0xfffffffc00f08947 */ /* 0x004fea000383ffff */
[----:B------:R-:W-:Y:S05]  /*20d10*/  BRA `(.L_x_1445) ;  /* 0xffffffc0009c7947 */ /* 0x000fea000383ffff */
.L_x_1346:
[----:B--2---:R2:W3:Y:S02]  /*20d20*/  SYNCS.PHASECHK.TRANS64.TRYWAIT P0, [R4+URZ+0x13240], R3 ;  /* 0x01324003040075a7 */ /* 0x0044e4000800017f */
[----:B---3--:R-:W-:Y:S05]  /*20d30*/  @!P0 NANOSLEEP.SYNCS 0x989680 ;  /* 0x009896800000895d */ /* 0x008fea0003900000 */
[----:B------:R-:W3:Y:S02]  /*20d40*/  @!P0 SYNCS.PHASECHK.TRANS64 P0, [R4+URZ+0x13240], R3 ;  /* 0x01324003040085a7 */ /* 0x000ee4000800007f */
[----:B---3--:R-:W-:Y:S05]  /*20d50*/  @!P0 BRA `(.L_x_1346) ;  /* 0xfffffffc00f08947 */ /* 0x008fea000383ffff */
[----:B------:R-:W-:Y:S05]  /*20d60*/  BRA `(.L_x_1446) ;  /* 0xffffffc000f07947 */ /* 0x000fea000383ffff */
.L_x_1350:
[----:B------:R-:W2:Y:S01]  /*20d70*/  LDL.LU R11, [R1+0x14] ;  /* 0x00001400010b7983 */ /* 0x000ea20000300800 */
[----:B------:R-:W-:Y:S01]  /*20d80*/  IMAD.MOV.U32 R6, RZ, RZ, R12 ;  /* 0x000000ffff067224 */ /* 0x000fe200078e000c */
[----:B------:R-:W-:Y:S01]  /*20d90*/  LOP3.LUT R10, R10, 0x7f, RZ, 0xc0, !PT ;  /* 0x0000007f0a0a7812 */ /* 0x000fe200078ec0ff */
[----:B------:R-:W-:Y:S02]  /*20da0*/  IMAD.MOV.U32 R13, RZ, RZ, R4 ;  /* 0x000000ffff0d7224 */ /* 0x000fe400078e0004 */
[----:B------:R-:W-:Y:S01]  /*20db0*/  IMAD.MOV.U32 R12, RZ, RZ, RZ ;  /* 0x000000ffff0c7224 */ /* 0x000fe200078e00ff */
[----:B------:R-:W-:Y:S01]  /*20dc0*/  SHF.R.U32.HI R10, RZ, 0x2, R10 ;  /* 0x00000002ff0a7819 */ /* 0x000fe2000001160a */
[----:B------:R-:W-:-:S04]  /*20dd0*/  IMAD.MOV.U32 R15, RZ, RZ, -0x1 ;  /* 0xffffffffff0f7424 */ /* 0x000fc800078e00ff */
[----:B------:R-:W-:-:S04]  /*20de0*/  IMAD.IADD R6, R10, 0x1, R6 ;  /* 0x000000010a067824 */ /* 0x000fc800078e0206 */
[----:B------:R-:W-:Y:S02]  /*20df0*/  VIADD R10, R6, 0x20 ;  /* 0x00000020060a7836 */ /* 0x000fe40000000000 */
[----:B--2---:R-:W-:Y:S02]  /*20e00*/  IMAD R5, R11, R9, RZ ;  /* 0x000000090b057224 */ /* 0x004fe400078e02ff */
[----:B------:R-:W-:-:S03]  /*20e10*/  IMAD.MOV.U32 R11, RZ, RZ, 0x1c1f ;  /* 0x00001c1fff0b7424 */ /* 0x000fc600078e00ff */
[----:B------:R-:W-:-:S13]  /*20e20*/  ISETP.GE.AND P1, PT, R6, R5, PT ;  /* 0x000000050600720c */ /* 0x000fda0003f26270 */
[----:B-----5:R-:W-:Y:S05]  /*20e30*/  WARPSYNC.COLLECTIVE R15, `(.L_x_1447) ;  /* 0x000000000f087348 */ /* 0x020fea0003c00000 */
[----:B------:R0:W1:Y:S02]  /*20e40*/  SHFL.IDX P6, R14, R13, R12, R11 ;  /* 0x0000000c0d0e7389 */ /* 0x00006400000c000b */
[----:B01---5:R-:W-:Y:S01]  /*20e50*/  ENDCOLLECTIVE ;  /* 0x000000000000791b */ /* 0x023fe20003800000 */
.L_x_1447:
[----:B------:R-:W-:Y:S02]  /*20e60*/  IMAD.MOV.U32 R13, RZ, RZ, R0 ;  /* 0x000000ffff0d7224 */ /* 0x000fe400078e0000 */
[----:B------:R-:W-:-:S07]  /*20e70*/  IMAD.MOV.U32 R8, RZ, RZ, R14 ;  /* 0x000000ffff087224 */ /* 0x000fce00078e000e */
[----:B------:R-:W-:Y:S05]  /*20e80*/  WARPSYNC.COLLECTIVE R15, `(.L_x_1448) ;  /* 0x000000000f087348 */ /* 0x000fea0003c00000 */
[----:B------:R0:W1:Y:S02]  /*20e90*/  SHFL.IDX P6, R14, R13, R12, R11 ;  /* 0x0000000c0d0e7389 */ /* 0x00006400000c000b */
[----:B01----:R-:W-:Y:S01]  /*20ea0*/  ENDCOLLECTIVE ;  /* 0x000000000000791b */ /* 0x003fe20003800000 */
.L_x_1448:
[----:B------:R-:W-:Y:S02]  /*20eb0*/  IMAD.MOV.U32 R13, RZ, RZ, R4 ;  /* 0x000000ffff0d7224 */ /* 0x000fe400078e0004 */
[----:B------:R-:W-:Y:S02]  /*20ec0*/  IMAD.MOV.U32 R12, RZ, RZ, 0x1 ;  /* 0x00000001ff0c7424 */ /* 0x000fe400078e00ff */
[----:B------:R-:W-:-:S07]  /*20ed0*/  IMAD.MOV.U32 R7, RZ, RZ, R14 ;  /* 0x000000ffff077224 */ /* 0x000fce00078e000e */
[----:B------:R-:W-:Y:S05]  /*20ee0*/  WARPSYNC.COLLECTIVE R15, `(.L_x_1449) ;  /* 0x000000000f087348 */ /* 0x000fea0003c00000 */
[----:B------:R0:W1:Y:S02]  /*20ef0*/  SHFL.IDX P6, R14, R13, R12, R11 ;  /* 0x0000000c0d0e7389 */ /* 0x00006400000c000b */
[----:B01----:R-:W-:Y:S01]  /*20f00*/  ENDCOLLECTIVE ;  /* 0x000000000000791b */ /* 0x003fe20003800000 */
.L_x_1449:
        /* <DEDUP_REMOVED lines=9> */
[----:B------:R-:W-:Y:S01]  /*20fa0*/  ISETP.GE.AND P1, PT, R10, R5, PT ;  /* 0x000000050a00720c */ /* 0x000fe20003f26270 */
[----:B------:R-:W-:-:S12]  /*20fb0*/  IMAD.MOV.U32 R7, RZ, RZ, R14 ;  /* 0x000000ffff077224 */ /* 0x000fd800078e000e */
[----:B0-----:R-:W-:Y:S05]  /*20fc0*/  WARPSYNC.COLLECTIVE R15, `(.L_x_1450) ;  /* 0x000000000f087348 */ /* 0x001fea0003c00000 */
[----:B------:R1:W2:Y:S02]  /*20fd0*/  SHFL.IDX P6, R14, R13, R12, R11 ;  /* 0x0000000c0d0e7389 */ /* 0x0002a400000c000b */
[----:B012---:R-:W-:Y:S01]  /*20fe0*/  ENDCOLLECTIVE ;  /* 0x000000000000791b */ /* 0x007fe20003800000 */
.L_x_1450:
[----:B------:R-:W-:Y:S02]  /*20ff0*/  IMAD.MOV.U32 R13, RZ, RZ, R4 ;  /* 0x000000ffff0d7224 */ /* 0x000fe400078e0004 */
[----:B------:R-:W-:Y:S02]  /*21000*/  IMAD.MOV.U32 R12, RZ, RZ, 0x2 ;  /* 0x00000002ff0c7424 */ /* 0x000fe400078e00ff */
[----:B------:R-:W-:-:S07]  /*21010*/  IMAD.MOV.U32 R8, RZ, RZ, R14 ;  /* 0x000000ffff087224 */ /* 0x000fce00078e000e */
[----:B------:R-:W-:Y:S05]  /*21020*/  WARPSYNC.COLLECTIVE R15, `(.L_x_1451) ;  /* 0x000000000f087348 */ /* 0x000fea0003c00000 */
[----:B------:R0:W1:Y:S02]  /*21030*/  SHFL.IDX P6, R14, R13, R12, R11 ;  /* 0x0000000c0d0e7389 */ /* 0x00006400000c000b */
[----:B01----:R-:W-:Y:S01]  /*21040*/  ENDCOLLECTIVE ;  /* 0x000000000000791b */ /* 0x003fe20003800000 */
.L_x_1451:
[----:B------:R-:W-:-:S05]  /*21050*/  @!P1 IADD3 R8, P2, R21, R8, RZ ;  /* 0x0000000815089210 */ /* 0x000fca0007f5e0ff */
[----:B------:R-:W-:-:S04]  /*21060*/  @!P1 IMAD.X R7, RZ, RZ, R7, P2 ;  /* 0x000000ffff079224 */ /* 0x000fc800010e0607 */
[----:B------:R-:W-:Y:S02]  /*21070*/  @!P1 IMAD.MOV.U32 R9, RZ, RZ, R7 ;  /* 0x000000ffff099224 */ /* 0x000fe400078e0007 */
[----:B------:R-:W-:Y:S02]  /*21080*/  VIADD R7, R6, 0x40 ;  /* 0x0000004006077836 */ /* 0x000fe40000000000 */
[----:B------:R-:W-:Y:S01]  /*21090*/  IMAD.MOV.U32 R13, RZ, RZ, R0 ;  /* 0x000000ffff0d7224 */ /* 0x000fe200078e0000 */
[----:B------:R-:W-:Y:S01]  /*210a0*/  @!PT LDS RZ, [RZ] ;  /* 0x00000000fffff984 */ /* 0x000fe20000000800 */
[----:B------:R-:W-:Y:S01]  /*210b0*/  @!PT LDS RZ, [RZ] ;  /* 0x00000000fffff984 */ /* 0x000fe20000000800 */
[----:B------:R-:W-:Y:S01]  /*210c0*/  @!PT LDS RZ, [RZ] ;  /* 0x00000000fffff984 */ /* 0x000fe20000000800 */
[----:B------:R0:W-:Y:S02]  /*210d0*/  @!P1 LDGSTS.E.BYPASS.LTC128B.128 [R20+0xb800], desc[UR40][R8.64], !P0 ;  /* 0x0b80000008149fae */ /* 0x0001e4000c101d68 */
[----:B------:R-:W-:Y:S01]  /*210e0*/  ISETP.GE.AND P1, PT, R7, R5, PT ;  /* 0x000000050700720c */ /* 0x000fe20003f26270 */
[----:B------:R-:W-:-:S12]  /*210f0*/  IMAD.MOV.U32 R7, RZ, RZ, R14 ;  /* 0x000000ffff077224 */ /* 0x000fd800078e000e */
[----:B0-----:R-:W-:Y:S05]  /*21100*/  WARPSYNC.COLLECTIVE R15, `(.L_x_1452) ;  /* 0x000000000f087348 */ /* 0x001fea0003c00000 */
[----:B------:R1:W2:Y:S02]  /*21110*/  SHFL.IDX P6, R14, R13, R12, R11 ;  /* 0x0000000c0d0e7389 */ /* 0x0002a400000c000b */
[----:B012---:R-:W-:Y:S01]  /*21120*/  ENDCOLLECTIVE ;  /* 0x000000000000791b */ /* 0x007fe20003800000 */
.L_x_1452:
[----:B------:R-:W-:Y:S02]  /*21130*/  IMAD.MOV.U32 R13, RZ, RZ, R4 ;  /* 0x000000ffff0d7224 */ /* 0x000fe400078e0004 */
[----:B------:R-:W-:Y:S02]  /*21140*/  IMAD.MOV.U32 R12, RZ, RZ, 0x3 ;  /* 0x00000003ff0c7424 */ /* 0x000fe400078e00ff */
[----:B------:R-:W-:-:S07]  /*21150*/  IMAD.MOV.U32 R8, RZ, RZ, R14 ;  /* 0x000000ffff087224 */ /* 0x000fce00078e000e */
[----:B------:R-:W-:Y:S05]  /*21160*/  WARPSYNC.COLLECTIVE R15, `(.L_x_1453) ;  /* 0x000000000f087348 */ /* 0x000fea0003c00000 */
[----:B------:R0:W1:Y:S02]  /*21170*/  SHFL.IDX P6, R14, R13, R12, R11 ;  /* 0x0000000c0d0e7389 */ /* 0x00006400000c000b */
[----:B01----:R-:W-:Y:S01]  /*21180*/  ENDCOLLECTIVE ;  /* 0x000000000000791b */ /* 0x003fe20003800000 */
.L_x_1453:
        /* <DEDUP_REMOVED lines=14> */
.L_x_1454:
[----:B------:R-:W-:Y:S02]  /*21270*/  IMAD.MOV.U32 R13, RZ, RZ, R3 ;  /* 0x000000ffff0d7224 */ /* 0x000fe400078e0003 */
[----:B------:R-:W-:Y:S02]  /*21280*/  IMAD.MOV.U32 R12, RZ, RZ, RZ ;  /* 0x000000ffff0c7224 */ /* 0x000fe400078e00ff */
[----:B------:R-:W-:-:S07]  /*21290*/  IMAD.MOV.U32 R7, RZ, RZ, R14 ;  /* 0x000000ffff077224 */ /* 0x000fce00078e000e */
[----:B------:R-:W-:Y:S05]  /*212a0*/  WARPSYNC.COLLECTIVE R15, `(.L_x_1455) ;  /* 0x000000000f087348 */ /* 0x000fea0003c00000 */
[----:B------:R0:W1:Y:S02]  /*212b0*/  SHFL.IDX P6, R14, R13, R12, R11 ;  /* 0x0000000c0d0e7389 */ /* 0x00006400000c000b */
[----:B01----:R-:W-:Y:S01]  /*212c0*/  ENDCOLLECTIVE ;  /* 0x000000000000791b */ /* 0x003fe20003800000 */
.L_x_1455:
[----:B------:R-:W-:-:S05]  /*212d0*/  @!P1 IADD3 R7, P3, R21, R7, RZ ;  /* 0x0000000715079210 */ /* 0x000fca0007f7e0ff */
[----:B------:R-:W-:Y:S02]  /*212e0*/  @!P1 IMAD.X R4, RZ, RZ, R4, P3 ;  /* 0x000000ffff049224 */ /* 0x000fe400018e0604 */
[----:B------:R-:W-:Y:S02]  /*212f0*/  @!P1 IMAD.MOV.U32 R8, RZ, RZ, R7 ;  /* 0x000000ffff089224 */ /* 0x000fe400078e0007 */
        /* <DEDUP_REMOVED lines=12> */
.L_x_1456:
[----:B------:R-:W-:Y:S02]  /*213c0*/  IMAD.MOV.U32 R13, RZ, RZ, R3 ;  /* 0x000000ffff0d7224 */ /* 0x000fe400078e0003 */
[----:B------:R-:W-:Y:S02]  /*213d0*/  IMAD.MOV.U32 R12, RZ, RZ, 0x1 ;  /* 0x00000001ff0c7424 */ /* 0x000fe400078e00ff */
[----:B------:R-:W-:-:S07]  /*213e0*/  IMAD.MOV.U32 R0, RZ, RZ, R14 ;  /* 0x000000ffff007224 */ /* 0x000fce00078e000e */
[----:B------:R-:W-:Y:S05]  /*213f0*/  WARPSYNC.COLLECTIVE R15, `(.L_x_1457) ;  /* 0x000000000f087348 */ /* 0x000fea0003c00000 */
[----:B------:R0:W1:Y:S02]  /*21400*/  SHFL.IDX P6, R14, R13, R12, R11 ;  /* 0x0000000c0d0e7389 */ /* 0x00006400000c000b */
[----:B01----:R-:W-:Y:S01]  /*21410*/  ENDCOLLECTIVE ;  /* 0x000000000000791b */ /* 0x003fe20003800000 */
.L_x_1457:
        /* <DEDUP_REMOVED lines=13> */
.L_x_1458:
[----:B------:R-:W-:Y:S01]  /*214f0*/  IMAD.MOV.U32 R2, RZ, RZ, R14 ;  /* 0x000000ffff027224 */ /* 0x000fe200078e000e */
[----:B------:R-:W-:Y:S06]  /*21500*/  BRA `(.L_x_1459) ;  /* 0xffffffc800087947 */ /* 0x000fec000383ffff */
.L_x_1353:
[----:B-1----:R1:W2:Y:S02]  /*21510*/  SYNCS.PHASECHK.TRANS64.TRYWAIT P0, [R23+URZ+0x13220], R0 ;  /* 0x01322000170075a7 */ /* 0x0022a4000800017f */
[----:B--2---:R-:W-:Y:S05]  /*21520*/  @!P0 NANOSLEEP.SYNCS 0x989680 ;  /* 0x009896800000895d */ /* 0x004fea0003900000 */
[----:B------:R-:W2:Y:S02]  /*21530*/  @!P0 SYNCS.PHASECHK.TRANS64 P0, [R23+URZ+0x13220], R0 ;  /* 0x01322000170085a7 */ /* 0x000ea4000800007f */
[----:B--2---:R-:W-:Y:S05]  /*21540*/  @!P0 BRA `(.L_x_1353) ;  /* 0xfffffffc00f08947 */ /* 0x004fea000383ffff */
[----:B------:R-:W-:Y:S05]  /*21550*/  BRA `(.L_x_1460) ;  /* 0xffffffc800647947 */ /* 0x000fea000383ffff */
.L_x_1359:
[----:B0-----:R0:W1:Y:S02]  /*21560*/  SYNCS.PHASECHK.TRANS64.TRYWAIT P0, [R4+URZ+0x13280], R3 ;  /* 0x01328003040075a7 */ /* 0x001064000800017f */
[----:B-1----:R-:W-:Y:S05]  /*21570*/  @!P0 NANOSLEEP.SYNCS 0x989680 ;  /* 0x009896800000895d */ /* 0x002fea0003900000 */
[----:B------:R-:W1:Y:S02]  /*21580*/  @!P0 SYNCS.PHASECHK.TRANS64 P0, [R4+URZ+0x13280], R3 ;  /* 0x01328003040085a7 */ /* 0x000e64000800007f */
[----:B-1----:R-:W-:Y:S05]  /*21590*/  @!P0 BRA `(.L_x_1359) ;  /* 0xfffffffc00f08947 */ /* 0x002fea000383ffff */
[----:B------:R-:W-:Y:S05]  /*215a0*/  BRA `(.L_x_1461) ;  /* 0xffffffcc000c7947 */ /* 0x000fea000383ffff */
.L_x_1364:
[----:B-1----:R1:W2:Y:S02]  /*215b0*/  SYNCS.PHASECHK.TRANS64.TRYWAIT P0, [R4+URZ+0x13240], R3 ;  /* 0x01324003040075a7 */ /* 0x0022a4000800017f */
[----:B--2---:R-:W-:Y:S05]  /*215c0*/  @!P0 NANOSLEEP.SYNCS 0x989680 ;  /* 0x009896800000895d */ /* 0x004fea0003900000 */
[----:B------:R-:W2:Y:S02]  /*215d0*/  @!P0 SYNCS.PHASECHK.TRANS64 P0, [R4+URZ+0x13240], R3 ;  /* 0x01324003040085a7 */ /* 0x000ea4000800007f */
[----:B--2---:R-:W-:Y:S05]  /*215e0*/  @!P0 BRA `(.L_x_1364) ;  /* 0xfffffffc00f08947 */ /* 0x004fea000383ffff */
[----:B------:R-:W-:Y:S05]  /*215f0*/  BRA `(.L_x_1462) ;  /* 0xffffffcc00887947 */ /* 0x000fea000383ffff */
.L_x_1370:
[----:B-1----:R1:W2:Y:S02]  /*21600*/  SYNCS.PHASECHK.TRANS64.TRYWAIT P0, [R3+URZ+0x13270], R2 ;  /* 0x01327002030075a7 */ /* 0x0022a4000800017f */
[----:B--2---:R-:W-:Y:S05]  /*21610*/  @!P0 NANOSLEEP.SYNCS 0x989680 ;  /* 0x009896800000895d */ /* 0x004fea0003900000 */
[----:B------:R-:W2:Y:S02]  /*21620*/  @!P0 SYNCS.PHASECHK.TRANS64 P0, [R3+URZ+0x13270], R2 ;  /* 0x01327002030085a7 */ /* 0x000ea4000800007f */
[----:B--2---:R-:W-:Y:S05]  /*21630*/  @!P0 BRA `(.L_x_1370) ;  /* 0xfffffffc00f08947 */ /* 0x004fea000383ffff */
[----:B------:R-:W-:Y:S05]  /*21640*/  BRA `(.L_x_1463) ;  /* 0xffffffd000247947 */ /* 0x000fea000383ffff */
.L_x_1372:
[----:B-1----:R1:W2:Y:S02]  /*21650*/  SYNCS.PHASECHK.TRANS64.TRYWAIT P0, [R3+URZ+0x13260], R2 ;  /* 0x01326002030075a7 */ /* 0x0022a4000800017f */
[----:B--2---:R-:W-:Y:S05]  /*21660*/  @!P0 NANOSLEEP.SYNCS 0x989680 ;  /* 0x009896800000895d */ /* 0x004fea0003900000 */
[----:B------:R-:W2:Y:S02]  /*21670*/  @!P0 SYNCS.PHASECHK.TRANS64 P0, [R3+URZ+0x13260], R2 ;  /* 0x01326002030085a7 */ /* 0x000ea4000800007f */
[----:B--2---:R-:W-:Y:S05]  /*21680*/  @!P0 BRA `(.L_x_1372) ;  /* 0xfffffffc00f08947 */ /* 0x004fea000383ffff */
[----:B------:R-:W-:Y:S05]  /*21690*/  BRA `(.L_x_1464) ;  /* 0xffffffd0002c7947 */ /* 0x000fea000383ffff */
.L_x_1379:
[----:B-1----:R1:W2:Y:S02]  /*216a0*/  SYNCS.PHASECHK.TRANS64.TRYWAIT P1, [R3+URZ+0x13270], R0 ;  /* 0x01327000030075a7 */ /* 0x0022a4000802017f */
[----:B--2---:R-:W-:Y:S05]  /*216b0*/  @!P1 NANOSLEEP.SYNCS 0x989680 ;  /* 0x009896800000995d */ /* 0x004fea0003900000 */
[----:B------:R-:W2:Y:S02]  /*216c0*/  @!P1 SYNCS.PHASECHK.TRANS64 P1, [R3+URZ+0x13270], R0 ;  /* 0x01327000030095a7 */ /* 0x000ea4000802007f */
[----:B--2---:R-:W-:Y:S05]  /*216d0*/  @!P1 BRA `(.L_x_1379) ;  /* 0xfffffffc00f09947 */ /* 0x004fea000383ffff */
[----:B------:R-:W-:Y:S05]  /*216e0*/  BRA `(.L_x_1465) ;  /* 0xffffffd4007c7947 */ /* 0x000fea000383ffff */
.L_x_1381:
[----:B-1----:R1:W2:Y:S02]  /*216f0*/  SYNCS.PHASECHK.TRANS64.TRYWAIT P1, [R3+URZ+0x13260], R0 ;  /* 0x01326000030075a7 */ /* 0x0022a4000802017f */
[----:B--2---:R-:W-:Y:S05]  /*21700*/  @!P1 NANOSLEEP.SYNCS 0x989680 ;  /* 0x009896800000995d */ /* 0x004fea0003900000 */
[----:B------:R-:W2:Y:S02]  /*21710*/  @!P1 SYNCS.PHASECHK.TRANS64 P1, [R3+URZ+0x13260], R0 ;  /* 0x01326000030095a7 */ /* 0x000ea4000802007f */
[----:B--2---:R-:W-:Y:S05]  /*21720*/  @!P1 BRA `(.L_x_1381) ;  /* 0xfffffffc00f09947 */ /* 0x004fea000383ffff */
[----:B------:R-:W-:Y:S05]  /*21730*/  BRA `(.L_x_1466) ;  /* 0xffffffd400807947 */ /* 0x000fea000383ffff */
.L_x_1385:
[----:B------:R-:W-:Y:S01]  /*21740*/  BSSY B0, `(.L_x_1467) ;  /* 0x0000008000007945 */ /* 0x000fe20003800000 */
[----:B0-----:R-:W-:Y:S02]  /*21750*/  IMAD.MOV.U32 R13, RZ, RZ, R16 ;  /* 0x000000ffff0d7224 */ /* 0x001fe400078e0010 */
[----:B------:R-:W-:Y:S02]  /*21760*/  IMAD.MOV.U32 R12, RZ, RZ, RZ ;  /* 0x000000ffff0c7224 */ /* 0x000fe400078e00ff */
[----:B------:R-:W-:Y:S02]  /*21770*/  IMAD.MOV.U32 R11, RZ, RZ, 0x1f ;  /* 0x0000001fff0b7424 */ /* 0x000fe400078e00ff */
[----:B------:R-:W-:-:S07]  /*21780*/  IMAD.MOV.U32 R15, RZ, RZ, -0x1 ;  /* 0xffffffffff0f7424 */ /* 0x000fce00078e00ff */
[----:B------:R-:W-:Y:S05]  /*21790*/  WARPSYNC.COLLECTIVE R15, `(.L_x_1468) ;  /* 0x000000000f087348 */ /* 0x000fea0003c00000 */
[----:B------:R0:W1:Y:S02]  /*217a0*/  SHFL.IDX P6, R14, R13, R12, R11 ;  /* 0x0000000c0d0e7389 */ /* 0x00006400000c000b */
[----:B01----:R-:W-:Y:S01]  /*217b0*/  ENDCOLLECTIVE ;  /* 0x000000000000791b */ /* 0x003fe20003800000 */
.L_x_1468:
[----:B------:R-:W-:Y:S05]  /*217c0*/  BSYNC B0 ;  /* 0x0000000000007941 */ /* 0x000fea0003800000 */
.L_x_1467:
        /* <DEDUP_REMOVED lines=9> */
.L_x_1469:
[----:B------:R-:W-:Y:S02]  /*21860*/  ULDC UR4, c[0x0][0xc3c] ;  /* 0x00030f0000047ab9 */ /* 0x000fe40000000800 */
[----:B------:R-:W-:-:S13]  /*21870*/  ISETP.GE.OR P1, PT, R5, UR4, !P0 ;  /* 0x0000000405007c0c */ /* 0x000fda000c726670 */
[----:B------:R-:W0:Y:S01]  /*21880*/  @!P1 LDC.64 R2, c[0x0][0xc80] ;  /* 0x00032000ff029b82 */ /* 0x000e220000000a00 */
[----:B------:R-:W-:Y:S02]  /*21890*/  IMAD.MOV.U32 R11, RZ, RZ, RZ ;  /* 0x000000ffff0b7224 */ /* 0x000fe400078e00ff */
        /* <DEDUP_REMOVED lines=14> */
.L_x_1470:
[----:B------:R-:W-:Y:S01]  /*21980*/  IMAD.MOV.U32 R12, RZ, RZ, 0x2 ;  /* 0x00000002ff0c7424 */ /* 0x000fe200078e00ff */
[----:B------:R-:W-:-:S05]  /*21990*/  SEL R5, R14, RZ, P1 ;  /* 0x000000ff0e057207 */ /* 0x000fca0000800000 */
[----:B------:R-:W-:-:S04]  /*219a0*/  IMAD.IADD R4, R2, 0x1, R5 ;  /* 0x0000000102047824 */ /* 0x000fc800078e0205 */
[----:B------:R-:W-:-:S07]  /*219b0*/  IMAD.MOV.U32 R13, RZ, RZ, R4 ;  /* 0x000000ffff0d7224 */ /* 0x000fce00078e0004 */
[----:B------:R-:W-:Y:S05]  /*219c0*/  WARPSYNC.COLLECTIVE R15, `(.L_x_1471) ;  /* 0x000000000f087348 */ /* 0x000fea0003c00000 */
[----:B------:R0:W1:Y:S02]  /*219d0*/  SHFL.UP P6, R14, R13, R12, R11 ;  /* 0x0400000c0d0e7389 */ /* 0x00006400000c000b */
[----:B01----:R-:W-:Y:S01]  /*219e0*/  ENDCOLLECTIVE ;  /* 0x000000000000791b */ /* 0x003fe20003800000 */
.L_x_1471:
[----:B------:R-:W-:Y:S01]  /*219f0*/  IMAD.MOV.U32 R12, RZ, RZ, 0x4 ;  /* 0x00000004ff0c7424 */ /* 0x000fe200078e00ff */
[----:B------:R-:W-:-:S05]  /*21a00*/  SEL R5, R14, RZ, P2 ;  /* 0x000000ff0e057207 */ /* 0x000fca0001000000 */
[----:B------:R-:W-:-:S04]  /*21a10*/  IMAD.IADD R5, R4, 0x1, R5 ;  /* 0x0000000104057824 */ /* 0x000fc800078e0205 */
[----:B------:R-:W-:-:S07]  /*21a20*/  IMAD.MOV.U32 R13, RZ, RZ, R5 ;  /* 0x000000ffff0d7224 */ /* 0x000fce00078e0005 */
[----:B------:R-:W-:Y:S05]  /*21a30*/  WARPSYNC.COLLECTIVE R15, `(.L_x_1472) ;  /* 0x000000000f087348 */ /* 0x000fea0003c00000 */
[----:B------:R0:W1:Y:S02]  /*21a40*/  SHFL.UP P6, R14, R13, R12, R11 ;  /* 0x0400000c0d0e7389 */ /* 0x00006400000c000b */
[----:B01----:R-:W-:Y:S01]  /*21a50*/  ENDCOLLECTIVE ;  /* 0x000000000000791b */ /* 0x003fe20003800000 */
.L_x_1472:
[----:B------:R-:W-:Y:S01]  /*21a60*/  IMAD.MOV.U32 R12, RZ, RZ, 0x8 ;  /* 0x00000008ff0c7424 */ /* 0x000fe200078e00ff */
[----:B------:R-:W-:-:S05]  /*21a70*/  SEL R6, R14, RZ, P3 ;  /* 0x000000ff0e067207 */ /* 0x000fca0001800000 */
[----:B------:R-:W-:-:S04]  /*21a80*/  IMAD.IADD R6, R5, 0x1, R6 ;  /* 0x0000000105067824 */ /* 0x000fc800078e0206 */
[----:B------:R-:W-:-:S07]  /*21a90*/  IMAD.MOV.U32 R13, RZ, RZ, R6 ;  /* 0x000000ffff0d7224 */ /* 0x000fce00078e0006 */
[----:B------:R-:W-:Y:S05]  /*21aa0*/  WARPSYNC.COLLECTIVE R15, `(.L_x_1473) ;  /* 0x000000000f087348 */ /* 0x000fea0003c00000 */
[----:B------:R0:W1:Y:S02]  /*21ab0*/  SHFL.UP P6, R14, R13, R12, R11 ;  /* 0x0400000c0d0e7389 */ /* 0x00006400000c000b */
[----:B01----:R-:W-:Y:S01]  /*21ac0*/  ENDCOLLECTIVE ;  /* 0x000000000000791b */ /* 0x003fe20003800000 */
.L_x_1473:
[----:B------:R-:W-:Y:S01]  /*21ad0*/  IMAD.MOV.U32 R12, RZ, RZ, 0x10 ;  /* 0x00000010ff0c7424 */ /* 0x000fe200078e00ff */
[----:B------:R-:W-:-:S05]  /*21ae0*/  SEL R3, R14, RZ, P4 ;  /* 0x000000ff0e037207 */ /* 0x000fca0002000000 */
[----:B------:R-:W-:-:S04]  /*21af0*/  IMAD.IADD R4, R6, 0x1, R3 ;  /* 0x0000000106047824 */ /* 0x000fc800078e0203 */
[----:B------:R-:W-:-:S07]  /*21b00*/  IMAD.MOV.U32 R13, RZ, RZ, R4 ;  /* 0x000000ffff0d7224 */ /* 0x000fce00078e0004 */
[----:B------:R-:W-:Y:S05]  /*21b10*/  WARPSYNC.COLLECTIVE R15, `(.L_x_1474) ;  /* 0x000000000f087348 */ /* 0x000fea0003c00000 */
[----:B------:R0:W1:Y:S02]  /*21b20*/  SHFL.UP P6, R14, R13, R12, R11 ;  /* 0x0400000c0d0e7389 */ /* 0x00006400000c000b */
[----:B01----:R-:W-:Y:S01]  /*21b30*/  ENDCOLLECTIVE ;  /* 0x000000000000791b */ /* 0x003fe20003800000 */
.L_x_1474:
        /* <DEDUP_REMOVED lines=8> */
.L_x_1475:
[----:B------:R-:W-:Y:S05]  /*21bc0*/  BRA `(.L_x_1476) ;  /* 0xffffffd400f87947 */ /* 0x000fea000383ffff */
.L_x_1390:
        /* <DEDUP_REMOVED lines=8> */
.L_x_1478:
[----:B------:R-:W-:Y:S05]  /*21c50*/  BSYNC B0 ;  /* 0x0000000000007941 */ /* 0x000fea0003800000 */
.L_x_1477:
        /* <DEDUP_REMOVED lines=8> */
.L_x_1479:
[----:B------:R-:W-:Y:S01]  /*21ce0*/  IMAD.MOV.U32 R12, RZ, RZ, 0x4 ;  /* 0x00000004ff0c7424 */ /* 0x000fe200078e00ff */
[----:B------:R-:W-:-:S05]  /*21cf0*/  SEL R4, R14, RZ, P2 ;  /* 0x000000ff0e047207 */ /* 0x000fca0001000000 */
[----:B------:R-:W-:-:S04]  /*21d00*/  IMAD.IADD R4, R13, 0x1, R4 ;  /* 0x000000010d047824 */ /* 0x000fc800078e0204 */
[----:B------:R-:W-:-:S07]  /*21d10*/  IMAD.MOV.U32 R13, RZ, RZ, R4 ;  /* 0x000000ffff0d7224 */ /* 0x000fce00078e0004 */
[----:B------:R-:W-:Y:S05]  /*21d20*/  WARPSYNC.COLLECTIVE R15, `(.L_x_1480) ;  /* 0x000000000f087348 */ /* 0x000fea0003c00000 */
[----:B------:R0:W1:Y:S02]  /*21d30*/  SHFL.UP P6, R14, R13, R12, R11 ;  /* 0x0400000c0d0e7389 */ /* 0x00006400000c000b */
[----:B01----:R-:W-:Y:S01]  /*21d40*/  ENDCOLLECTIVE ;  /* 0x000000000000791b */ /* 0x003fe20003800000 */
.L_x_1480:
[----:B------:R-:W-:Y:S01]  /*21d50*/  IMAD.MOV.U32 R12, RZ, RZ, 0x8 ;  /* 0x00000008ff0c7424 */ /* 0x000fe200078e00ff */
[----:B------:R-:W-:-:S05]  /*21d60*/  SEL R5, R14, RZ, P3 ;  /* 0x000000ff0e057207 */ /* 0x000fca0001800000 */
[----:B------:R-:W-:-:S04]  /*21d70*/  IMAD.IADD R5, R4, 0x1, R5 ;  /* 0x0000000104057824 */ /* 0x000fc800078e0205 */
[----:B------:R-:W-:-:S07]  /*21d80*/  IMAD.MOV.U32 R13, RZ, RZ, R5 ;  /* 0x000000ffff0d7224 */ /* 0x000fce00078e0005 */
[----:B------:R-:W-:Y:S05]  /*21d90*/  WARPSYNC.COLLECTIVE R15, `(.L_x_1481) ;  /* 0x000000000f087348 */ /* 0x000fea0003c00000 */
[----:B------:R0:W1:Y:S02]  /*21da0*/  SHFL.UP P6, R14, R13, R12, R11 ;  /* 0x0400000c0d0e7389 */ /* 0x00006400000c000b */
[----:B01----:R-:W-:Y:S01]  /*21db0*/  ENDCOLLECTIVE ;  /* 0x000000000000791b */ /* 0x003fe20003800000 */
.L_x_1481:
[----:B------:R-:W-:Y:S01]  /*21dc0*/  IMAD.MOV.U32 R12, RZ, RZ, 0x10 ;  /* 0x00000010ff0c7424 */ /* 0x000fe200078e00ff */
[----:B------:R-:W-:-:S05]  /*21dd0*/  SEL R6, R14, RZ, P4 ;  /* 0x000000ff0e067207 */ /* 0x000fca0002000000 */
[----:B------:R-:W-:-:S04]  /*21de0*/  IMAD.IADD R6, R5, 0x1, R6 ;  /* 0x0000000105067824 */ /* 0x000fc800078e0206 */
[----:B------:R-:W-:-:S07]  /*21df0*/  IMAD.MOV.U32 R13, RZ, RZ, R6 ;  /* 0x000000ffff0d7224 */ /* 0x000fce00078e0006 */
[----:B------:R-:W-:Y:S05]  /*21e00*/  WARPSYNC.COLLECTIVE R15, `(.L_x_1482) ;  /* 0x000000000f087348 */ /* 0x000fea0003c00000 */
[----:B------:R0:W1:Y:S02]  /*21e10*/  SHFL.UP P6, R14, R13, R12, R11 ;  /* 0x0400000c0d0e7389 */ /* 0x00006400000c000b */
[----:B01----:R-:W-:Y:S01]  /*21e20*/  ENDCOLLECTIVE ;  /* 0x000000000000791b */ /* 0x003fe20003800000 */
.L_x_1482:
        /* <DEDUP_REMOVED lines=8> */
.L_x_1483:
[----:B------:R-:W-:Y:S05]  /*21eb0*/  BRA `(.L_x_1484) ;  /* 0xffffffd400d87947 */ /* 0x000fea000383ffff */
.L_x_1392:
[----:B------:R-:W-:Y:S01]  /*21ec0*/  BSSY B0, `(.L_x_1485) ;  /* 0x0000006000007945 */ /* 0x000fe20003800000 */
[----:B------:R-:W-:Y:S01]  /*21ed0*/  PLOP3.LUT P6, PT, P6, PT, PT, 0x8, 0x0 ;  /* 0x000000000000781c */ /* 0x000fe200037ce170 */
[----:B------:R-:W-:-:S12]  /*21ee0*/  IMAD.MOV.U32 R15, RZ, RZ, -0x1 ;  /* 0xffffffffff0f7424 */ /* 0x000fd800078e00ff */
[----:B0-----:R-:W-:Y:S05]  /*21ef0*/  WARPSYNC.COLLECTIVE R15, `(.L_x_1486) ;  /* 0x000000000f087348 */ /* 0x001fea0003c00000 */
[----:B------:R-:W-:Y:S01]  /*21f00*/  VOTE.ANY R14, PT, P6 ;  /* 0x00000000000e7806 */ /* 0x000fe200030e0100 */
[----:B0-----:R-:W-:Y:S06]  /*21f10*/  ENDCOLLECTIVE ;  /* 0x000000000000791b */ /* 0x001fec0003800000 */
.L_x_1486:
[----:B------:R-:W-:Y:S05]  /*21f20*/  BSYNC B0 ;  /* 0x0000000000007941 */ /* 0x000fea0003800000 */
.L_x_1485:
        /* <DEDUP_REMOVED lines=9> */
.L_x_1487:
[----:B------:R-:W-:Y:S01]  /*21fc0*/  IMAD.MOV.U32 R17, RZ, RZ, R14 ;  /* 0x000000ffff117224 */ /* 0x000fe200078e000e */
[----:B------:R-:W-:Y:S06]  /*21fd0*/  BRA `(.L_x_1488) ;  /* 0xffffffd400c87947 */ /* 0x000fec000383ffff */
.L_x_1394:
[----:B------:R-:W-:Y:S01]  /*21fe0*/  BSSY B0, `(.L_x_1489) ;  /* 0x0000007000007945 */ /* 0x000fe20003800000 */
[----:B------:R-:W-:Y:S02]  /*21ff0*/  IMAD.MOV.U32 R13, RZ, RZ, R3 ;  /* 0x000000ffff0d7224 */ /* 0x000fe400078e0003 */
[----:B------:R-:W-:Y:S02]  /*22000*/  IMAD.MOV.U32 R11, RZ, RZ, 0x1f ;  /* 0x0000001fff0b7424 */ /* 0x000fe400078e00ff */
[----:B------:R-:W-:-:S07]  /*22010*/  IMAD.MOV.U32 R15, RZ, RZ, -0x1 ;  /* 0xffffffffff0f7424 */ /* 0x000fce00078e00ff */
[----:B012---:R-:W-:Y:S05]  /*22020*/  WARPSYNC.COLLECTIVE R15, `(.L_x_1490) ;  /* 0x000000000f087348 */ /* 0x007fea0003c00000 */
[----:B------:R3:W4:Y:S02]  /*22030*/  SHFL.IDX P6, R14, R13, R12, R11 ;  /* 0x0000000c0d0e7389 */ /* 0x00072400000c000b */
[----:B01234-:R-:W-:Y:S01]  /*22040*/  ENDCOLLECTIVE ;  /* 0x000000000000791b */ /* 0x01ffe20003800000 */
.L_x_1490:
[----:B------:R-:W-:Y:S05]  /*22050*/  BSYNC B0 ;  /* 0x0000000000007941 */ /* 0x000fea0003800000 */
.L_x_1489:
[----:B------:R-:W-:Y:S01]  /*22060*/  IMAD.MOV.U32 R5, RZ, RZ, R14 ;  /* 0x000000ffff057224 */ /* 0x000fe200078e000e */
[----:B------:R-:W-:Y:S06]  /*22070*/  BRA `(.L_x_1393) ;  /* 0xffffffd400bc7947 */ /* 0x000fec000383ffff */
.L_x_1398:
[----:B0-----:R0:W1:Y:S02]  /*22080*/  SYNCS.PHASECHK.TRANS64.TRYWAIT P0, [R9+URZ+0x13220], R0 ;  /* 0x01322000090075a7 */ /* 0x001064000800017f */
[----:B-1----:R-:W-:Y:S05]  /*22090*/  @!P0 NANOSLEEP.SYNCS 0x989680 ;  /* 0x009896800000895d */ /* 0x002fea0003900000 */
[----:B------:R-:W1:Y:S02]  /*220a0*/  @!P0 SYNCS.PHASECHK.TRANS64 P0, [R9+URZ+0x13220], R0 ;  /* 0x01322000090085a7 */ /* 0x000e64000800007f */
[----:B-1----:R-:W-:Y:S05]  /*220b0*/  @!P0 BRA `(.L_x_1398) ;  /* 0xfffffffc00f08947 */ /* 0x002fea000383ffff */
[----:B------:R-:W-:Y:S05]  /*220c0*/  BRA `(.L_x_1491) ;  /* 0xffffffdc00347947 */ /* 0x000fea000383ffff */
.L_x_1399:
        /* <DEDUP_REMOVED lines=11> */
.L_x_1493:
[----:B------:R-:W-:Y:S05]  /*22180*/  BSYNC B0 ;  /* 0x0000000000007941 */ /* 0x000fea0003800000 */
.L_x_1492:
[----:B------:R-:W-:Y:S05]  /*22190*/  BRA `(.L_x_1494) ;  /* 0xffffffdc001c7947 */ /* 0x000fea000383ffff */
.L_x_1400:
[----:B------:R-:W-:Y:S01]  /*221a0*/  BSSY B0, `(.L_x_1495) ;  /* 0x0000006000007945 */ /* 0x000fe20003800000 */
[----:B------:R-:W-:-:S07]  /*221b0*/  IMAD.MOV.U32 R15, RZ, RZ, -0x1 ;  /* 0xffffffffff0f7424 */ /* 0x000fce00078e00ff */
[----:B0-----:R-:W-:Y:S05]  /*221c0*/  WARPSYNC.COLLECTIVE R15, `(.L_x_1496) ;  /* 0x000000000f0c7348 */ /* 0x001fea0003c00000 */
[----:B------:R-:W-:Y:S02]  /*221d0*/  ELECT P6, UR62, PT ;  /* 0x00000000003e782f */ /* 0x000fe400038c0000 */
[----:B------:R-:W-:Y:S01]  /*221e0*/  MOV R14, UR62 ;  /* 0x0000003e000e7c02 */ /* 0x000fe20008000f00 */
[----:B0-----:R-:W-:Y:S10]  /*221f0*/  ENDCOLLECTIVE ;  /* 0x000000000000791b */ /* 0x001ff40003800000 */
.L_x_1496:
[----:B------:R-:W-:Y:S05]  /*22200*/  BSYNC B0 ;  /* 0x0000000000007941 */ /* 0x000fea0003800000 */
.L_x_1495:
[----:B------:R-:W-:Y:S05]  /*22210*/  BRA `(.L_x_1497) ;  /* 0xffffffdc00107947 */ /* 0x000fea000383ffff */
.L_x_1402:
[----:B0-----:R0:W1:Y:S02]  /*22220*/  SYNCS.PHASECHK.TRANS64.TRYWAIT P1, [R7+URZ], R2 ;  /* 0x00000002070075a7 */ /* 0x001064000802017f */
[----:B-1----:R-:W-:Y:S05]  /*22230*/  @!P1 NANOSLEEP.SYNCS 0x989680 ;  /* 0x009896800000995d */ /* 0x002fea0003900000 */
[----:B------:R-:W1:Y:S02]  /*22240*/  @!P1 SYNCS.PHASECHK.TRANS64 P1, [R7+URZ], R2 ;  /* 0x00000002070095a7 */ /* 0x000e64000802007f */
[----:B-1----:R-:W-:Y:S05]  /*22250*/  @!P1 BRA `(.L_x_1402) ;  /* 0xfffffffc00f09947 */ /* 0x002fea000383ffff */
[----:B------:R-:W-:Y:S05]  /*22260*/  BRA `(.L_x_1498) ;  /* 0xffffffdc00447947 */ /* 0x000fea000383ffff */
.L_x_1403:
[----:B-1----:R1:W2:Y:S02]  /*22270*/  SYNCS.PHASECHK.TRANS64.TRYWAIT P1, [R3+URZ], R0 ;  /* 0x00000000030075a7 */ /* 0x0022a4000802017f */
[----:B--2---:R-:W-:Y:S05]  /*22280*/  @!P1 NANOSLEEP.SYNCS 0x989680 ;  /* 0x009896800000995d */ /* 0x004fea0003900000 */
[----:B------:R-:W2:Y:S02]  /*22290*/  @!P1 SYNCS.PHASECHK.TRANS64 P1, [R3+URZ], R0 ;  /* 0x00000000030095a7 */ /* 0x000ea4000802007f */
[----:B--2---:R-:W-:Y:S05]  /*222a0*/  @!P1 BRA `(.L_x_1403) ;  /* 0xfffffffc00f09947 */ /* 0x004fea000383ffff */
[----:B------:R-:W-:Y:S05]  /*222b0*/  BRA `(.L_x_1499) ;  /* 0xffffffdc00387947 */ /* 0x000fea000383ffff */
.L_x_1405:
[----:B-1----:R1:W2:Y:S02]  /*222c0*/  SYNCS.PHASECHK.TRANS64.TRYWAIT P1, [R3+URZ+0x13260], R2 ;  /* 0x01326002030075a7 */ /* 0x0022a4000802017f */
[----:B--2---:R-:W-:Y:S05]  /*222d0*/  @!P1 NANOSLEEP.SYNCS 0x989680 ;  /* 0x009896800000995d */ /* 0x004fea0003900000 */
[----:B------:R-:W2:Y:S02]  /*222e0*/  @!P1 SYNCS.PHASECHK.TRANS64 P1, [R3+URZ+0x13260], R2 ;  /* 0x01326002030095a7 */ /* 0x000ea4000802007f */
[----:B--2---:R-:W-:Y:S05]  /*222f0*/  @!P1 BRA `(.L_x_1405) ;  /* 0xfffffffc00f09947 */ /* 0x004fea000383ffff */
[----:B------:R-:W-:Y:S05]  /*22300*/  BRA `(.L_x_1500) ;  /* 0xffffffdc00387947 */ /* 0x000fea000383ffff */
.L_x_1407:
[----:B--2---:R2:W3:Y:S02]  /*22310*/  SYNCS.PHASECHK.TRANS64.TRYWAIT P1, [R5+URZ+0x13260], R0 ;  /* 0x01326000050075a7 */ /* 0x0044e4000802017f */
[----:B---3--:R-:W-:Y:S05]  /*22320*/  @!P1 NANOSLEEP.SYNCS 0x989680 ;  /* 0x009896800000995d */ /* 0x008fea0003900000 */
[----:B------:R-:W3:Y:S02]  /*22330*/  @!P1 SYNCS.PHASECHK.TRANS64 P1, [R5+URZ+0x13260], R0 ;  /* 0x01326000050095a7 */ /* 0x000ee4000802007f */
[----:B---3--:R-:W-:Y:S05]  /*22340*/  @!P1 BRA `(.L_x_1407) ;  /* 0xfffffffc00f09947 */ /* 0x008fea000383ffff */
[----:B------:R-:W-:Y:S05]  /*22350*/  BRA `(.L_x_1501) ;  /* 0xffffffdc00387947 */ /* 0x000fea000383ffff */
.L_x_1409:
[----:B---3--:R3:W4:Y:S02]  /*22360*/  SYNCS.PHASECHK.TRANS64.TRYWAIT P0, [R3+URZ+0x13280], R2 ;  /* 0x01328002030075a7 */ /* 0x008724000800017f */
[----:B----4-:R-:W-:Y:S05]  /*22370*/  @!P0 NANOSLEEP.SYNCS 0x989680 ;  /* 0x009896800000895d */ /* 0x010fea0003900000 */
[----:B------:R-:W4:Y:S02]  /*22380*/  @!P0 SYNCS.PHASECHK.TRANS64 P0, [R3+URZ+0x13280], R2 ;  /* 0x01328002030085a7 */ /* 0x000f24000800007f */
[----:B----4-:R-:W-:Y:S05]  /*22390*/  @!P0 BRA `(.L_x_1409) ;  /* 0xfffffffc00f08947 */ /* 0x010fea000383ffff */
[----:B------:R-:W-:Y:S05]  /*223a0*/  BRA `(.L_x_1410) ;  /* 0xffffffdc00347947 */ /* 0x000fea000383ffff */
.L_x_1502:
        /* <DEDUP_REMOVED lines=13> */
.L_x_2202:


//--------------------- .text._ZN7cutlass13device_kernelIN5flash11enable_sm90INS1_16FlashAttnFwdSm90INS1_25CollectiveMainloopFwdSm90ILi2EN4cute5tupleIJNS5_1CILi1EEES8_S8_EEENS6_IJNS7_ILi192EEENS7_ILi160EEENS7_ILi64EEEEEELi64ENS_12float_e4m3_tEfNS_4arch4Sm90ELb1ELb0ELb0ELb0ELb0ELb0ELb0ELb1ELb1ELb1ELb0ELb0EEENS1_21CollectiveEpilogueFwdINS6_IJSA_SC_SB_EEES9_NS_10bfloat16_tESG_Li384ELb0ELb1ELb0ELb1EEENS1_30DynamicPersistentTileSchedulerILi384ELi128ELb0ELb1ELb1EEEEEEEEEvNT_6ParamsE --------------------------
	.section	.text._ZN7cutlass13device_kernelIN5flash11enable_sm90INS1_16FlashAttnFwdSm90INS1_25CollectiveMainloopFwdSm90ILi2EN4cute5tupleIJNS5_1CILi1EEES8_S8_EEENS6_IJNS7_ILi192EEENS7_ILi160EEENS7_ILi64EEEEEELi64ENS_12float_e4m3_tEfNS_4arch4Sm90ELb1ELb0ELb0ELb0ELb0ELb0ELb0ELb1ELb1ELb1ELb0ELb0EEENS1_21CollectiveEpilogueFwdINS6_IJSA_SC_SB_EEES9_NS_10bfloat16_tESG_Li384ELb0ELb1ELb0ELb1EEENS1_30DynamicPersistentTileSchedulerILi384ELi128ELb0ELb1ELb1EEEEEEEEEvNT_6ParamsE,"ax",@progbits
	.align	128
.text._ZN7cutlass13device_kernelIN5flash11enable_sm90INS1_16FlashAttnFwdSm90INS1_25CollectiveMainloopFwdSm90ILi2EN4cute5tupleIJNS5_1CILi1EEES8_S8_EEENS6_IJNS7_ILi192EEENS7_ILi160EEENS7_ILi64EEEEEELi64ENS_12float_e4m3_tEfNS_4arch4Sm90ELb1ELb0ELb0ELb0ELb0ELb0ELb0ELb1ELb1ELb1ELb0ELb0EEENS1_21CollectiveEpilogueFwdINS6_IJSA_SC_SB_EEES9_NS_10bfloat16_tESG_Li384ELb0ELb1ELb0ELb1EEENS1_30DynamicPersistentTileSchedulerILi384ELi128ELb0ELb1ELb1EEEEEEEEEvNT_6ParamsE:
        .type           _ZN7cutlass13device_kernelIN5flash11enable_sm90INS1_16FlashAttnFwdSm90INS1_25CollectiveMainloopFwdSm90ILi2EN4cute5tupleIJNS5_1CILi1EEES8_S8_EEENS6_IJNS7_ILi192EEENS7_ILi160EEENS7_ILi64EEEEEELi64ENS_12float_e4m3_tEfNS_4arch4Sm90ELb1ELb0ELb0ELb0ELb0ELb0ELb0ELb1ELb1ELb1ELb0ELb0EEENS1_21CollectiveEpilogueFwdINS6_IJSA_SC_SB_EEES9_NS_10bfloat16_tESG_Li384ELb0ELb1ELb0ELb1EEENS1_30DynamicPersistentTileSchedulerILi384ELi128ELb0ELb1ELb1EEEEEEEEEvNT_6ParamsE,@function
        .size           _ZN7cutlass13device_kernelIN5flash11enable_sm90INS1_16FlashAttnFwdSm90INS1_25CollectiveMainloopFwdSm90ILi2EN4cute5tupleIJNS5_1CILi1EEES8_S8_EEENS6_IJNS7_ILi192EEENS7_ILi160EEENS7_ILi64EEEEEELi64ENS_12float_e4m3_tEfNS_4arch4Sm90ELb1ELb0ELb0ELb0ELb0ELb0ELb0ELb1ELb1ELb1ELb0ELb0EEENS1_21CollectiveEpilogueFwdINS6_IJSA_SC_SB_EEES9_NS_10bfloat16_tESG_Li384ELb0ELb1ELb0ELb1EEENS1_30DynamicPersistentTileSchedulerILi384ELi128ELb0ELb1ELb1EEEEEEEEEvNT_6ParamsE,(.L_x_2203 - _ZN7cutlass13device_kernelIN5flash11enable_sm90INS1_16FlashAttnFwdSm90INS1_25CollectiveMainloopFwdSm90ILi2EN4cute5tupleIJNS5_1CILi1EEES8_S8_EEENS6_IJNS7_ILi192EEENS7_ILi160EEENS7_ILi64EEEEEELi64ENS_12float_e4m3_tEfNS_4arch4Sm90ELb1ELb0ELb0ELb0ELb0ELb0ELb0ELb1ELb1ELb1ELb0ELb0EEENS1_21CollectiveEpilogueFwdINS6_IJSA_SC_SB_EEES9_NS_10bfloat16_tESG_Li384ELb0ELb1ELb0ELb1EEENS1_30DynamicPersistentTileSchedulerILi384ELi128ELb0ELb1ELb1EEEEEEEEEvNT_6ParamsE)
        .other          _ZN7cutlass13device_kernelIN5flash11enable_sm90INS1_16FlashAttnFwdSm90INS1_25CollectiveMainloopFwdSm90ILi2EN4cute5tupleIJNS5_1CILi1EEES8_S8_EEENS6_IJNS7_ILi192EEENS7_ILi160EEENS7_ILi64EEEEEELi64ENS_12float_e4m3_tEfNS_4arch4Sm90ELb1ELb0ELb0ELb0ELb0ELb0ELb0ELb1ELb1ELb1ELb0ELb0EEENS1_21CollectiveEpilogueFwdINS6_IJSA_SC_SB_EEES9_NS_10bfloat16_tESG_Li384ELb0ELb1ELb0ELb1EEENS1_30DynamicPersistentTileSchedulerILi384ELi128ELb0ELb1ELb1EEEEEEEEEvNT_6ParamsE,@"STO_CUDA_ENTRY STV_DEFAULT"
_ZN7cutlass13device_kernelIN5flash11enable_sm90INS1_16FlashAttnFwdSm90INS1_25CollectiveMainloopFwdSm90ILi2EN4cute5tupleIJNS5_1CILi1EEES8_S8_EEENS6_IJNS7_ILi192EEENS7_ILi160EEENS7_ILi64EEEEEELi64ENS_12float_e4m3_tEfNS_4arch4Sm90ELb1ELb0ELb0ELb0ELb0ELb0ELb0ELb1ELb1ELb1ELb0ELb0EEENS1_21CollectiveEpilogueFwdINS6_IJSA_SC_SB_EEES9_NS_10bfloat16_tESG_Li384ELb0ELb1ELb0ELb1EEENS1_30DynamicPersistentTileSchedulerILi384ELi128ELb0ELb1ELb1EEEEEEEEEvNT_6ParamsE:
        /* <DEDUP_REMOVED lines=18> */
.L_x_1504:
[----:B------:R-:W-:Y:S05]  /*0120*/  BSYNC B0 ;  /* 0x0000000000007941 */ /* 0x000fea0003800000 */
.L_x_1503:
        /* <DEDUP_REMOVED lines=41> */
.L_x_1505:
        /* <DEDUP_REMOVED lines=22> */
.L_x_1506:
        /* <DEDUP_REMOVED lines=18> */
.L_x_1507:
        /* <DEDUP_REMOVED lines=22> */
.L_x_1508:
        /* <DEDUP_REMOVED lines=22> */
.L_x_1509:
[----:B------:R-:W-:Y:S01]  /*0900*/  PLOP3.LUT P0, PT, PT, PT, UP0, 0x80, 0x0 ;  /* 0x000000000000781c */ /* 0x000fe20003f0f008 */
[----:B------:R-:W-:Y:S01]  /*0910*/  UMOV UR38, 0x1 ;  /* 0x0000000100267882 */ /* 0x000fe20000000000 */
[----:B------:R-:W-:Y:S01]  /*0920*/  NOP ;  /* 0x0000000000007918 */ /* 0x000fe20000000000 */
[----:B------:R-:W-:Y:S01]  /*0930*/  USEL UR38, UR38, 0x2, !UP0 ;  /* 0x0000000226267887 */ /* 0x000fe2000c000000 */
[----:B------:R-:W-:Y:S01]  /*0940*/  ULDC.64 UR48, c[0x0][0x208] ;  /* 0x0000820000307ab9 */ /* 0x000fe20000000a00 */
[----:B012-4-:R-:W-:Y:S08]  /*0950*/  BAR.SYNC.DEFER_BLOCKING 0x0 ;  /* 0x0000000000007b1d */ /* 0x017ff00000010000 */
[----:B------:R-:W-:Y:S05]  /*0960*/  @!P0 BRA `(.L_x_1510) ;  /* 0x000000a800cc8947 */ /* 0x000fea0003800000 */
.L_x_1511:
        /* <DEDUP_REMOVED lines=10> */
[----:B------:R-:W0:Y:S01]  /*0a10*/  S2R R2, SR_TID.X ;  /* 0x0000000000027919 */ /* 0x000e220000002100 */
        /* <DEDUP_REMOVED lines=8> */
[----:B------:R-:W-:Y:S02]  /*0aa0*/  LEA.HI R3, R0, R10, RZ, 0x5 ;  /* 0x0000000a00037211 */ /* 0x000fe400078f28ff */
[----:B------:R-:W-:Y:S02]  /*0ab0*/  LOP3.LUT R23, R156, 0xffffff80, RZ, 0xc0, !PT ;  /* 0xffffff809c177812 */ /* 0x000fe400078ec0ff */
[----:B------:R-:W-:Y:S01]  /*0ac0*/  SHF.R.S32.HI R5, RZ, 0x4, R2 ;  /* 0x00000004ff057819 */ /* 0x000fe20000011402 */
[----:B------:R-:W-:Y:S01]  /*0ad0*/  IMAD.SHL.U32 R4, R3, 0x20, RZ ;  /* 0x0000002003047824 */ /* 0x000fe200078e00ff */
[----:B------:R-:W-:Y:S01]  /*0ae0*/  LOP3.LUT R3, R2, 0x3fffff0, RZ, 0xc0, !PT ;  /* 0x03fffff002037812 */ /* 0x000fe200078ec0ff */
[----:B------:R-:W-:Y:S01]  /*0af0*/  IMAD.IADD R23, R10, 0x1, -R23 ;  /* 0x000000010a177824 */ /* 0x000fe200078e0a17 */
[----:B------:R-:W-:-:S02]  /*0b00*/  LEA.HI R2, R2, R5, RZ, 0x1 ;  /* 0x0000000502027211 */ /* 0x000fc400078f08ff */
[----:B------:R-:W-:Y:S01]  /*0b10*/  LOP3.LUT R4, R4, 0xfffffc00, RZ, 0xc0, !PT ;  /* 0xfffffc0004047812 */ /* 0x000fe200078ec0ff */
[----:B------:R-:W-:Y:S01]  /*0b20*/  IMAD.IADD R3, R10, 0x1, -R3 ;  /* 0x000000010a037824 */ /* 0x000fe200078e0a03 */
[----:B------:R-:W-:Y:S02]  /*0b30*/  SHF.R.S32.HI R6, RZ, 0x1f, R23 ;  /* 0x0000001fff067819 */ /* 0x000fe40000011417 */
[----:B------:R-:W-:Y:S01]  /*0b40*/  LOP3.LUT R2, R2, 0x1ffffffe, RZ, 0xc0, !PT ;  /* 0x1ffffffe02027812 */ /* 0x000fe200078ec0ff */
[----:B------:R-:W-:Y:S01]  /*0b50*/  IMAD R3, R3, 0x40, R4 ;  /* 0x0000004003037824 */ /* 0x000fe200078e0204 */
[----:B------:R-:W-:Y:S02]  /*0b60*/  LEA.HI R4, R6, R23, RZ, 0x2 ;  /* 0x0000001706047211 */ /* 0x000fe400078f10ff */
[----:B------:R-:W-:Y:S01]  /*0b70*/  LEA.HI R7, R0, R10, RZ, 0x2 ;  /* 0x0000000a00077211 */ /* 0x000fe200078f10ff */
[----:B------:R-:W-:Y:S01]  /*0b80*/  IMAD.IADD R2, R5, 0x1, -R2 ;  /* 0x0000000105027824 */ /* 0x000fe200078e0a02 */
[----:B------:R-:W-:-:S02]  /*0b90*/  SHF.R.S32.HI R5, RZ, 0x2, R4 ;  /* 0x00000002ff057819 */ /* 0x000fc40000011404 */
[----:B------:R-:W-:Y:S01]  /*0ba0*/  SHF.R.S32.HI R8, RZ, 0x1f, R4 ;  /* 0x0000001fff087819 */ /* 0x000fe20000011404 */
[----:B------:R-:W-:Y:S01]  /*0bb0*/  IMAD R2, R2, 0x8, R3 ;  /* 0x0000000802027824 */ /* 0x000fe200078e0203 */
[----:B------:R-:W-:Y:S02]  /*0bc0*/  SHF.R.S32.HI R156, RZ, 0x7, R156 ;  /* 0x00000007ff9c7819 */ /* 0x000fe4000001149c */
[----:B------:R-:W-:Y:S02]  /*0bd0*/  LOP3.LUT R7, R7, 0xfffffffc, RZ, 0xc0, !PT ;  /* 0xfffffffc07077812 */ /* 0x000fe400078ec0ff */
[----:B------:R-:W-:Y:S01]  /*0be0*/  LEA.HI R8, R8, R5, RZ, 0x3 ;  /* 0x0000000508087211 */ /* 0x000fe200078f18ff */
[----:B------:R0:W-:Y:S01]  /*0bf0*/  STL [R1], R2 ;  /* 0x0000000201007387 */ /* 0x0001e20000100800 */
[----:B------:R-:W-:Y:S01]  /*0c00*/  LEA.HI R0, R0, R10, RZ, 0x3 ;  /* 0x0000000a00007211 */ /* 0x000fe200078f18ff */
[----:B------:R-:W-:Y:S01]  /*0c10*/  IMAD.IADD R7, R10, 0x1, -R7 ;  /* 0x000000010a077824 */ /* 0x000fe200078e0a07 */
[----:B------:R-:W-:-:S02]  /*0c20*/  LOP3.LUT R8, R8, 0xfffffff8, RZ, 0xc0, !PT ;  /* 0xfffffff808087812 */ /* 0x000fc400078ec0ff */
[----:B------:R-:W-:Y:S02]  /*0c30*/  LEA.HI R6, R6, R23, RZ, 0x5 ;  /* 0x0000001706067211 */ /* 0x000fe400078f28ff */
[----:B------:R-:W-:Y:S01]  /*0c40*/  LOP3.LUT R18, R0, 0xfffffff8, RZ, 0xc0, !PT ;  /* 0xfffffff800127812 */ /* 0x000fe200078ec0ff */
[----:B------:R-:W-:Y:S01]  /*0c50*/  IMAD.IADD R5, R5, 0x1, -R8 ;  /* 0x0000000105057824 */ /* 0x000fe200078e0a08 */
[----:B------:R-:W-:Y:S01]  /*0c60*/  LEA.HI R9, R7, R7, RZ, 0x1 ;  /* 0x0000000707097211 */ /* 0x000fe200078f08ff */
[----:B0-----:R-:W-:Y:S01]  /*0c70*/  IMAD.HI R2, R156, 0x55555556, RZ ;  /* 0x555555569c027827 */ /* 0x001fe200078e02ff */
[----:B------:R-:W-:Y:S02]  /*0c80*/  SHF.R.S32.HI R6, RZ, 0x5, R6 ;  /* 0x00000005ff067819 */ /* 0x000fe40000011406 */
[----:B------:R-:W-:Y:S01]  /*0c90*/  LOP3.LUT R16, R4, 0x7ffffffc, RZ, 0xc0, !PT ;  /* 0x7ffffffc04107812 */ /* 0x000fe200078ec0ff */
[----:B------:R-:W-:Y:S01]  /*0ca0*/  IMAD.IADD R18, R10, 0x1, -R18 ;  /* 0x000000010a127824 */ /* 0x000fe200078e0a12 */
[----:B------:R-:W-:Y:S01]  /*0cb0*/  LEA.HI R3, R2, R2, RZ, 0x1 ;  /* 0x0000000202037211 */ /* 0x000fe200078f08ff */
[----:B------:R-:W-:Y:S01]  /*0cc0*/  IMAD R6, R6, 0x10, R5 ;  /* 0x0000001006067824 */ /* 0x000fe200078e0205 */
[----:B------:R-:W-:Y:S01]  /*0cd0*/  LOP3.LUT R2, R9, 0x1ffffffe, RZ, 0xc0, !PT ;  /* 0x1ffffffe09027812 */ /* 0x000fe200078ec0ff */
[----:B------:R-:W-:Y:S01]  /*0ce0*/  IMAD.SHL.U32 R19, R18, 0x8, RZ ;  /* 0x0000000812137824 */ /* 0x000fe200078e00ff */
[----:B------:R-:W-:Y:S01]  /*0cf0*/  SHF.R.S32.HI R22, RZ, 0x3, R0 ;  /* 0x00000003ff167819 */ /* 0x000fe20000011400 */
[----:B------:R-:W-:-:S02]  /*0d00*/  IMAD R3, R3, -0x3, R156 ;  /* 0xfffffffd03037824 */ /* 0x000fc400078e029c */
[----:B------:R-:W-:Y:S01]  /*0d10*/  IMAD.IADD R2, R7, 0x1, -R2 ;  /* 0x0000000107027824 */ /* 0x000fe200078e0a02 */
[----:B------:R-:W-:Y:S01]  /*0d20*/  SHF.R.S32.HI R0, RZ, 0x1f, R19 ;  /* 0x0000001fff007819 */ /* 0x000fe20000011413 */
[----:B------:R-:W-:Y:S02]  /*0d30*/  IMAD R157, R3, 0x40, R6 ;  /* 0x00000040039d7824 */ /* 0x000fe400078e0206 */
[----:B------:R-:W-:Y:S02]  /*0d40*/  IMAD.IADD R16, R23, 0x1, -R16 ;  /* 0x0000000117107824 */ /* 0x000fe400078e0a10 */
[----:B------:R-:W-:-:S07]  /*0d50*/  IMAD R17, R2, 0x8, R157 ;  /* 0x0000000802117824 */ /* 0x000fce00078e029d */
.L_x_1553:
        /* <DEDUP_REMOVED lines=21> */
.L_x_1512:
[----:B------:R-:W-:Y:S01]  /*0eb0*/  ULDC UR6, c[0x0][0xc54] ;  /* 0x0003150000067ab9 */ /* 0x000fe20000000800 */
[----:B------:R-:W-:Y:S01]  /*0ec0*/  UMOV UR8, UR7 ;  /* 0x0000000700087c82 */ /* 0x000fe20008000000 */
[----:B------:R-:W-:-:S11]  /*0ed0*/  UISETP.NE.AND UP0, UPT, UR6, 0x1, UPT ;  /* 0x000000010600788c */ /* 0x000fd6000bf05270 */
[----:B------:R-:W-:Y:S02]  /*0ee0*/  @UP0 ULDC.64 UR10, c[0x0][0xc58] ;  /* 0x00031600000a0ab9 */ /* 0x000fe40000000a00 */
[----:B------:R-:W-:-:S04]  /*0ef0*/  UIMAD.WIDE.U32 UR4, UR7, UR10, URZ ;  /* 0x0000000a070472a5 */ /* 0x000fc8000f8e003f */
[----:B------:R-:W-:-:S04]  /*0f00*/  @UP0 USHF.R.U32.HI UR8, URZ, UR11, UR5 ;  /* 0x0000000b3f080299 */ /* 0x000fc80008011605 */
[----:B------:R-:W-:-:S12]  /*0f10*/  UIMAD UR4, UR8, UR6, URZ ;  /* 0x00000006080472a4 */ /* 0x000fd8000f8e023f */
.L_x_1513:
[----:B------:R-:W-:Y:S01]  /*0f20*/  ULDC UR41, c[0x0][0xc48] ;  /* 0x0003120000297ab9 */ /* 0x000fe20000000800 */
[----:B------:R-:W-:Y:S01]  /*0f30*/  UIADD3 UR6, UR7, -UR4, URZ ;  /* 0x8000000407067290 */ /* 0x000fe2000fffe03f */
[----:B------:R-:W-:Y:S01]  /*0f40*/  IMAD.MOV.U32 R7, RZ, RZ, 0x3f800000 ;  /* 0x3f800000ff077424 */ /* 0x000fe200078e00ff */
[----:B------:R-:W-:Y:S01]  /*0f50*/  UISETP.NE.AND UP2, UPT, UR41, 0x1, UPT ;  /* 0x000000012900788c */ /* 0x000fe2000bf45270 */
[----:B------:R-:W-:Y:S01]  /*0f60*/  IMAD.MOV.U32 R0, RZ, RZ, 0x3f800000 ;  /* 0x3f800000ff007424 */ /* 0x000fe200078e00ff */
[----:B------:R-:W-:Y:S01]  /*0f70*/  ULDC.64 UR4, c[0x0][0x990] ;  /* 0x0002640000047ab9 */ /* 0x000fe20000000a00 */
[----:B------:R-:W-:Y:S01]  /*0f80*/  ULDC UR18, c[0x0][0xc54] ;  /* 0x0003150000127ab9 */ /* 0x000fe20000000800 */
[----:B------:R-:W-:Y:S02]  /*0f90*/  UISETP.NE.U32.AND UP0, UPT, UR4, URZ, UPT ;  /* 0x0000003f0400728c */ /* 0x000fe4000bf05070 */
[----:B------:R-:W-:Y:S02]  /*0fa0*/  UIMAD UR18, UR9, UR18, UR6 ;  /* 0x00000012091272a4 */ /* 0x000fe4000f8e0206 */
[----:B------:R-:W-:Y:S01]  /*0fb0*/  UISETP.NE.AND.EX UP0, UPT, UR5, URZ, UPT, UP0 ;  /* 0x0000003f0500728c */ /* 0x000fe2000bf05300 */
[----:B------:R-:W-:-:S02]  /*0fc0*/  ULDC.64 UR6, c[0x0][0x998] ;  /* 0x0002660000067ab9 */ /* 0x000fc40000000a00 */
[----:B------:R-:W-:Y:S01]  /*0fd0*/  @UP2 ULDC UR10, c[0x0][0xc4c] ;  /* 0x00031300000a2ab9 */ /* 0x000fe20000000800 */
[----:B------:R-:W-:Y:S02]  /*0fe0*/  UISETP.NE.U32.AND UP1, UPT, UR6, URZ, UPT ;  /* 0x0000003f0600728c */ /* 0x000fe4000bf25070 */
[----:B------:R-:W-:Y:S01]  /*0ff0*/  UIMAD.WIDE.U32 UR10, UR18, UR10, URZ ;  /* 0x0000000a120a72a5 */ /* 0x000fe2000f8e003f */
[----:B------:R-:W-:Y:S01]  /*1000*/  PLOP3.LUT P0, PT, PT, PT, UP0, 0x80, 0x0 ;  /* 0x000000000000781c */ /* 0x000fe20003f0f008 */
[----:B------:R-:W-:Y:S01]  /*1010*/  @UP2 ULDC UR9, c[0x0][0xc50] ;  /* 0x0003140000092ab9 */ /* 0x000fe20000000800 */
[----:B------:R-:W-:Y:S01]  /*1020*/  UISETP.NE.AND.EX UP1, UPT, UR7, URZ, UPT, UP1 ;  /* 0x0000003f0700728c */ /* 0x000fe2000bf25310 */
[----:B------:R-:W-:Y:S01]  /*1030*/  UMOV UR40, UR18 ;  /* 0x0000001200287c82 */ /* 0x000fe20008000000 */
[----:B------:R-:W-:Y:S02]  /*1040*/  @UP2 USHF.R.U32.HI UR40, URZ, UR9, UR11 ;  /* 0x000000093f282299 */ /* 0x000fe4000801160b */
[----:B------:R-:W-:-:S02]  /*1050*/  ULOP3.LUT UR8, URZ, UR8, URZ, 0x33, !UPT ;  /* 0x000000083f087292 */ /* 0x000fc4000f8e333f */
[----:B------:R-:W-:Y:S01]  /*1060*/  PLOP3.LUT P1, PT, PT, PT, UP1, 0x80, 0x0 ;  /* 0x000000000000781c */ /* 0x000fe20003f2f018 */
[----:B------:R-:W-:Y:S01]  /*1070*/  @UP0 USHF.R.S32.HI UR9, URZ, 0x1f, UR40 ;  /* 0x0000001f3f090899 */ /* 0x000fe20008011428 */
[----:B------:R-:W-:Y:S01]  /*1080*/  @UP0 ULDC.64 UR10, c[0x0][0x9a8] ;  /* 0x00026a00000a0ab9 */ /* 0x000fe20000000a00 */
[----:B------:R-:W-:Y:S02]  /*1090*/  UIADD3 UR15, -UR40, URZ, URZ ;  /* 0x0000003f280f7290 */ /* 0x000fe4000fffe13f */
[----:B------:R-:W-:Y:S02]  /*10a0*/  @UP0 UIMAD UR9, UR9, UR10, URZ ;  /* 0x0000000a090902a4 */ /* 0x000fe4000f8e023f */
[----:B------:R-:W-:Y:S02]  /*10b0*/  @UP0 UIMAD.WIDE.U32 UR12, UR40, UR10, URZ ;  /* 0x0000000a280c02a5 */ /* 0x000fe4000f8e003f */
[----:B------:R-:W-:Y:S01]  /*10c0*/  @UP1 USHF.R.S32.HI UR10, URZ, 0x1f, UR40 ;  /* 0x0000001f3f0a1899 */ /* 0x000fe20008011428 */
[----:B------:R-:W-:Y:S01]  /*10d0*/  @UP1 ULDC.64 UR16, c[0x0][0x9b8] ;  /* 0x00026e0000101ab9 */ /* 0x000fe20000000a00 */
[----:B------:R-:W-:-:S02]  /*10e0*/  @UP0 UIMAD UR14, UR40, UR11, UR9 ;  /* 0x0000000b280e02a4 */ /* 0x000fc4000f8e0209 */
[----:B------:R-:W-:Y:S02]  /*10f0*/  @UP1 UIMAD UR9, UR10, UR16, URZ ;  /* 0x000000100a0912a4 */ /* 0x000fe4000f8e023f */
[----:B------:R-:W-:Y:S02]  /*1100*/  UIMAD UR41, UR41, UR15, UR18 ;  /* 0x0000000f292972a4 */ /* 0x000fe4000f8e0212 */
[----:B------:R-:W-:Y:S02]  /*1110*/  @UP1 UIMAD UR15, UR40, UR17, UR9 ;  /* 0x00000011280f12a4 */ /* 0x000fe4000f8e0209 */
[----:B------:R-:W-:Y:S02]  /*1120*/  @UP0 USHF.R.S32.HI UR9, URZ, 0x1f, UR41 ;  /* 0x0000001f3f090899 */ /* 0x000fe40008011429 */
[----:B------:R-:W-:Y:S02]  /*1130*/  @UP1 UIMAD.WIDE.U32 UR10, UR40, UR16, URZ ;  /* 0x00000010280a12a5 */ /* 0x000fe4000f8e003f */
[----:B------:R-:W-:Y:S01]  /*1140*/  @UP1 USHF.R.S32.HI UR20, URZ, 0x1f, UR41 ;  /* 0x0000001f3f141899 */ /* 0x000fe20008011429 */
[----:B------:R-:W-:Y:S01]  /*1150*/  @UP0 ULDC.64 UR16, c[0x0][0x9b0] ;  /* 0x00026c0000100ab9 */ /* 0x000fe20000000a00 */
[----:B------:R-:W-:Y:S01]  /*1160*/  @UP1 ULDC.64 UR18, c[0x0][0x9c0] ;  /* 0x0002700000121ab9 */ /* 0x000fe20000000a00 */
[----:B------:R-:W-:-:S02]  /*1170*/  @UP0 UIADD3 UR13, UR13, UR14, URZ ;  /* 0x0000000e0d0d0290 */ /* 0x000fc4000fffe03f */
[----:B------:R-:W-:Y:S02]  /*1180*/  @UP0 UIMAD UR9, UR9, UR16, URZ ;  /* 0x00000010090902a4 */ /* 0x000fe4000f8e023f */
[----:B------:R-:W-:Y:S02]  /*1190*/  @UP1 UIADD3 UR11, UR11, UR15, URZ ;  /* 0x0000000f0b0b1290 */ /* 0x000fe4000fffe03f */
[----:B------:R-:W-:Y:S02]  /*11a0*/  @UP1 UIMAD UR14, UR20, UR18, URZ ;  /* 0x00000012140e12a4 */ /* 0x000fe4000f8e023f */
[----:B------:R-:W-:Y:S02]  /*11b0*/  @UP0 UIMAD UR9, UR41, UR17, UR9 ;  /* 0x00000011290902a4 */ /* 0x000fe4000f8e0209 */
[----:B------:R-:W-:Y:S02]  /*11c0*/  @UP0 UIMAD.WIDE.U32 UR12, UR41, UR16, UR12 ;  /* 0x00000010290c02a5 */ /* 0x000fe4000f8e000c */
[----:B------:R-:W-:-:S02]  /*11d0*/  @UP1 UIMAD UR14, UR41, UR19, UR14 ;  /* 0x00000013290e12a4 */ /* 0x000fc4000f8e020e */
[----:B------:R-:W-:Y:S02]  /*11e0*/  @UP1 UIMAD.WIDE.U32 UR10, UR41, UR18, UR10 ;  /* 0x00000012290a12a5 */ /* 0x000fe4000f8e000a */
        /* <DEDUP_REMOVED lines=8> */
[----:B------:R-:W-:Y:S01]  /*1270*/  ULDC UR6, c[0x0][0x448] ;  /* 0x0001120000067ab9 */ /* 0x000fe20000000800 */
[----:B------:R-:W-:Y:S01]  /*1280*/  IMAD.U32 R3, RZ, RZ, UR5 ;  /* 0x00000005ff037e24 */ /* 0x000fe2000f8e00ff */
[----:B------:R-:W-:Y:S01]  /*1290*/  ULDC.64 UR4, c[0x0][0x418] ;  /* 0x0001060000047ab9 */ /* 0x000fe20000000a00 */
[----:B------:R-:W-:Y:S01]  /*12a0*/  IMAD.U32 R5, RZ, RZ, UR7 ;  /* 0x00000007ff057e24 */ /* 0x000fe2000f8e00ff */
[----:B------:R-:W-:Y:S02]  /*12b0*/  ULDC UR47, c[0x0][0x424] ;  /* 0x00010900002f7ab9 */ /* 0x000fe40000000800 */
[----:B------:R0:W2:Y:S01]  /*12c0*/  @P0 LDG.E R7, desc[UR48][R2.64] ;  /* 0x0000003002070981 */ /* 0x0000a2000c1e1900 */
[----:B------:R-:W-:Y:S02]  /*12d0*/  UISETP.NE.U32.AND UP0, UPT, UR4, URZ, UPT ;  /* 0x0000003f0400728c */ /* 0x000fe4000bf05070 */
[----:B------:R-:W-:Y:S01]  /*12e0*/  UISETP.NE.AND UP1, UPT, UR6, 0x1, UPT ;  /* 0x000000010600788c */ /* 0x000fe2000bf25270 */
[----:B------:R1:W2:Y:S01]  /*12f0*/  @P1 LDG.E R0, desc[UR48][R4.64] ;  /* 0x0000003004001981 */ /* 0x0002a2000c1e1900 */
[----:B------:R-:W-:Y:S01]  /*1300*/  ULDC UR4, c[0x0][0xc3c] ;  /* 0x00030f0000047ab9 */ /* 0x000fe20000000800 */
[----:B------:R-:W-:Y:S01]  /*1310*/  UISETP.NE.AND.EX UP0, UPT, UR5, URZ, UPT, UP0 ;  /* 0x0000003f0500728c */ /* 0x000fe2000bf05300 */
[----:B------:R-:W-:Y:S01]  /*1320*/  PLOP3.LUT P0, PT, PT, PT, PT, 0x80, 0x0 ;  /* 0x000000000000781c */ /* 0x000fe20003f0f070 */
[----:B------:R-:W-:Y:S01]  /*1330*/  UIADD3 UR4, UR8, UR4, URZ ;  /* 0x0000000408047290 */ /* 0x000fe2000fffe03f */
[----:B------:R-:W-:Y:S01]  /*1340*/  CS2R R54, SRZ ;  /* 0x0000000000367805 */ /* 0x000fe2000001ff00 */
[----:B------:R-:W-:Y:S01]  /*1350*/  ULDC UR5, c[0x0][0x988] ;  /* 0x0002620000057ab9 */ /* 0x000fe20000000800 */
[----:B------:R-:W-:Y:S01]  /*1360*/  ULDC UR7, c[0x0][0x288] ;  /* 0x0000a20000077ab9 */ /* 0x000fe20000000800 */
[----:B------:R-:W-:Y:S01]  /*1370*/  UIMAD UR43, UR4, 0xc0, URZ ;  /* 0x000000c0042b78a4 */ /* 0x000fe2000f8e023f */
[----:B0-----:R-:W-:Y:S01]  /*1380*/  CS2R R2, SRZ ;  /* 0x0000000000027805 */ /* 0x001fe2000001ff00 */
[----:B------:R-:W-:Y:S01]  /*1390*/  UIADD3 UR7, -UR7, 0xa0, URZ ;  /* 0x000000a007077890 */ /* 0x000fe2000fffe13f */
[----:B-1----:R-:W-:Y:S01]  /*13a0*/  CS2R R4, SRZ ;  /* 0x0000000000047805 */ /* 0x002fe2000001ff00 */
[----:B------:R-:W-:Y:S01]  /*13b0*/  UIADD3 UR6, UR43, 0xbf, URZ ;  /* 0x000000bf2b067890 */ /* 0x000fe2000fffe03f */
[----:B------:R-:W-:Y:S01]  /*13c0*/  CS2R R8, SRZ ;  /* 0x0000000000087805 */ /* 0x000fe2000001ff00 */
[----:B------:R-:W-:Y:S01]  /*13d0*/  @UP1 ULDC UR4, c[0x0][0x44c] ;  /* 0x0001130000041ab9 */ /* 0x000fe20000000800 */
[----:B------:R-:W-:Y:S01]  /*13e0*/  USEL UR47, UR47, 0x1, UP0 ;  /* 0x000000012f2f7887 */ /* 0x000fe20008000000 */
[----:B------:R-:W-:Y:S01]  /*13f0*/  CS2R R52, SRZ ;  /* 0x0000000000347805 */ /* 0x000fe2000001ff00 */
[----:B------:R-:W-:Y:S01]  /*1400*/  ULDC UR8, c[0x0][0x2f0] ;  /* 0x0000bc0000087ab9 */ /* 0x000fe20000000800 */
[----:B------:R-:W-:Y:S01]  /*1410*/  @UP1 ULDC UR9, c[0x0][0x450] ;  /* 0x0001140000091ab9 */ /* 0x000fe20000000800 */
[----:B------:R-:W-:Y:S01]  /*1420*/  UIMAD UR7, UR47, UR8, UR7 ;  /* 0x000000082f0772a4 */ /* 0x000fe2000f8e0207 */
        /* <DEDUP_REMOVED lines=11> */
[----:B------:R-:W-:Y:S01]  /*14e0*/  CS2R R56, SRZ ;  /* 0x0000000000387805 */ /* 0x000fe2000001ff00 */
[----:B--2---:R-:W-:-:S04]  /*14f0*/  FMUL.FTZ R0, R7, R0 ;  /* 0x0000000007007220 */ /* 0x004fc80000410000 */
[----:B------:R-:W-:Y:S01]  /*1500*/  FMUL.FTZ R0, R0, UR5 ;  /* 0x0000000500007c20 */ /* 0x000fe20008410000 */
[----:B------:R-:W-:Y:S02]  /*1510*/  UIMAD.WIDE.U32 UR4, UR6, UR4, URZ ;  /* 0x00000004060472a5 */ /* 0x000fe4000f8e003f */
[----:B------:R-:W-:Y:S02]  /*1520*/  UIMAD UR4, UR47, UR8, 0x9f ;  /* 0x0000009f2f0474a4 */ /* 0x000fe4000f8e0208 */
[----:B------:R-:W-:Y:S01]  /*1530*/  @UP1 USHF.R.U32.HI UR6, URZ, UR9, UR5 ;  /* 0x000000093f061299 */ /* 0x000fe20008011605 */
[----:B------:R-:W-:Y:S01]  /*1540*/  R2UR UR42, R0 ;  /* 0x00000000002a72ca */ /* 0x000fe200000e0000 */
[----:B------:R-:W-:Y:S02]  /*1550*/  UIMAD.WIDE UR4, UR4, 0x66666667, URZ ;  /* 0x66666667040478a5 */ /* 0x000fe4000f8e023f */
[----:B------:R-:W-:Y:S02]  /*1560*/  UIADD3 UR6, UR7, UR6, URZ ;  /* 0x0000000607067290 */ /* 0x000fe4000fffe03f */
[----:B------:R-:W-:-:S02]  /*1570*/  USHF.R.U32.HI UR4, URZ, 0x1f, UR5 ;  /* 0x0000001f3f047899 */ /* 0x000fc40008011605 */
[----:B------:R-:W-:Y:S02]  /*1580*/  UIMAD.WIDE UR6, UR6, 0x66666667, URZ ;  /* 0x66666667060678a5 */ /* 0x000fe4000f8e023f */
[----:B------:R-:W-:Y:S02]  /*1590*/  ULEA.HI.SX32 UR4, UR5, UR4, 0x1a ;  /* 0x0000000405047291 */ /* 0x000fe4000f8fd23f */
[----:B------:R-:W-:-:S04]  /*15a0*/  USHF.R.U32.HI UR6, URZ, 0x1f, UR7 ;  /* 0x0000001f3f067899 */ /* 0x000fc80008011607 */
[----:B------:R-:W-:-:S04]  /*15b0*/  ULEA.HI.SX32 UR6, UR7, UR6, 0x1a ;  /* 0x0000000607067291 */ /* 0x000fc8000f8fd23f */
[----:B------:R-:W-:-:S04]  /*15c0*/  UISETP.LT.AND UP0, UPT, UR4, UR6, UPT ;  /* 0x000000060400728c */ /* 0x000fc8000bf01270 */
[----:B------:R-:W-:-:S04]  /*15d0*/  USEL UR50, UR4, UR6, UP0 ;  /* 0x0000000604327287 */ /* 0x000fc80008000000 */
[----:B------:R-:W-:-:S06]  /*15e0*/  UISETP.GE.AND UP0, UPT, UR50, 0x1, UPT ;  /* 0x000000013200788c */ /* 0x000fcc000bf06270 */
[----:B------:R-:W-:-:S13]  /*15f0*/  PLOP3.LUT P1, PT, PT, PT, UP0, 0x80, 0x0 ;  /* 0x000000000000781c */ /* 0x000fda0003f2f008 */
[----:B------:R-:W-:Y:S05]  /*1600*/  @!P1 BRA `(.L_x_1514) ;  /* 0x00000084007c9947 */ /* 0x000fea0003800000 */
        /* <DEDUP_REMOVED lines=31> */
.L_x_1515:
        /* <DEDUP_REMOVED lines=9> */
.L_x_1630:
[----:B------:R-:W-:Y:S05]  /*1890*/  @!P0 BRA `(.L_x_1517) ;  /* 0x0000000000048947 */ /* 0x000fea0003800000 */
[----:B------:R-:W-:Y:S01]  /*18a0*/  BPT.TRAP 0x1 ;  /* 0x000000040000795c */ /* 0x000fe20000300000 */
.L_x_1517:
[----:B0-----:R-:W-:Y:S02]  /*18b0*/  IMAD.U32 R3, RZ, RZ, UR39 ;  /* 0x00000027ff037e24 */ /* 0x001fe4000f8e00ff */
[----:B------:R-:W-:-:S03]  /*18c0*/  IMAD.U32 R0, RZ, RZ, UR37 ;  /* 0x00000025ff007e24 */ /* 0x000fc6000f8e00ff */
[----:B------:R-:W-:Y:S02]  /*18d0*/  LEA R3, R3, UR45, 0x3 ;  /* 0x0000002d03037c11 */ /* 0x000fe4000f8e18ff */
[----:B------:R-:W-:-:S04]  /*18e0*/  SHF.L.U32 R0, R0, 0x1f, RZ ;  /* 0x0000001f00007819 */ /* 0x000fc800000006ff */
[----:B------:R0:W1:Y:S01]  /*18f0*/  SYNCS.PHASECHK.TRANS64.TRYWAIT P1, [R3+URZ+0x13230], R0 ;  /* 0x01323000030075a7 */ /* 0x000062000802017f */
[----:B------:R-:W-:Y:S05]  /*1900*/  @!P0 BRA `(.L_x_1518) ;  /* 0x0000000000048947 */ /* 0x000fea0003800000 */
[----:B------:R-:W-:Y:S01]  /*1910*/  BPT.TRAP 0x1 ;  /* 0x000000040000795c */ /* 0x000fe20000300000 */
.L_x_1518:
[----:B-1----:R-:W-:Y:S05]  /*1920*/  @P1 BRA `(.L_x_1519) ;  /* 0x0000000000081947 */ /* 0x002fea0003800000 */
[----:B------:R-:W1:Y:S02]  /*1930*/  SYNCS.PHASECHK.TRANS64.TRYWAIT P1, [R3+URZ+0x13230], R0 ;  /* 0x01323000030075a7 */ /* 0x000e64000802017f */
[----:B-1----:R-:W-:Y:S05]  /*1940*/  @!P1 BRA `(.L_x_1520) ;  /* 0x000000d000949947 */ /* 0x002fea0003800000 */
.L_x_1519:
[----:B------:R-:W2:Y:S01]  /*1950*/  S2R R2, SR_TID.X ;  /* 0x0000000000027919 */ /* 0x000ea20000002100 */
[----:B------:R-:W-:-:S04]  /*1960*/  UIADD3 UR4, UR45, 0xe000, URZ ;  /* 0x0000e0002d047890 */ /* 0x000fc8000fffe03f */
[----:B------:R-:W-:-:S04]  /*1970*/  USHF.R.U32.HI UR4, URZ, 0x4, UR4 ;  /* 0x000000043f047899 */ /* 0x000fc80008011604 */
[----:B------:R-:W-:-:S06]  /*1980*/  ULOP3.LUT UR4, UR4, 0x3fff, URZ, 0xc0, !UPT ;  /* 0x00003fff04047892 */ /* 0x000fcc000f8ec03f */
[----:B------:R-:W-:Y:S01]  /*1990*/  IMAD.U32 R5, RZ, RZ, UR4 ;  /* 0x00000004ff057e24 */ /* 0x000fe2000f8e00ff */
[----:B------:R-:W-:Y:S05]  /*19a0*/  WARPSYNC.ALL ;  /* 0x0000000000007948 */ /* 0x000fea0003800000 */
[----:B------:R-:W-:Y:S02]  /*19b0*/  LOP3.LUT R5, R5, 0x10000, RZ, 0xfc, !PT ;  /* 0x0001000005057812 */ /* 0x000fe400078efcff */
[----:B--2---:R-:W-:Y:S02]  /*19c0*/  LOP3.LUT P1, RZ, R2, 0x7f, RZ, 0xc0, !PT ;  /* 0x0000007f02ff7812 */ /* 0x004fe4000782c0ff */
[----:B------:R-:W-:Y:S01]  /*19d0*/  R2UR UR12, R5 ;  /* 0x00000000050c72ca */ /* 0x000fe200000e0000 */
[----:B------:R-:W-:Y:S01]  /*19e0*/  ULOP3.LUT UR51, UR51, 0x10000, URZ, 0xfc, !UPT ;  /* 0x0001000033337892 */ /* 0x000fe2000f8efc3f */
[----:B------:R-:W-:Y:S01]  /*19f0*/  WARPGROUP.ARRIVE ;  /* 0x00000000000079c5 */ /* 0x000fe20000000000 */
[----:B------:R-:W-:Y:S01]  /*1a00*/  UMOV UR9, 0x80000020 ;  /* 0x8000002000097882 */ /* 0x000fe20000000000 */
[----:B------:R-:W-:Y:S01]  /*1a10*/  UMOV UR11, 0x80000020 ;  /* 0x80000020000b7882 */ /* 0x000fe20000000000 */
[----:B------:R-:W-:Y:S01]  /*1a20*/  UIADD3 UR6, UR51, 0x2, URZ ;  /* 0x0000000233067890 */ /* 0x000fe2000fffe03f */
[----:B------:R-:W-:Y:S01]  /*1a30*/  VIADD R13, R17, UR43 ;  /* 0x0000002b110d7c36 */ /* 0x000fe20008000000 */
[----:B------:R-:W-:Y:S01]  /*1a40*/  ULDC UR7, c[0x0][0x448] ;  /* 0x0001120000077ab9 */ /* 0x000fe20000000800 */
[----:B------:R-:W-:Y:S01]  /*1a50*/  UMOV UR8, UR51 ;  /* 0x0000003300087c82 */ /* 0x000fe20008000000 */
[----:B------:R-:W-:-:S02]  /*1a60*/  UISETP.NE.AND UP0, UPT, UR7, 0x1, UPT ;  /* 0x000000010700788c */ /* 0x000fc4000bf05270 */
[----:B------:R-:W-:Y:S02]  /*1a70*/  UIADD3 UR23, UR50, -0x2, URZ ;  /* 0xfffffffe32177890 */ /* 0x000fe4000fffe03f */
[----:B------:R-:W-:Y:S01]  /*1a80*/  UIMAD UR12, UR39, 0x280, UR12 ;  /* 0x00000280270c78a4 */ /* 0x000fe2000f8e020c */
[----:B------:R-:W-:Y:S01]  /*1a90*/  UMOV UR7, 0x80000020 ;  /* 0x8000002000077882 */ /* 0x000fe20000000000 */
[----:B------:R-:W-:Y:S02]  /*1aa0*/  PLOP3.LUT P2, PT, PT, PT, UP0, 0x80, 0x0 ;  /* 0x000000000000781c */ /* 0x000fe40003f4f008 */
[----:B------:R-:W-:Y:S02]  /*1ab0*/  UIADD3 UR4, UR12, 0x180, URZ ;  /* 0x000001800c047890 */ /* 0x000fe4000fffe03f */
[----:B------:R-:W-:Y:S02]  /*1ac0*/  UIADD3 UR5, UR12, 0x200, URZ ;  /* 0x000002000c057890 */ /* 0x000fe4000fffe03f */
[----:B------:R-:W-:Y:S01]  /*1ad0*/  UMOV UR10, UR12 ;  /* 0x0000000c000a7c82 */ /* 0x000fe20008000000 */
[----:B------:R-:W-:Y:S01]  /*1ae0*/  UIADD3 UR13, UR12, 0x2, URZ ;  /* 0x000000020c0d7890 */ /* 0x000fe2000fffe03f */
[----:B------:R-:W-:Y:S01]  /*1af0*/  QGMMA.64x32x32.F32.E4M3.E4M3 R88, gdesc[UR8], RZ, !UPT, gsb0 ;  /* 0x00600000085879f3 */ /* 0x000fe2000c0008ff */
[----:B------:R-:W-:Y:S01]  /*1b00*/  UIADD3 UR10, UR12, 0x80, URZ ;  /* 0x000000800c0a7890 */ /* 0x000fe2000fffe03f */
[----:B------:R-:W-:Y:S01]  /*1b10*/  UMOV UR11, 0x80000020 ;  /* 0x80000020000b7882 */ /* 0x000fe20000000000 */
[----:B------:R-:W-:-:S02]  /*1b20*/  WARPGROUP.DEPBAR.LE gsb0, 0x0 ;  /* 0x00008000000079c5 */ /* 0x000fc40000010000 */
        /* <DEDUP_REMOVED lines=20> */
[----:B------:R-:W-:Y:S01]  /*1c70*/  UIMAD UR10, UR50, -0xa0, URZ ;  /* 0xffffff60320a78a4 */ /* 0x000fe2000f8e023f */
[----:B------:R-:W-:-:S03]  /*1c80*/  ULDC UR11, c[0x0][0x2f0] ;  /* 0x0000bc00000b7ab9 */ /* 0x000fc60000000800 */
[----:B------:R-:W-:Y:S01]  /*1c90*/  UIADD3 UR13, UR10, 0xa1, URZ ;  /* 0x000000a10a0d7890 */ /* 0x000fe2000fffe03f */
[----:B------:R-:W-:-:S05]  /*1ca0*/  IMAD.U32 R11, RZ, RZ, UR11 ;  /* 0x0000000bff0b7e24 */ /* 0x000fca000f8e00ff */
[----:B------:R-:W-:Y:S01]  /*1cb0*/  IMAD.U32 R9, RZ, RZ, UR13 ;  /* 0x0000000dff097e24 */ /* 0x000fe2000f8e00ff */
[----:B------:R-:W-:-:S03]  /*1cc0*/  ULDC UR13, c[0x0][0x288] ;  /* 0x0000a200000d7ab9 */ /* 0x000fc60000000800 */
[----:B------:R-:W-:-:S04]  /*1cd0*/  IMAD R10, R16, -0x2, R9 ;  /* 0xfffffffe100a7824 */ /* 0x000fc800078e0209 */
[----:B------:R-:W-:-:S04]  /*1ce0*/  IMAD R10, R11, UR47, R10 ;  /* 0x0000002f0b0a7c24 */ /* 0x000fc8000f8e020a */
[----:B------:R-:W-:Y:S01]  /*1cf0*/  VIADD R15, R10, -UR13 ;  /* 0x8000000d0a0f7c36 */ /* 0x000fe20008000000 */
[----:B------:R-:W-:Y:S02]  /*1d00*/  WARPGROUP.DEPBAR.LE gsb0, 0x0 ;  /* 0x00008000000079c5 */ /* 0x000fe40000010000 */
[----:B------:R-:W-:-:S06]  /*1d10*/  WARPGROUP.ARRIVE ;  /* 0x00000000000079c5 */ /* 0x000fcc0000000000 */
[----:B------:R-:W-:Y:S01]  /*1d20*/  QGMMA.64x32x32.F32.E4M3.E4M3 R88, gdesc[UR4], R88, gsb0 ;  /* 0x00600000045879f3 */ /* 0x000fe20008000858 */
[----:B------:R-:W-:Y:S01]  /*1d30*/  @UP0 ULDC UR6, c[0x0][0x44c] ;  /* 0x0001130000060ab9 */ /* 0x000fe20000000800 */
[----:B------:R-:W-:Y:S01]  /*1d40*/  UMOV UR7, 0x80000020 ;  /* 0x8000002000077882 */ /* 0x000fe20000000000 */
[----:B01----:R-:W-:Y:S01]  /*1d50*/  @P2 IMAD.HI.U32 R0, R13, UR6, RZ ;  /* 0x000000060d002c27 */ /* 0x003fe2000f8e00ff */
[----:B------:R-:W-:-:S04]  /*1d60*/  @UP0 ULDC UR6, c[0x0][0x450] ;  /* 0x0001140000060ab9 */ /* 0x000fc80000000800 */
[----:B------:R-:W-:Y:S01]  /*1d70*/  @P2 SHF.R.U32.HI R13, RZ, UR6, R0 ;  /* 0x00000006ff0d2c19 */ /* 0x000fe20008011600 */
[----:B------:R-:W-:-:S04]  /*1d80*/  UIADD3 UR6, UR12, 0x82, URZ ;  /* 0x000000820c067890 */ /* 0x000fc8000fffe03f */
[----:B------:R-:W0:Y:S04]  /*1d90*/  SHFL.IDX PT, R7, R13, 0x1, 0x1c1f ;  /* 0x003c1f000d077f89 */ /* 0x000e2800000e0000 */
[----:B------:R-:W-:Y:S01]  /*1da0*/  SHFL.IDX PT, R13, R13, RZ, 0x1c1f ;  /* 0x001c1fff0d0d7589 */ /* 0x000fe200000e0000 */
[----:B0-----:R-:W-:Y:S01]  /*1db0*/  IADD3 R7, R7, -UR13, R10 ;  /* 0x8000000d07077c10 */ /* 0x001fe2000fffe00a */
[----:B------:R-:W-:Y:S02]  /*1dc0*/  WARPGROUP.DEPBAR.LE gsb0, 0x0 ;  /* 0x00008000000079c5 */ /* 0x000fe40000010000 */
[----:B------:R-:W-:-:S06]  /*1dd0*/  WARPGROUP.ARRIVE ;  /* 0x00000000000079c5 */ /* 0x000fcc0000000000 */
[----:B------:R-:W-:Y:S01]  /*1de0*/  QGMMA.64x32x32.F32.E4M3.E4M3 R72, gdesc[UR4], R72, gsb0 ;  /* 0x00600000044879f3 */ /* 0x000fe20008000848 */
[----:B------:R-:W-:Y:S01]  /*1df0*/  UIMAD UR6, UR47, UR11, UR10 ;  /* 0x0000000b2f0672a4 */ /* 0x000fe2000f8e020a */
[----:B------:R-:W-:Y:S02]  /*1e00*/  UMOV UR7, 0x80000020 ;  /* 0x8000002000077882 */ /* 0x000fe40000000000 */
[----:B------:R-:W-:Y:S01]  /*1e10*/  UMOV UR10, UR43 ;  /* 0x0000002b000a7c82 */ /* 0x000fe20008000000 */
[----:B------:R-:W-:Y:S02]  /*1e20*/  UIADD3 UR6, UR6, 0xa0, URZ ;  /* 0x000000a006067890 */ /* 0x000fe4000fffe03f */
[----:B------:R-:W-:-:S04]  /*1e30*/  UIMAD UR11, UR47, UR11, -UR13 ;  /* 0x0000000b2f0b72a4 */ /* 0x000fc8000f8e0a0d */
[----:B------:R-:W-:Y:S01]  /*1e40*/  IMAD.U32 R9, RZ, RZ, UR6 ;  /* 0x00000006ff097e24 */ /* 0x000fe2000f8e00ff */
[----:B------:R-:W-:-:S03]  /*1e50*/  UIADD3 UR6, UR12, 0x102, URZ ;  /* 0x000001020c067890 */ /* 0x000fc6000fffe03f */
[----:B------:R-:W-:-:S05]  /*1e60*/  IMAD R12, R16, -0x2, R9 ;  /* 0xfffffffe100c7824 */ /* 0x000fca00078e0209 */
[----:B------:R-:W-:-:S04]  /*1e70*/  VIMNMX R0, R12, R7, PT ;  /* 0x000000070c007248 */ /* 0x000fc80003fe0100 */
[C---:B------:R-:W-:Y:S02]  /*1e80*/  ISETP.GT.AND P3, PT, R0.reuse, RZ, PT ;  /* 0x000000ff0000720c */ /* 0x040fe40003f64270 */
[C---:B------:R-:W-:Y:S02]  /*1e90*/  ISETP.GT.AND P4, PT, R0.reuse, 0x1, PT ;  /* 0x000000010000780c */ /* 0x040fe40003f84270 */
[----:B------:R-:W-:Y:S02]  /*1ea0*/  ISETP.GT.AND P5, PT, R0, 0x8, PT ;  /* 0x000000080000780c */ /* 0x000fe40003fa4270 */
[----:B------:R-:W-:Y:S02]  /*1eb0*/  FSEL R6, R90, -INF , P3 ;  /* 0xff8000005a067808 */ /* 0x000fe40001800000 */
[----:B------:R-:W-:Y:S02]  /*1ec0*/  FSEL R104, R91, -INF , P4 ;  /* 0xff8000005b687808 */ /* 0x000fe40002000000 */
[----:B------:R-:W-:-:S02]  /*1ed0*/  ISETP.GT.AND P3, PT, R0, 0x9, PT ;  /* 0x000000090000780c */ /* 0x000fc40003f64270 */
[----:B------:R-:W-:Y:S02]  /*1ee0*/  FSEL R8, R94, -INF , P5 ;  /* 0xff8000005e087808 */ /* 0x000fe40002800000 */
[----:B------:R-:W-:Y:S02]  /*1ef0*/  FMNMX.FTZ R7, R6, R104, !PT ;  /* 0x0000006806077209 */ /* 0x000fe40007810000 */
[----:B------:R-:W-:Y:S02]  /*1f00*/  ISETP.GT.AND P4, PT, R0, 0x10, PT ;  /* 0x000000100000780c */ /* 0x000fe40003f84270 */
[----:B------:R-:W-:Y:S02]  /*1f10*/  FSEL R90, R95, -INF , P3 ;  /* 0xff8000005f5a7808 */ /* 0x000fe40001800000 */
[----:B------:R-:W-:Y:S02]  /*1f20*/  FMNMX.FTZ R7, R8, R7, !PT ;  /* 0x0000000708077209 */ /* 0x000fe40007810000 */
[----:B------:R-:W-:-:S02]  /*1f30*/  ISETP.GT.AND P3, PT, R0, 0x11, PT ;  /* 0x000000110000780c */ /* 0x000fc40003f64270 */
[----:B------:R-:W-:Y:S02]  /*1f40*/  FSEL R106, R98, -INF , P4 ;  /* 0xff800000626a7808 */ /* 0x000fe40002000000 */
[----:B------:R-:W-:Y:S02]  /*1f50*/  FMNMX.FTZ R7, R90, R7, !PT ;  /* 0x000000075a077209 */ /* 0x000fe40007810000 */
[----:B------:R-:W-:Y:S02]  /*1f60*/  ISETP.GT.AND P4, PT, R0, 0x18, PT ;  /* 0x000000180000780c */ /* 0x000fe40003f84270 */
[----:B------:R-:W-:Y:S02]  /*1f70*/  FSEL R98, R99, -INF , P3 ;  /* 0xff80000063627808 */ /* 0x000fe40001800000 */
[----:B------:R-:W-:Y:S02]  /*1f80*/  FMNMX.FTZ R7, R106, R7, !PT ;  /* 0x000000076a077209 */ /* 0x000fe40007810000 */
[----:B------:R-:W-:Y:S01]  /*1f90*/  ISETP.GT.AND P3, PT, R0, 0x19, PT ;  /* 0x000000190000780c */ /* 0x000fe20003f64270 */
[----:B------:R-:W-:-:S02]  /*1fa0*/  WARPGROUP.DEPBAR.LE gsb0, 0x0 ;  /* 0x00008000000079c5 */ /* 0x000fc40000010000 */
[----:B------:R-:W-:Y:S01]  /*1fb0*/  WARPGROUP.ARRIVE ;  /* 0x00000000000079c5 */ /* 0x000fe20000000000 */
[----:B------:R-:W-:Y:S02]  /*1fc0*/  FSEL R102, R102, -INF , P4 ;  /* 0xff80000066667808 */ /* 0x000fe40002000000 */
[----:B------:R-:W-:Y:S02]  /*1fd0*/  FMNMX.FTZ R7, R98, R7, !PT ;  /* 0x0000000762077209 */ /* 0x000fe40007810000 */
[----:B------:R-:W-:Y:S01]  /*1fe0*/  ISETP.GT.AND P4, PT, R0, 0x20, PT ;  /* 0x000000200000780c */ /* 0x000fe20003f84270 */
[----:B------:R-:W-:Y:S01]  /*1ff0*/  QGMMA.64x32x32.F32.E4M3.E4M3 R56, gdesc[UR4], R56, gsb0 ;  /* 0x00600000043879f3 */ /* 0x000fe20008000838 */
[----:B------:R-:W-:Y:S01]  /*2000*/  UIADD3 UR6, UR12, 0x182, URZ ;  /* 0x000001820c067890 */ /* 0x000fe2000fffe03f */
[----:B------:R-:W-:Y:S01]  /*2010*/  FSEL R94, R103, -INF , P3 ;  /* 0xff800000675e7808 */ /* 0x000fe20001800000 */
[----:B------:R-:W-:Y:S01]  /*2020*/  UMOV UR7, 0x80000020 ;  /* 0x8000002000077882 */ /* 0x000fe20000000000 */
[----:B------:R-:W-:-:S02]  /*2030*/  FMNMX.FTZ R7, R102, R7, !PT ;  /* 0x0000000766077209 */ /* 0x000fc40007810000 */
[----:B------:R-:W-:Y:S02]  /*2040*/  ISETP.GT.AND P3, PT, R0, 0x21, PT ;  /* 0x000000210000780c */ /* 0x000fe40003f64270 */
[----:B------:R-:W-:Y:S02]  /*2050*/  FSEL R14, R74, -INF , P4 ;  /* 0xff8000004a0e7808 */ /* 0x000fe40002000000 */
[----:B------:R-:W-:Y:S02]  /*2060*/  FMNMX.FTZ R7, R94, R7, !PT ;  /* 0x000000075e077209 */ /* 0x000fe40007810000 */
[----:B------:R-:W-:Y:S02]  /*2070*/  ISETP.GT.AND P4, PT, R0, 0x28, PT ;  /* 0x000000280000780c */ /* 0x000fe40003f84270 */
[----:B------:R-:W-:Y:S02]  /*2080*/  FSEL R20, R75, -INF , P3 ;  /* 0xff8000004b147808 */ /* 0x000fe40001800000 */
        /* <DEDUP_REMOVED lines=20> */
[----:B------:R-:W-:Y:S01]  /*21d0*/  FMNMX.FTZ R7, R87, R4, !PT ;  /* 0x0000000457077209 */ /* 0x000fe20007810000 */
[----:B------:R-:W-:Y:S02]  /*21e0*/  WARPGROUP.DEPBAR.LE gsb0, 0x0 ;  /* 0x00008000000079c5 */ /* 0x000fe40000010000 */
[----:B------:R-:W-:Y:S01]  /*21f0*/  WARPGROUP.ARRIVE ;  /* 0x00000000000079c5 */ /* 0x000fe20000000000 */
[----:B------:R-:W-:Y:S02]  /*2200*/  FSEL R58, R58, -INF , P4 ;  /* 0xff8000003a3a7808 */ /* 0x000fe40002000000 */
[----:B------:R-:W-:Y:S02]  /*2210*/  ISETP.GT.AND P4, PT, R0, 0x48, PT ;  /* 0x000000480000780c */ /* 0x000fe40003f84270 */
[----:B------:R-:W-:Y:S01]  /*2220*/  FSEL R59, R59, -INF , P3 ;  /* 0xff8000003b3b7808 */ /* 0x000fe20001800000 */
[----:B------:R-:W-:Y:S01]  /*2230*/  QGMMA.64x32x32.F32.E4M3.E4M3 R40, gdesc[UR4], R40, gsb0 ;  /* 0x00600000042879f3 */ /* 0x000fe20008000828 */
[----:B------:R-:W-:Y:S01]  /*2240*/  UIADD3 UR6, UR12, 0x202, URZ ;  /* 0x000002020c067890 */ /* 0x000fe2000fffe03f */
[----:B------:R-:W-:Y:S01]  /*2250*/  FMNMX.FTZ R4, R58, R7, !PT ;  /* 0x000000073a047209 */ /* 0x000fe20007810000 */
[----:B------:R-:W-:Y:S01]  /*2260*/  UMOV UR7, 0x80000020 ;  /* 0x8000002000077882 */ /* 0x000fe20000000000 */
[----:B------:R-:W-:Y:S01]  /*2270*/  ISETP.GT.AND P3, PT, R0, 0x49, PT ;  /* 0x000000490000780c */ /* 0x000fe20003f64270 */
[----:B------:R-:W-:Y:S01]  /*2280*/  @UP0 ULDC UR12, c[0x0][0x450] ;  /* 0x00011400000c0ab9 */ /* 0x000fe20000000800 */
[----:B------:R-:W-:-:S02]  /*2290*/  FSEL R62, R62, -INF , P4 ;  /* 0xff8000003e3e7808 */ /* 0x000fc40002000000 */
[----:B------:R-:W-:Y:S02]  /*22a0*/  FMNMX.FTZ R7, R59, R4, !PT ;  /* 0x000000043b077209 */ /* 0x000fe40007810000 */
[----:B------:R-:W-:Y:S02]  /*22b0*/  ISETP.GT.AND P4, PT, R0, 0x50, PT ;  /* 0x000000500000780c */ /* 0x000fe40003f84270 */
[----:B------:R-:W-:Y:S02]  /*22c0*/  FSEL R63, R63, -INF , P3 ;  /* 0xff8000003f3f7808 */ /* 0x000fe40001800000 */
[----:B------:R-:W-:Y:S02]  /*22d0*/  FMNMX.FTZ R4, R62, R7, !PT ;  /* 0x000000073e047209 */ /* 0x000fe40007810000 */
[----:B------:R-:W-:Y:S02]  /*22e0*/  ISETP.GT.AND P3, PT, R0, 0x51, PT ;  /* 0x000000510000780c */ /* 0x000fe40003f64270 */
        /* <DEDUP_REMOVED lines=12> */
[----:B------:R-:W-:Y:S01]  /*23b0*/  FMNMX.FTZ R7, R71, R4, !PT ;  /* 0x0000000447077209 */ /* 0x000fe20007810000 */
[----:B------:R-:W-:-:S02]  /*23c0*/  WARPGROUP.DEPBAR.LE gsb0, 0x0 ;  /* 0x00008000000079c5 */ /* 0x000fc40000010000 */
[----:B------:R-:W-:Y:S01]  /*23d0*/  WARPGROUP.ARRIVE ;  /* 0x00000000000079c5 */ /* 0x000fe20000000000 */
[----:B------:R-:W-:Y:S02]  /*23e0*/  FSEL R42, R42, -INF , P4 ;  /* 0xff8000002a2a7808 */ /* 0x000fe40002000000 */
[----:B------:R-:W-:Y:S02]  /*23f0*/  ISETP.GT.AND P4, PT, R0, 0x68, PT ;  /* 0x000000680000780c */ /* 0x000fe40003f84270 */
[----:B------:R-:W-:Y:S01]  /*2400*/  FSEL R43, R43, -INF , P3 ;  /* 0xff8000002b2b7808 */ /* 0x000fe20001800000 */
[----:B------:R-:W-:Y:S01]  /*2410*/  QGMMA.64x32x32.F32.E4M3.E4M3 R24, gdesc[UR4], R24, gsb0 ;  /* 0x00600000041879f3 */ /* 0x000fe20008000818 */
[----:B------:R-:W-:Y:S01]  /*2420*/  FMNMX.FTZ R4, R42, R7, !PT ;  /* 0x000000072a047209 */ /* 0x000fe20007810000 */
[----:B------:R-:W-:Y:S01]  /*2430*/  @UP0 ULDC UR6, c[0x0][0x44c] ;  /* 0x0001130000060ab9 */ /* 0x000fe20000000800 */
[----:B------:R-:W-:Y:S01]  /*2440*/  ISETP.GT.AND P3, PT, R0, 0x69, PT ;  /* 0x000000690000780c */ /* 0x000fe20003f64270 */
[----:B------:R-:W-:Y:S01]  /*2450*/  UIMAD.WIDE.U32 UR6, UR43, UR6, URZ ;  /* 0x000000062b0672a5 */ /* 0x000fe2000f8e003f */
[----:B------:R-:W-:-:S02]  /*2460*/  FSEL R46, R46, -INF , P4 ;  /* 0xff8000002e2e7808 */ /* 0x000fc40002000000 */
[----:B------:R-:W-:Y:S01]  /*2470*/  FMNMX.FTZ R7, R43, R4, !PT ;  /* 0x000000042b077209 */ /* 0x000fe20007810000 */
[----:B------:R-:W-:Y:S01]  /*2480*/  @UP0 USHF.R.U32.HI UR10, URZ, UR12, UR7 ;  /* 0x0000000c3f0a0299 */ /* 0x000fe20008011607 */
[----:B------:R-:W-:Y:S02]  /*2490*/  ISETP.GT.AND P4, PT, R0, 0x70, PT ;  /* 0x000000700000780c */ /* 0x000fe40003f84270 */
[----:B------:R-:W-:Y:S01]  /*24a0*/  FSEL R47, R47, -INF , P3 ;  /* 0xff8000002f2f7808 */ /* 0x000fe20001800000 */
[----:B------:R-:W-:Y:S01]  /*24b0*/  UIADD3 UR6, UR11, UR10, URZ ;  /* 0x0000000a0b067290 */ /* 0x000fe2000fffe03f */
[----:B------:R-:W-:Y:S02]  /*24c0*/  FMNMX.FTZ R4, R46, R7, !PT ;  /* 0x000000072e047209 */ /* 0x000fe40007810000 */
[----:B------:R-:W-:Y:S01]  /*24d0*/  ISETP.GT.AND P3, PT, R0, 0x71, PT ;  /* 0x000000710000780c */ /* 0x000fe20003f64270 */
[----:B------:R-:W-:Y:S01]  /*24e0*/  UIMAD.WIDE UR6, UR6, 0x66666667, URZ ;  /* 0x66666667060678a5 */ /* 0x000fe2000f8e023f */
[----:B------:R-:W-:-:S02]  /*24f0*/  FSEL R50, R50, -INF , P4 ;  /* 0xff80000032327808 */ /* 0x000fc40002000000 */
[----:B------:R-:W-:Y:S01]  /*2500*/  FMNMX.FTZ R7, R47, R4, !PT ;  /* 0x000000042f077209 */ /* 0x000fe20007810000 */
[----:B------:R-:W-:Y:S01]  /*2510*/  USHF.R.U32.HI UR6, URZ, 0x1f, UR7 ;  /* 0x0000001f3f067899 */ /* 0x000fe20008011607 */
[----:B------:R-:W-:Y:S02]  /*2520*/  ISETP.GT.AND P4, PT, R0, 0x78, PT ;  /* 0x000000780000780c */ /* 0x000fe40003f84270 */
[----:B------:R-:W-:Y:S01]  /*2530*/  FSEL R51, R51, -INF , P3 ;  /* 0xff80000033337808 */ /* 0x000fe20001800000 */
[----:B------:R-:W-:Y:S01]  /*2540*/  ULEA.HI.SX32 UR6, UR7, UR6, 0x1a ;  /* 0x0000000607067291 */ /* 0x000fe2000f8fd23f */
[----:B------:R-:W-:Y:S02]  /*2550*/  FMNMX.FTZ R4, R50, R7, !PT ;  /* 0x0000000732047209 */ /* 0x000fe40007810000 */
[----:B------:R-:W-:Y:S01]  /*2560*/  ISETP.GT.AND P3, PT, R0, 0x79, PT ;  /* 0x000000790000780c */ /* 0x000fe20003f64270 */
[----:B------:R-:W-:Y:S01]  /*2570*/  UISETP.LT.AND UP1, UPT, URZ, UR6, UPT ;  /* 0x000000063f00728c */ /* 0x000fe2000bf21270 */
[----:B------:R-:W-:-:S02]  /*2580*/  FSEL R54, R54, -INF , P4 ;  /* 0xff80000036367808 */ /* 0x000fc40002000000 */
[----:B------:R-:W-:Y:S01]  /*2590*/  FMNMX.FTZ R7, R51, R4, !PT ;  /* 0x0000000433077209 */ /* 0x000fe20007810000 */
[----:B------:R-:W-:Y:S01]  /*25a0*/  USEL UR22, URZ, UR6, !UP1 ;  /* 0x000000063f167287 */ /* 0x000fe2000c800000 */
[----:B------:R-:W-:Y:S02]  /*25b0*/  ISETP.GT.AND P4, PT, R0, 0x80, PT ;  /* 0x000000800000780c */ /* 0x000fe40003f84270 */
[----:B------:R-:W-:Y:S01]  /*25c0*/  FSEL R55, R55, -INF , P3 ;  /* 0xff80000037377808 */ /* 0x000fe20001800000 */
[----:B------:R-:W-:Y:S01]  /*25d0*/  UISETP.GE.AND UP1, UPT, UR23, UR22, UPT ;  /* 0x000000161700728c */ /* 0x000fe2000bf26270 */
[----:B------:R-:W-:Y:S02]  /*25e0*/  FMNMX.FTZ R4, R54, R7, !PT ;  /* 0x0000000736047209 */ /* 0x000fe40007810000 */
[----:B------:R-:W-:Y:S02]  /*25f0*/  ISETP.GT.AND P3, PT, R0, 0x81, PT ;  /* 0x000000810000780c */ /* 0x000fe40003f64270 */
[----:B------:R-:W-:Y:S01]  /*2600*/  FMNMX.FTZ R7, R55, R4, !PT ;  /* 0x0000000437077209 */ /* 0x000fe20007810000 */
[----:B------:R-:W-:-:S02]  /*2610*/  WARPGROUP.DEPBAR.LE gsb0, 0x0 ;  /* 0x00008000000079c5 */ /* 0x000fc40000010000 */
[----:B------:R-:W-:Y:S02]  /*2620*/  FSEL R26, R26, -INF , P4 ;  /* 0xff8000001a1a7808 */ /* 0x000fe40002000000 */
        /* <DEDUP_REMOVED lines=18> */
[----:B------:R-:W-:Y:S02]  /*2750*/  FSEL R4, R39, -INF , P3 ;  /* 0xff80000027047808 */ /* 0x000fe40001800000 */
[----:B------:R-:W-:-:S04]  /*2760*/  FMNMX.FTZ R7, R38, R7, !PT ;  /* 0x0000000726077209 */ /* 0x000fc80007810000 */
[----:B------:R-:W-:Y:S01]  /*2770*/  FMNMX.FTZ R9, R4, R7, !PT ;  /* 0x0000000704097209 */ /* 0x000fe20007810000 */
[----:B------:R-:W-:-:S04]  /*2780*/  IMAD.U32 R7, RZ, RZ, UR42 ;  /* 0x0000002aff077e24 */ /* 0x000fc8000f8e00ff */
[----:B------:R-:W0:Y:S02]  /*2790*/  SHFL.BFLY PT, R0, R9, 0x2, 0x1f ;  /* 0x0c401f0009007f89 */ /* 0x000e2400000e0000 */
[----:B0-----:R-:W-:-:S05]  /*27a0*/  FMNMX.FTZ R11, R9, R0, !PT ;  /* 0x00000000090b7209 */ /* 0x001fca0007810000 */
[----:B------:R-:W0:Y:S02]  /*27b0*/  SHFL.BFLY PT, R0, R11, 0x1, 0x1f ;  /* 0x0c201f000b007f89 */ /* 0x000e2400000e0000 */
[----:B0-----:R-:W-:-:S04]  /*27c0*/  FMNMX.FTZ R0, R11, R0, !PT ;  /* 0x000000000b007209 */ /* 0x001fc80007810000 */
[C---:B------:R-:W-:Y:S01]  /*27d0*/  FSETP.NEU.FTZ.AND P3, PT, R0.reuse, -INF , PT ;  /* 0xff8000000000780b */ /* 0x040fe20003f7d000 */
[----:B------:R-:W-:-:S05]  /*27e0*/  FFMA.FTZ R7, R0, R7, -8 ;  /* 0xc100000000077423 */ /* 0x000fca0000010007 */
[----:B------:R-:W-:-:S05]  /*27f0*/  FSEL R7, R7, RZ, P3 ;  /* 0x000000ff07077208 */ /* 0x000fca0001800000 */
[--C-:B------:R-:W-:Y:S01]  /*2800*/  FFMA.FTZ R11, R90, UR42, -R7.reuse ;  /* 0x0000002a5a0b7c23 */ /* 0x100fe20008010807 */
[----:B------:R-:W-:Y:S01]  /*2810*/  VIADDMNMX R90, R13, R15, R12, PT ;  /* 0x0000000f0d5a7246 */ /* 0x000fe2000380010c */
[--C-:B------:R-:W-:Y:S01]  /*2820*/  FFMA.FTZ R39, R94, UR42, -R7.reuse ;  /* 0x0000002a5e277c23 */ /* 0x100fe20008010807 */
[----:B------:R-:W-:-:S01]  /*2830*/  FFMA.FTZ R75, R20, UR42, -R7 ;  /* 0x0000002a144b7c23 */ /* 0x000fc20008010807 */
[--C-:B------:R-:W-:Y:S01]  /*2840*/  FFMA.FTZ R79, R74, UR42, -R7.reuse ;  /* 0x0000002a4a4f7c23 */ /* 0x100fe20008010807 */
[C---:B------:R-:W-:Y:S01]  /*2850*/  ISETP.GT.AND P3, PT, R90.reuse, RZ, PT ;  /* 0x000000ff5a00720c */ /* 0x040fe20003f64270 */
[--C-:B------:R-:W-:Y:S01]  /*2860*/  FFMA.FTZ R87, R87, UR42, -R7.reuse ;  /* 0x0000002a57577c23 */ /* 0x100fe20008010807 */
[----:B------:R-:W-:Y:S01]  /*2870*/  ISETP.GT.AND P4, PT, R90, 0x1, PT ;  /* 0x000000015a00780c */ /* 0x000fe20003f84270 */
[--C-:B------:R-:W-:Y:S01]  /*2880*/  FFMA.FTZ R6, R6, UR42, -R7.reuse ;  /* 0x0000002a06067c23 */ /* 0x100fe20008010807 */
[----:B------:R-:W-:Y:S01]  /*2890*/  ISETP.GT.AND P5, PT, R90, 0x8, PT ;  /* 0x000000085a00780c */ /* 0x000fe20003fa4270 */
[--C-:B------:R-:W-:Y:S01]  /*28a0*/  FFMA.FTZ R9, R104, UR42, -R7.reuse ;  /* 0x0000002a68097c23 */ /* 0x100fe20008010807 */
[----:B------:R-:W-:Y:S01]  /*28b0*/  FSEL R88, R88, -INF , P3 ;  /* 0xff80000058587808 */ /* 0x000fe20001800000 */
[--C-:B------:R-:W-:Y:S01]  /*28c0*/  FFMA.FTZ R8, R8, UR42, -R7.reuse ;  /* 0x0000002a08087c23 */ /* 0x100fe20008010807 */
[----:B------:R-:W-:Y:S01]  /*28d0*/  FSEL R89, R89, -INF , P4 ;  /* 0xff80000059597808 */ /* 0x000fe20002000000 */
[--C-:B------:R-:W-:Y:S01]  /*28e0*/  FFMA.FTZ R106, R106, UR42, -R7.reuse ;  /* 0x0000002a6a6a7c23 */ /* 0x100fe20008010807 */
[----:B------:R-:W-:Y:S01]  /*28f0*/  ISETP.GT.AND P3, PT, R90, 0x9, PT ;  /* 0x000000095a00780c */ /* 0x000fe20003f64270 */
[--C-:B------:R-:W-:Y:S01]  /*2900*/  FFMA.FTZ R13, R98, UR42, -R7.reuse ;  /* 0x0000002a620d7c23 */ /* 0x100fe20008010807 */
[----:B------:R-:W-:Y:S01]  /*2910*/  FSEL R92, R92, -INF , P5 ;  /* 0xff8000005c5c7808 */ /* 0x000fe20002800000 */
[--C-:B------:R-:W-:Y:S01]  /*2920*/  FFMA.FTZ R12, R102, UR42, -R7.reuse ;  /* 0x0000002a660c7c23 */ /* 0x100fe20008010807 */
[----:B------:R-:W-:Y:S01]  /*2930*/  FMNMX.FTZ R15, R88, R89, !PT ;  /* 0x00000059580f7209 */ /* 0x000fe20007810000 */
        /* <DEDUP_REMOVED lines=8> */
[----:B------:R0:W-:Y:S01]  /*29c0*/  MUFU.EX2 R15, R39 ;  /* 0x00000027000f7308 */ /* 0x0001e20000000800 */
        /* <DEDUP_REMOVED lines=13> */
[----:B------:R-:W-:Y:S01]  /*2aa0*/  FFMA.FTZ R38, R38, UR42, -R7 ;  /* 0x0000002a26267c23 */ /* 0x000fe20008010807 */
[----:B------:R-:W-:Y:S01]  /*2ab0*/  FMNMX.FTZ R21, R97, R94, !PT ;  /* 0x0000005e61157209 */ /* 0x000fe20007810000 */
[----:B------:R-:W-:Y:S01]  /*2ac0*/  MUFU.EX2 R6, R6 ;  /* 0x0000000600067308 */ /* 0x000fe20000000800 */
[----:B------:R-:W-:-:S02]  /*2ad0*/  FSEL R101, R101, -INF , P3 ;  /* 0xff80000065657808 */ /* 0x000fc40001800000 */
[----:B------:R-:W-:Y:S02]  /*2ae0*/  ISETP.GT.AND P3, PT, R90, 0x20, PT ;  /* 0x000000205a00780c */ /* 0x000fe40003f64270 */
[----:B------:R-:W-:Y:S02]  /*2af0*/  FMNMX.FTZ R20, R100, R21, !PT ;  /* 0x0000001564147209 */ /* 0x000fe40007810000 */
[----:B------:R-:W-:Y:S01]  /*2b00*/  ISETP.GT.AND P4, PT, R90, 0x21, PT ;  /* 0x000000215a00780c */ /* 0x000fe20003f84270 */
[----:B------:R1:W-:Y:S01]  /*2b10*/  MUFU.EX2 R21, R75 ;  /* 0x0000004b00157308 */ /* 0x0003e20000000800 */
[----:B------:R-:W-:Y:S02]  /*2b20*/  FSEL R72, R72, -INF , P3 ;  /* 0xff80000048487808 */ /* 0x000fe40001800000 */
[----:B0-----:R-:W-:Y:S01]  /*2b30*/  FMNMX.FTZ R39, R101, R20, !PT ;  /* 0x0000001465277209 */ /* 0x001fe20007810000 */
[----:B------:R-:W-:-:S01]  /*2b40*/  FFMA.FTZ R20, R78, UR42, -R7 ;  /* 0x0000002a4e147c23 */ /* 0x000fc20008010807 */
[----:B------:R-:W-:-:S02]  /*2b50*/  ISETP.GT.AND P3, PT, R90, 0x28, PT ;  /* 0x000000285a00780c */ /* 0x000fc40003f64270 */
[----:B------:R-:W-:Y:S01]  /*2b60*/  FSEL R73, R73, -INF , P4 ;  /* 0xff80000049497808 */ /* 0x000fe20002000000 */
[----:B------:R-:W-:Y:S01]  /*2b70*/  MUFU.EX2 R9, R9 ;  /* 0x0000000900097308 */ /* 0x000fe20000000800 */
[----:B------:R-:W-:Y:S02]  /*2b80*/  FMNMX.FTZ R78, R72, R39, !PT ;  /* 0x00000027484e7209 */ /* 0x000fe40007810000 */
[----:B------:R-:W-:Y:S02]  /*2b90*/  ISETP.GT.AND P4, PT, R90, 0x29, PT ;  /* 0x000000295a00780c */ /* 0x000fe40003f84270 */
[----:B------:R-:W-:Y:S02]  /*2ba0*/  FSEL R76, R76, -INF , P3 ;  /* 0xff8000004c4c7808 */ /* 0x000fe40001800000 */
[----:B------:R-:W-:Y:S01]  /*2bb0*/  FMNMX.FTZ R39, R73, R78, !PT ;  /* 0x0000004e49277209 */ /* 0x000fe20007810000 */
[----:B------:R-:W-:Y:S01]  /*2bc0*/  MUFU.EX2 R8, R8 ;  /* 0x0000000800087308 */ /* 0x000fe20000000800 */
[----:B------:R-:W-:-:S02]  /*2bd0*/  ISETP.GT.AND P3, PT, R90, 0x30, PT ;  /* 0x000000305a00780c */ /* 0x000fc40003f64270 */
[----:B------:R-:W-:Y:S02]  /*2be0*/  FSEL R77, R77, -INF , P4 ;  /* 0xff8000004d4d7808 */ /* 0x000fe40002000000 */
[----:B------:R-:W-:Y:S02]  /*2bf0*/  FMNMX.FTZ R74, R76, R39, !PT ;  /* 0x000000274c4a7209 */ /* 0x000fe40007810000 */
[----:B------:R-:W-:Y:S01]  /*2c00*/  ISETP.GT.AND P4, PT, R90, 0x31, PT ;  /* 0x000000315a00780c */ /* 0x000fe20003f84270 */
[----:B------:R0:W-:Y:S01]  /*2c10*/  MUFU.EX2 R39, R79 ;  /* 0x0000004f00277308 */ /* 0x0001e20000000800 */
[----:B------:R-:W-:Y:S02]  /*2c20*/  FSEL R80, R80, -INF , P3 ;  /* 0xff80000050507808 */ /* 0x000fe40001800000 */
[----:B-1----:R-:W-:Y:S01]  /*2c30*/  FMNMX.FTZ R75, R77, R74, !PT ;  /* 0x0000004a4d4b7209 */ /* 0x002fe20007810000 */
[----:B------:R-:W-:-:S01]  /*2c40*/  FFMA.FTZ R74, R82, UR42, -R7 ;  /* 0x0000002a524a7c23 */ /* 0x000fc20008010807 */
[----:B------:R-:W-:Y:S01]  /*2c50*/  ISETP.GT.AND P3, PT, R90, 0x38, PT ;  /* 0x000000385a00780c */ /* 0x000fe20003f64270 */
[----:B------:R-:W-:-:S01]  /*2c60*/  FFMA.FTZ R82, R2, UR42, -R7 ;  /* 0x0000002a02527c23 */ /* 0x000fc20008010807 */
[----:B------:R-:W-:Y:S01]  /*2c70*/  FSEL R81, R81, -INF , P4 ;  /* 0xff80000051517808 */ /* 0x000fe20002000000 */
[----:B------:R-:W1:Y:S01]  /*2c80*/  MUFU.EX2 R11, R11 ;  /* 0x0000000b000b7308 */ /* 0x000e620000000800 */
[----:B------:R-:W-:-:S02]  /*2c90*/  FMNMX.FTZ R78, R80, R75, !PT ;  /* 0x0000004b504e7209 */ /* 0x000fc40007810000 */
[----:B------:R-:W-:Y:S02]  /*2ca0*/  ISETP.GT.AND P4, PT, R90, 0x39, PT ;  /* 0x000000395a00780c */ /* 0x000fe40003f84270 */
[----:B------:R-:W-:Y:S02]  /*2cb0*/  FSEL R84, R84, -INF , P3 ;  /* 0xff80000054547808 */ /* 0x000fe40001800000 */
[----:B------:R-:W-:Y:S01]  /*2cc0*/  FMNMX.FTZ R75, R81, R78, !PT ;  /* 0x0000004e514b7209 */ /* 0x000fe20007810000 */
[----:B------:R-:W-:-:S01]  /*2cd0*/  FFMA.FTZ R78, R86, UR42, -R7 ;  /* 0x0000002a564e7c23 */ /* 0x000fc20008010807 */
[----:B------:R-:W-:Y:S01]  /*2ce0*/  FSEL R85, R85, -INF , P4 ;  /* 0xff80000055557808 */ /* 0x000fe20002000000 */
[----:B------:R-:W-:-:S01]  /*2cf0*/  FFMA.FTZ R86, R67, UR42, -R7 ;  /* 0x0000002a43567c23 */ /* 0x000fc20008010807 */
[----:B------:R-:W-:Y:S01]  /*2d00*/  ISETP.GT.AND P3, PT, R90, 0x40, PT ;  /* 0x000000405a00780c */ /* 0x000fe20003f64270 */
[----:B------:R-:W-:Y:S01]  /*2d10*/  MUFU.EX2 R10, R106 ;  /* 0x0000006a000a7308 */ /* 0x000fe20000000800 */
[----:B------:R-:W-:-:S02]  /*2d20*/  FMNMX.FTZ R2, R84, R75, !PT ;  /* 0x0000004b54027209 */ /* 0x000fc40007810000 */
[----:B------:R-:W-:Y:S02]  /*2d30*/  ISETP.GT.AND P4, PT, R90, 0x41, PT ;  /* 0x000000415a00780c */ /* 0x000fe40003f84270 */
[----:B------:R-:W-:Y:S02]  /*2d40*/  FSEL R56, R56, -INF , P3 ;  /* 0xff80000038387808 */ /* 0x000fe40001800000 */
[----:B0-----:R-:W-:Y:S01]  /*2d50*/  FMNMX.FTZ R79, R85, R2, !PT ;  /* 0x00000002554f7209 */ /* 0x001fe20007810000 */
[----:B------:R0:W-:Y:S01]  /*2d60*/  MUFU.EX2 R75, R82 ;  /* 0x00000052004b7308 */ /* 0x0001e20000000800 */
[----:B------:R-:W-:Y:S02]  /*2d70*/  ISETP.GT.AND P3, PT, R90, 0x48, PT ;  /* 0x000000485a00780c */ /* 0x000fe40003f64270 */
[----:B------:R-:W-:Y:S02]  /*2d80*/  FSEL R57, R57, -INF , P4 ;  /* 0xff80000039397808 */ /* 0x000fe40002000000 */
[----:B------:R-:W-:-:S02]  /*2d90*/  FMNMX.FTZ R2, R56, R79, !PT ;  /* 0x0000004f38027209 */ /* 0x000fc40007810000 */
[----:B------:R-:W-:Y:S01]  /*2da0*/  ISETP.GT.AND P4, PT, R90, 0x49, PT ;  /* 0x000000495a00780c */ /* 0x000fe20003f84270 */
[----:B------:R-:W-:Y:S01]  /*2db0*/  MUFU.EX2 R13, R13 ;  /* 0x0000000d000d7308 */ /* 0x000fe20000000800 */
[----:B------:R-:W-:Y:S01]  /*2dc0*/  FSEL R60, R60, -INF , P3 ;  /* 0xff8000003c3c7808 */ /* 0x000fe20001800000 */
[----:B0-----:R-:W-:Y:S01]  /*2dd0*/  FFMA.FTZ R82, R62, UR42, -R7 ;  /* 0x0000002a3e527c23 */ /* 0x001fe20008010807 */
[----:B------:R-:W-:Y:S02]  /*2de0*/  FMNMX.FTZ R79, R57, R2, !PT ;  /* 0x00000002394f7209 */ /* 0x000fe40007810000 */
[----:B------:R-:W-:Y:S02]  /*2df0*/  ISETP.GT.AND P3, PT, R90, 0x50, PT ;  /* 0x000000505a00780c */ /* 0x000fe40003f64270 */
[----:B------:R-:W-:Y:S01]  /*2e00*/  FSEL R61, R61, -INF , P4 ;  /* 0xff8000003d3d7808 */ /* 0x000fe20002000000 */
[----:B------:R-:W0:Y:S01]  /*2e10*/  MUFU.EX2 R12, R12 ;  /* 0x0000000c000c7308 */ /* 0x000e220000000800 */
[----:B------:R-:W-:-:S02]  /*2e20*/  FMNMX.FTZ R2, R60, R79, !PT ;  /* 0x0000004f3c027209 */ /* 0x000fc40007810000 */
[----:B------:R-:W-:Y:S02]  /*2e30*/  ISETP.GT.AND P4, PT, R90, 0x51, PT ;  /* 0x000000515a00780c */ /* 0x000fe40003f84270 */
[----:B------:R-:W-:Y:S02]  /*2e40*/  FSEL R64, R64, -INF , P3 ;  /* 0xff80000040407808 */ /* 0x000fe40001800000 */
[----:B------:R-:W-:Y:S01]  /*2e50*/  FMNMX.FTZ R83, R61, R2, !PT ;  /* 0x000000023d537209 */ /* 0x000fe20007810000 */
[----:B------:R-:W-:Y:S01]  /*2e60*/  MUFU.EX2 R79, R87 ;  /* 0x00000057004f7308 */ /* 0x000fe20000000800 */
[----:B------:R-:W-:Y:S02]  /*2e70*/  ISETP.GT.AND P3, PT, R90, 0x58, PT ;  /* 0x000000585a00780c */ /* 0x000fe40003f64270 */
[----:B------:R-:W-:Y:S02]  /*2e80*/  FSEL R65, R65, -INF , P4 ;  /* 0xff80000041417808 */ /* 0x000fe40002000000 */
[----:B------:R-:W-:-:S02]  /*2e90*/  FMNMX.FTZ R2, R64, R83, !PT ;  /* 0x0000005340027209 */ /* 0x000fc40007810000 */
[----:B------:R-:W-:Y:S01]  /*2ea0*/  ISETP.GT.AND P4, PT, R90, 0x59, PT ;  /* 0x000000595a00780c */ /* 0x000fe20003f84270 */
[----:B------:R-:W-:Y:S01]  /*2eb0*/  MUFU.EX2 R14, R14 ;  /* 0x0000000e000e7308 */ /* 0x000fe20000000800 */
[----:B------:R-:W-:Y:S02]  /*2ec0*/  FSEL R68, R68, -INF , P3 ;  /* 0xff80000044447808 */ /* 0x000fe40001800000 */
[----:B------:R-:W-:Y:S02]  /*2ed0*/  FMNMX.FTZ R83, R65, R2, !PT ;  /* 0x0000000241537209 */ /* 0x000fe40007810000 */
[----:B------:R-:W-:Y:S02]  /*2ee0*/  FSEL R69, R69, -INF , P4 ;  /* 0xff80000045457808 */ /* 0x000fe40002000000 */
[----:B------:R-:W-:Y:S01]  /*2ef0*/  ISETP.GT.AND P3, PT, R90, 0x60, PT ;  /* 0x000000605a00780c */ /* 0x000fe20003f64270 */
[----:B------:R-:W-:Y:S01]  /*2f00*/  MUFU.EX2 R20, R20 ;  /* 0x0000001400147308 */ /* 0x000fe20000000800 */
        /* <DEDUP_REMOVED lines=12> */
[----:B------:R-:W-:Y:S02]  /*2fd0*/  ISETP.GT.AND P3, PT, R90, 0x70, PT ;  /* 0x000000705a00780c */ /* 0x000fe40003f64270 */
[----:B------:R-:W-:Y:S01]  /*2fe0*/  FSEL R45, R45, -INF , P4 ;  /* 0xff8000002d2d7808 */ /* 0x000fe20002000000 */
[----:B------:R2:W-:Y:S01]  /*2ff0*/  MUFU.EX2 R44, R82 ;  /* 0x00000052002c7308 */ /* 0x0005e20000000800 */
[----:B------:R-:W-:-:S02]  /*3000*/  FMNMX.FTZ R2, R62, R83, !PT ;  /* 0x000000533e027209 */ /* 0x000fc40007810000 */
[----:B------:R-:W-:Y:S02]  /*3010*/  ISETP.GT.AND P4, PT, R90, 0x71, PT ;  /* 0x000000715a00780c */ /* 0x000fe40003f84270 */
[----:B------:R-:W-:Y:S01]  /*3020*/  FSEL R83, R48, -INF , P3 ;  /* 0xff80000030537808 */ /* 0x000fe20001800000 */
[----:B------:R-:W-:Y:S01]  /*3030*/  FFMA.FTZ R48, R66, UR42, -R7 ;  /* 0x0000002a42307c23 */ /* 0x000fe20008010807 */
[----:B------:R-:W-:Y:S01]  /*3040*/  FMNMX.FTZ R2, R45, R2, !PT ;  /* 0x000000022d027209 */ /* 0x000fe20007810000 */
[----:B------:R-:W-:Y:S01]  /*3050*/  MUFU.EX2 R58, R58 ;  /* 0x0000003a003a7308 */ /* 0x000fe20000000800 */
[----:B--2---:R-:W-:Y:S02]  /*3060*/  FSEL R82, R49, -INF , P4 ;  /* 0xff80000031527808 */ /* 0x004fe40002000000 */
[----:B------:R-:W-:Y:S02]  /*3070*/  ISETP.GT.AND P3, PT, R90, 0x78, PT ;  /* 0x000000785a00780c */ /* 0x000fe40003f64270 */
[----:B------:R-:W-:-:S02]  /*3080*/  FMNMX.FTZ R49, R83, R2, !PT ;  /* 0x0000000253317209 */ /* 0x000fc40007810000 */
[----:B------:R-:W-:Y:S01]  /*3090*/  ISETP.GT.AND P4, PT, R90, 0x79, PT ;  /* 0x000000795a00780c */ /* 0x000fe20003f84270 */
[----:B------:R-:W-:Y:S01]  /*30a0*/  MUFU.EX2 R59, R59 ;  /* 0x0000003b003b7308 */ /* 0x000fe20000000800 */
[----:B------:R-:W-:Y:S02]  /*30b0*/  FSEL R52, R52, -INF , P3 ;  /* 0xff80000034347808 */ /* 0x000fe40001800000 */
[----:B------:R-:W-:Y:S02]  /*30c0*/  FMNMX.FTZ R49, R82, R49, !PT ;  /* 0x0000003152317209 */ /* 0x000fe40007810000 */
[----:B------:R-:W-:Y:S02]  /*30d0*/  FSEL R53, R53, -INF , P4 ;  /* 0xff80000035357808 */ /* 0x000fe40002000000 */
[----:B------:R-:W-:Y:S01]  /*30e0*/  ISETP.GT.AND P3, PT, R90, 0x80, PT ;  /* 0x000000805a00780c */ /* 0x000fe20003f64270 */
[----:B------:R-:W2:Y:S01]  /*30f0*/  MUFU.EX2 R63, R63 ;  /* 0x0000003f003f7308 */ /* 0x000ea20000000800 */
[----:B------:R-:W-:-:S02]  /*3100*/  FMNMX.FTZ R2, R52, R49, !PT ;  /* 0x0000003134027209 */ /* 0x000fc40007810000 */
[----:B------:R-:W-:Y:S02]  /*3110*/  ISETP.GT.AND P4, PT, R90, 0x81, PT ;  /* 0x000000815a00780c */ /* 0x000fe40003f84270 */
[----:B------:R-:W-:Y:S01]  /*3120*/  FSEL R66, R24, -INF , P3 ;  /* 0xff80000018427808 */ /* 0x000fe20001800000 */
[----:B------:R-:W-:Y:S01]  /*3130*/  FFMA.FTZ R24, R70, UR42, -R7 ;  /* 0x0000002a46187c23 */ /* 0x000fe20008010807 */
[----:B------:R-:W-:Y:S01]  /*3140*/  FMNMX.FTZ R67, R53, R2, !PT ;  /* 0x0000000235437209 */ /* 0x000fe20007810000 */
[----:B------:R3:W-:Y:S01]  /*3150*/  MUFU.EX2 R49, R86 ;  /* 0x0000005600317308 */ /* 0x0007e20000000800 */
        /* <DEDUP_REMOVED lines=9> */
[----:B------:R-:W-:-:S01]  /*31f0*/  FFMA.FTZ R29, R71, UR42, -R7 ;  /* 0x0000002a471d7c23 */ /* 0x000fc20008010807 */
[----:B------:R-:W-:Y:S01]  /*3200*/  FMNMX.FTZ R2, R28, R87, !PT ;  /* 0x000000571c027209 */ /* 0x000fe20007810000 */
[----:B------:R-:W-:Y:S01]  /*3210*/  MUFU.EX2 R24, R24 ;  /* 0x0000001800187308 */ /* 0x000fe20000000800 */
[----:B------:R-:W-:-:S02]  /*3220*/  ISETP.GT.AND P4, PT, R90, 0x91, PT ;  /* 0x000000915a00780c */ /* 0x000fc40003f84270 */
[----:B------:R-:W-:Y:S01]  /*3230*/  FSEL R70, R32, -INF , P3 ;  /* 0xff80000020467808 */ /* 0x000fe20001800000 */
[----:B------:R-:W-:-:S01]  /*3240*/  FFMA.FTZ R32, R42, UR42, -R7 ;  /* 0x0000002a2a207c23 */ /* 0x000fc20008010807 */
[----:B------:R-:W-:Y:S02]  /*3250*/  FMNMX.FTZ R87, R67, R2, !PT ;  /* 0x0000000243577209 */ /* 0x000fe40007810000 */
[----:B------:R-:W-:Y:S01]  /*3260*/  ISETP.GT.AND P3, PT, R90, 0x98, PT ;  /* 0x000000985a00780c */ /* 0x000fe20003f64270 */
[----:B------:R-:W-:Y:S01]  /*3270*/  MUFU.EX2 R29, R29 ;  /* 0x0000001d001d7308 */ /* 0x000fe20000000800 */
[----:B------:R-:W-:Y:S02]  /*3280*/  FSEL R71, R33, -INF , P4 ;  /* 0xff80000021477808 */ /* 0x000fe40002000000 */
[----:B------:R-:W-:Y:S02]  /*3290*/  FMNMX.FTZ R2, R70, R87, !PT ;  /* 0x0000005746027209 */ /* 0x000fe40007810000 */
[----:B------:R-:W-:Y:S01]  /*32a0*/  ISETP.GT.AND P4, PT, R90, 0x99, PT ;  /* 0x000000995a00780c */ /* 0x000fe20003f84270 */
[--C-:B------:R-:W-:Y:S01]  /*32b0*/  FFMA.FTZ R90, R43, UR42, -R7.reuse ;  /* 0x0000002a2b5a7c23 */ /* 0x100fe20008010807 */
[----:B------:R-:W-:Y:S01]  /*32c0*/  FSEL R42, R36, -INF , P3 ;  /* 0xff800000242a7808 */ /* 0x000fe20001800000 */
[--C-:B------:R-:W-:Y:S01]  /*32d0*/  FFMA.FTZ R43, R50, UR42, -R7.reuse ;  /* 0x0000002a322b7c23 */ /* 0x100fe20008010807 */
[----:B------:R-:W-:Y:S01]  /*32e0*/  FMNMX.FTZ R33, R71, R2, !PT ;  /* 0x0000000247217209 */ /* 0x000fe20007810000 */
[--C-:B------:R-:W-:Y:S01]  /*32f0*/  FFMA.FTZ R50, R55, UR42, -R7.reuse ;  /* 0x0000002a37327c23 */ /* 0x100fe20008010807 */
[----:B---3--:R-:W-:Y:S01]  /*3300*/  FSEL R86, R37, -INF , P4 ;  /* 0xff80000025567808 */ /* 0x008fe20002000000 */
[----:B------:R-:W-:Y:S01]  /*3310*/  IMAD.U32 R55, RZ, RZ, UR42 ;  /* 0x0000002aff377e24 */ /* 0x000fe2000f8e00ff */
[----:B------:R-:W-:Y:S01]  /*3320*/  FMNMX.FTZ R37, R42, R33, !PT ;  /* 0x000000212a257209 */ /* 0x000fe20007810000 */
[--C-:B------:R-:W-:Y:S01]  /*3330*/  FFMA.FTZ R36, R46, UR42, -R7.reuse ;  /* 0x0000002a2e247c23 */ /* 0x100fe20008010807 */
[----:B------:R-:W-:-:S01]  /*3340*/  FFMA.FTZ R46, R51, UR42, -R7 ;  /* 0x0000002a332e7c23 */ /* 0x000fc20008010807 */
[----:B------:R3:W-:Y:S01]  /*3350*/  MUFU.EX2 R33, R90 ;  /* 0x0000005a00217308 */ /* 0x0007e20000000800 */
[----:B------:R-:W-:Y:S01]  /*3360*/  FMNMX.FTZ R2, R86, R37, !PT ;  /* 0x0000002556027209 */ /* 0x000fe20007810000 */
[--C-:B------:R-:W-:Y:S01]  /*3370*/  FFMA.FTZ R37, R47, UR42, -R7.reuse ;  /* 0x0000002a2f257c23 */ /* 0x100fe20008010807 */
[----:B------:R-:W-:-:S01]  /*3380*/  FFMA.FTZ R47, R54, UR42, -R7 ;  /* 0x0000002a362f7c23 */ /* 0x000fc20008010807 */
[----:B------:R-:W-:Y:S01]  /*3390*/  FFMA.FTZ R7, R4, UR42, -R7 ;  /* 0x0000002a04077c23 */ /* 0x000fe20008010807 */
[----:B-1----:R-:W-:Y:S01]  /*33a0*/  F2FP.SATFINITE.E4M3.F32.PACK_AB_MERGE_C R153, R11, R8, RZ ;  /* 0x000000080b99723e */ /* 0x002fe200048070ff */
[----:B------:R-:W1:Y:S01]  /*33b0*/  SHFL.BFLY PT, R87, R2, 0x2, 0x1f ;  /* 0x0c401f0002577f89 */ /* 0x000e6200000e0000 */
[----:B0-----:R-:W-:Y:S01]  /*33c0*/  F2FP.SATFINITE.E4M3.F32.PACK_AB_MERGE_C R155, R15, R12, RZ ;  /* 0x0000000c0f9b723e */ /* 0x001fe200048070ff */
[----:B------:R-:W-:Y:S01]  /*33d0*/  MUFU.EX2 R32, R32 ;  /* 0x0000002000207308 */ /* 0x000fe20000000800 */
[----:B--2---:R-:W-:-:S02]  /*33e0*/  F2FP.SATFINITE.E4M3.F32.PACK_AB_MERGE_C R145, R63, R44, RZ ;  /* 0x0000002c3f91723e */ /* 0x004fc400048070ff */
[----:B------:R-:W-:Y:S02]  /*33f0*/  F2FP.SATFINITE.E4M3.F32.PACK_AB_MERGE_C R149, R39, R20, RZ ;  /* 0x000000142795723e */ /* 0x000fe400048070ff */
[----:B------:R-:W-:Y:S02]  /*3400*/  F2FP.SATFINITE.E4M3.F32.PACK_AB_MERGE_C R153, R9, R6, R153 ;  /* 0x000000060999723e */ /* 0x000fe40004807099 */
[----:B------:R-:W-:Y:S01]  /*3410*/  F2FP.SATFINITE.E4M3.F32.PACK_AB_MERGE_C R155, R13, R10, R155 ;  /* 0x0000000a0d9b723e */ /* 0x000fe2000480709b */
[----:B------:R-:W-:Y:S01]  /*3420*/  MUFU.EX2 R36, R36 ;  /* 0x0000002400247308 */ /* 0x000fe20000000800 */
[----:B------:R-:W-:Y:S02]  /*3430*/  F2FP.SATFINITE.E4M3.F32.PACK_AB_MERGE_C R151, R79, R78, RZ ;  /* 0x0000004e4f97723e */ /* 0x000fe400048070ff */
[----:B------:R-:W-:Y:S02]  /*3440*/  F2FP.SATFINITE.E4M3.F32.PACK_AB_MERGE_C R149, R21, R14, R149 ;  /* 0x0000000e1595723e */ /* 0x000fe40004807095 */
[----:B------:R-:W-:-:S02]  /*3450*/  F2FP.SATFINITE.E4M3.F32.PACK_AB_MERGE_C R151, R75, R74, R151 ;  /* 0x0000004a4b97723e */ /* 0x000fc40004807097 */
[----:B------:R-:W-:Y:S01]  /*3460*/  F2FP.SATFINITE.E4M3.F32.PACK_AB_MERGE_C R145, R59, R58, R145 ;  /* 0x0000003a3b91723e */ /* 0x000fe20004807091 */
[----:B------:R-:W-:Y:S01]  /*3470*/  MUFU.EX2 R37, R37 ;  /* 0x0000002500257308 */ /* 0x000fe20000000800 */
[----:B-1----:R-:W-:-:S07]  /*3480*/  FMNMX.FTZ R87, R2, R87, !PT ;  /* 0x0000005702577209 */ /* 0x002fce0007810000 */
[----:B------:R-:W-:Y:S01]  /*3490*/  MUFU.EX2 R43, R43 ;  /* 0x0000002b002b7308 */ /* 0x000fe20000000800 */
[----:B------:R-:W0:Y:S07]  /*34a0*/  SHFL.BFLY PT, R2, R87, 0x1, 0x1f ;  /* 0x0c201f0057027f89 */ /* 0x000e2e00000e0000 */
[----:B------:R-:W-:Y:S08]  /*34b0*/  MUFU.EX2 R46, R46 ;  /* 0x0000002e002e7308 */ /* 0x000ff00000000800 */
[----:B------:R-:W-:Y:S08]  /*34c0*/  MUFU.EX2 R47, R47 ;  /* 0x0000002f002f7308 */ /* 0x000ff00000000800 */
[----:B------:R-:W-:Y:S01]  /*34d0*/  MUFU.EX2 R50, R50 ;  /* 0x0000003200327308 */ /* 0x000fe20000000800 */
[----:B0-----:R-:W-:-:S04]  /*34e0*/  FMNMX.FTZ R2, R87, R2, !PT ;  /* 0x0000000257027209 */ /* 0x001fc80007810000 */
[C---:B------:R-:W-:Y:S01]  /*34f0*/  FSETP.NEU.FTZ.AND P3, PT, R2.reuse, -INF , PT ;  /* 0xff8000000200780b */ /* 0x040fe20003f7d000 */
[----:B------:R-:W-:-:S02]  /*3500*/  FFMA.FTZ R55, R2, R55, -8 ;  /* 0xc100000002377423 */ /* 0x000fc40000010037 */
[----:B------:R-:W-:Y:S03]  /*3510*/  MUFU.EX2 R30, R30 ;  /* 0x0000001e001e7308 */ /* 0x000fe60000000800 */
        /* <DEDUP_REMOVED lines=19> */
[----:B---3--:R-:W-:-:S01]  /*3650*/  FFMA.FTZ R90, R100, UR42, -R55 ;  /* 0x0000002a645a7c23 */ /* 0x008fc20008010837 */
        /* <DEDUP_REMOVED lines=20> */
[--C-:B------:R-:W-:Y:S01]  /*37a0*/  FFMA.FTZ R66, R66, UR42, -R55.reuse ;  /* 0x0000002a42427c23 */ /* 0x100fe20008010837 */
[----:B------:R-:W-:-:S01]  /*37b0*/  FFMA.FTZ R67, R67, UR42, -R55 ;  /* 0x0000002a43437c23 */ /* 0x000fc20008010837 */
[----:B------:R-:W0:Y:S01]  /*37c0*/  MUFU.EX2 R54, R54 ;  /* 0x0000003600367308 */ /* 0x000e220000000800 */
[----:B-1----:R-:W-:-:S01]  /*37d0*/  FADD.FTZ R69, R87, R68 ;  /* 0x0000004457457221 */ /* 0x002fc20000010000 */
[----:B------:R-:W-:Y:S01]  /*37e0*/  FFMA.FTZ R68, R40, UR42, -R55 ;  /* 0x0000002a28447c23 */ /* 0x000fe20008010837 */
[----:B------:R-:W-:-:S02]  /*37f0*/  @!P1 VIADD R40, R3, 0x13240 ;  /* 0x0001324003289836 */ /* 0x000fc40000000000 */
[--C-:B------:R-:W-:Y:S01]  /*3800*/  FFMA.FTZ R70, R70, UR42, -R55.reuse ;  /* 0x0000002a46467c23 */ /* 0x100fe20008010837 */
[----:B------:R-:W-:-:S01]  /*3810*/  FFMA.FTZ R71, R71, UR42, -R55 ;  /* 0x0000002a47477c23 */ /* 0x000fc20008010837 */
[----:B------:R-:W-:Y:S01]  /*3820*/  FFMA.FTZ R42, R42, UR42, -R55 ;  /* 0x0000002a2a2a7c23 */ /* 0x000fe20008010837 */
[----:B------:R-:W1:Y:S01]  /*3830*/  MUFU.EX2 R89, R89 ;  /* 0x0000005900597308 */ /* 0x000e620000000800 */
[----:B--2---:R-:W-:-:S01]  /*3840*/  FADD.FTZ R69, R88, R69 ;  /* 0x0000004558457221 */ /* 0x004fc20000010000 */
[----:B------:R-:W-:Y:S02]  /*3850*/  @!P1 PRMT R40, RZ, 0x654, R40 ;  /* 0x00000654ff289816 */ /* 0x000fe40000000028 */
[----:B------:R-:W-:Y:S02]  /*3860*/  F2FP.SATFINITE.E4M3.F32.PACK_AB_MERGE_C R87, R88, R87, RZ ;  /* 0x000000575857723e */ /* 0x000fe400048070ff */
[----:B------:R2:W-:Y:S02]  /*3870*/  @!P1 SYNCS.ARRIVE.TRANS64.RED.A1T0 RZ, [R40+URZ], RZ ;  /* 0x000000ff28ff99a7 */ /* 0x0005e4000810043f */
[----:B------:R-:W3:Y:S01]  /*3880*/  MUFU.EX2 R90, R90 ;  /* 0x0000005a005a7308 */ /* 0x000ee20000000800 */
[----:B0-----:R-:W-:-:S01]  /*3890*/  FADD.FTZ R94, R54, R69 ;  /* 0x00000045365e7221 */ /* 0x001fc20000010000 */
[----:B------:R-:W-:Y:S01]  /*38a0*/  FFMA.FTZ R69, R41, UR42, -R55 ;  /* 0x0000002a29457c23 */ /* 0x000fe20008010837 */
[----:B------:R-:W-:-:S01]  /*38b0*/  FADD.FTZ R41, R13, R96 ;  /* 0x000000600d297221 */ /* 0x000fc20000010000 */
[----:B------:R-:W-:-:S04]  /*38c0*/  F2FP.SATFINITE.E4M3.F32.PACK_AB_MERGE_C R152, R51, R4, R87 ;  /* 0x000000043398723e */ /* 0x000fc80004807057 */
[----:B------:R-:W0:Y:S01]  /*38d0*/  MUFU.EX2 R91, R91 ;  /* 0x0000005b005b7308 */ /* 0x000e220000000800 */
[----:B-1----:R-:W-:-:S01]  /*38e0*/  FADD.FTZ R95, R89, R94 ;  /* 0x0000005e595f7221 */ /* 0x002fc20000010000 */
[----:B------:R-:W-:Y:S01]  /*38f0*/  FADD.FTZ R94, R12, R41 ;  /* 0x000000290c5e7221 */ /* 0x000fe20000010000 */
[----:B------:R-:W-:-:S03]  /*3900*/  FFMA.FTZ R41, R62, UR42, -R55 ;  /* 0x0000002a3e297c23 */ /* 0x000fc60008010837 */
[----:B------:R-:W-:Y:S02]  /*3910*/  FADD.FTZ R97, R15, R94 ;  /* 0x0000005e0f617221 */ /* 0x000fe40000010000 */
[----:B------:R-:W1:Y:S01]  /*3920*/  MUFU.EX2 R72, R72 ;  /* 0x0000004800487308 */ /* 0x000e620000000800 */
[----:B---3--:R-:W-:-:S01]  /*3930*/  FADD.FTZ R62, R90, R95 ;  /* 0x0000005f5a3e7221 */ /* 0x008fc20000010000 */
[----:B------:R-:W-:-:S06]  /*3940*/  FADD.FTZ R94, R14, R97 ;  /* 0x000000610e5e7221 */ /* 0x000fcc0000010000 */
[----:B------:R-:W3:Y:S01]  /*3950*/  MUFU.EX2 R73, R73 ;  /* 0x0000004900497308 */ /* 0x000ee20000000800 */
[----:B0-----:R-:W-:-:S01]  /*3960*/  FADD.FTZ R95, R91, R62 ;  /* 0x0000003e5b5f7221 */ /* 0x001fc20000010000 */
[----:B------:R-:W-:Y:S01]  /*3970*/  FFMA.FTZ R62, R52, UR42, -R55 ;  /* 0x0000002a343e7c23 */ /* 0x000fe20008010837 */
[----:B------:R-:W-:-:S04]  /*3980*/  F2FP.SATFINITE.E4M3.F32.PACK_AB_MERGE_C R90, R91, R90, RZ ;  /* 0x0000005a5b5a723e */ /* 0x000fc800048070ff */
[----:B------:R-:W-:Y:S01]  /*3990*/  F2FP.SATFINITE.E4M3.F32.PACK_AB_MERGE_C R154, R89, R54, R90 ;  /* 0x00000036599a723e */ /* 0x000fe2000480705a */
[----:B------:R-:W0:Y:S08]  /*39a0*/  MUFU.EX2 R92, R92 ;  /* 0x0000005c005c7308 */ /* 0x000e300000000800 */
[----:B------:R-:W4:Y:S08]  /*39b0*/  MUFU.EX2 R93, R93 ;  /* 0x0000005d005d7308 */ /* 0x000f300000000800 */
[----:B------:R-:W5:Y:S08]  /*39c0*/  MUFU.EX2 R76, R76 ;  /* 0x0000004c004c7308 */ /* 0x000f700000000800 */
[----:B------:R1:W-:Y:S08]  /*39d0*/  MUFU.EX2 R3, R68 ;  /* 0x0000004400037308 */ /* 0x0003f00000000800 */
[----:B------:R-:W5:Y:S01]  /*39e0*/  MUFU.EX2 R77, R77 ;  /* 0x0000004d004d7308 */ /* 0x000f620000000800 */
[----:B-1----:R-:W-:-:S01]  /*39f0*/  FADD.FTZ R68, R72, R95 ;  /* 0x0000005f48447221 */ /* 0x002fc20000010000 */
[----:B------:R-:W-:-:S04]  /*3a00*/  FADD.FTZ R95, R21, R94 ;  /* 0x0000005e155f7221 */ /* 0x000fc80000010000 */
[----:B------:R-:W-:Y:S02]  /*3a10*/  FADD.FTZ R96, R20, R95 ;  /* 0x0000005f14607221 */ /* 0x000fe40000010000 */
[----:B--2---:R3:W-:Y:S02]  /*3a20*/  MUFU.EX2 R40, R69 ;  /* 0x0000004500287308 */ /* 0x0047e40000000800 */
[----:B------:R-:W-:-:S06]  /*3a30*/  FADD.FTZ R97, R39, R96 ;  /* 0x0000006027617221 */ /* 0x000fcc0000010000 */
[----:B------:R-:W1:Y:S01]  /*3a40*/  MUFU.EX2 R80, R80 ;  /* 0x0000005000507308 */ /* 0x000e620000000800 */
[----:B---3--:R-:W-:-:S01]  /*3a50*/  FADD.FTZ R69, R73, R68 ;  /* 0x0000004449457221 */ /* 0x008fc20000010000 */
[----:B------:R-:W-:-:S03]  /*3a60*/  FFMA.FTZ R68, R25, UR42, -R55 ;  /* 0x0000002a19447c23 */ /* 0x000fc60008010837 */
[----:B0-----:R-:W-:Y:S01]  /*3a70*/  FADD.FTZ R94, R92, R69 ;  /* 0x000000455c5e7221 */ /* 0x001fe20000010000 */
[----:B------:R-:W-:-:S01]  /*3a80*/  FFMA.FTZ R69, R28, UR42, -R55 ;  /* 0x0000002a1c457c23 */ /* 0x000fc20008010837 */
[----:B------:R-:W-:Y:S01]  /*3a90*/  FFMA.FTZ R55, R86, UR42, -R55 ;  /* 0x0000002a56377c23 */ /* 0x000fe20008010837 */
[----:B------:R-:W0:Y:S01]  /*3aa0*/  MUFU.EX2 R81, R81 ;  /* 0x0000005100517308 */ /* 0x000e220000000800 */
[----:B----4-:R-:W-:-:S01]  /*3ab0*/  FADD.FTZ R95, R93, R94 ;  /* 0x0000005e5d5f7221 */ /* 0x010fc20000010000 */
[----:B------:R-:W-:Y:S01]  /*3ac0*/  FADD.FTZ R94, R74, R97 ;  /* 0x000000614a5e7221 */ /* 0x000fe20000010000 */
[----:B------:R-:W-:Y:S02]  /*3ad0*/  F2FP.SATFINITE.E4M3.F32.PACK_AB_MERGE_C R92, R93, R92, RZ ;  /* 0x0000005c5d5c723e */ /* 0x000fe400048070ff */
[----:B-----5:R-:W-:Y:S01]  /*3ae0*/  FADD.FTZ R28, R76, R95 ;  /* 0x0000005f4c1c7221 */ /* 0x020fe20000010000 */
[----:B------:R-:W-:-:S01]  /*3af0*/  FADD.FTZ R95, R75, R94 ;  /* 0x0000005e4b5f7221 */ /* 0x000fc20000010000 */
[----:B------:R-:W-:Y:S01]  /*3b00*/  F2FP.SATFINITE.E4M3.F32.PACK_AB_MERGE_C R148, R73, R72, R92 ;  /* 0x000000484994723e */ /* 0x000fe2000480705c */
[----:B------:R-:W2:Y:S02]  /*3b10*/  MUFU.EX2 R56, R56 ;  /* 0x0000003800387308 */ /* 0x000ea40000000800 */
[----:B------:R-:W-:-:S06]  /*3b20*/  FADD.FTZ R96, R78, R95 ;  /* 0x0000005f4e607221 */ /* 0x000fcc0000010000 */
[----:B------:R-:W3:Y:S08]  /*3b30*/  MUFU.EX2 R57, R57 ;  /* 0x0000003900397308 */ /* 0x000ef00000000800 */
[----:B------:R4:W-:Y:S08]  /*3b40*/  MUFU.EX2 R52, R45 ;  /* 0x0000002d00347308 */ /* 0x0009f00000000800 */
[----:B------:R-:W5:Y:S01]  /*3b50*/  MUFU.EX2 R84, R84 ;  /* 0x0000005400547308 */ /* 0x000f620000000800 */
[----:B----4-:R-:W-:-:S04]  /*3b60*/  FADD.FTZ R45, R77, R28 ;  /* 0x0000001c4d2d7221 */ /* 0x010fc80000010000 */
[----:B-1----:R-:W-:Y:S01]  /*3b70*/  FADD.FTZ R94, R80, R45 ;  /* 0x0000002d505e7221 */ /* 0x002fe20000010000 */
[----:B------:R-:W-:-:S01]  /*3b80*/  FADD.FTZ R45, R79, R96 ;  /* 0x000000604f2d7221 */ /* 0x000fc20000010000 */
[C---:B0-----:R-:W-:Y:S01]  /*3b90*/  F2FP.SATFINITE.E4M3.F32.PACK_AB_MERGE_C R80, R81.reuse, R80, RZ ;  /* 0x000000505150723e */ /* 0x041fe200048070ff */
[----:B------:R-:W0:Y:S01]  /*3ba0*/  MUFU.EX2 R85, R85 ;  /* 0x0000005500557308 */ /* 0x000e220000000800 */
[----:B------:R-:W-:-:S01]  /*3bb0*/  FADD.FTZ R11, R81, R94 ;  /* 0x0000005e510b7221 */ /* 0x000fc20000010000 */
[----:B------:R-:W-:Y:S01]  /*3bc0*/  FADD.FTZ R86, R58, R45 ;  /* 0x0000002d3a567221 */ /* 0x000fe20000010000 */
[----:B------:R-:W-:Y:S02]  /*3bd0*/  F2FP.SATFINITE.E4M3.F32.PACK_AB_MERGE_C R150, R77, R76, R80 ;  /* 0x0000004c4d96723e */ /* 0x000fe40004807050 */
[----:B--2---:R-:W-:Y:S01]  /*3be0*/  FADD.FTZ R8, R56, R11 ;  /* 0x0000000b38087221 */ /* 0x004fe20000010000 */
[----:B------:R-:W-:-:S02]  /*3bf0*/  FADD.FTZ R15, R59, R86 ;  /* 0x000000563b0f7221 */ /* 0x000fc40000010000 */
[----:B------:R-:W1:Y:S01]  /*3c00*/  MUFU.EX2 R60, R60 ;  /* 0x0000003c003c7308 */ /* 0x000e620000000800 */
[----:B---3--:R-:W-:-:S01]  /*3c10*/  FADD.FTZ R11, R57, R8 ;  /* 0x00000008390b7221 */ /* 0x008fc20000010000 */
[----:B------:R-:W-:Y:S01]  /*3c20*/  FADD.FTZ R12, R44, R15 ;  /* 0x0000000f2c0c7221 */ /* 0x000fe20000010000 */
[----:B------:R-:W-:-:S02]  /*3c30*/  CS2R R44, SRZ ;  /* 0x00000000002c7805 */ /* 0x000fc4000001ff00 */
[----:B-----5:R-:W-:Y:S01]  /*3c40*/  FADD.FTZ R8, R84, R11 ;  /* 0x0000000b54087221 */ /* 0x020fe20000010000 */
[----:B------:R-:W-:-:S02]  /*3c50*/  FADD.FTZ R63, R63, R12 ;  /* 0x0000000c3f3f7221 */ /* 0x000fc40000010000 */
[----:B------:R-:W2:Y:S01]  /*3c60*/  MUFU.EX2 R61, R61 ;  /* 0x0000003d003d7308 */ /* 0x000ea20000000800 */
[----:B0-----:R-:W-:-:S01]  /*3c70*/  FADD.FTZ R11, R85, R8 ;  /* 0x00000008550b7221 */ /* 0x001fc20000010000 */
[----:B------:R-:W-:Y:S01]  /*3c80*/  FADD.FTZ R20, R48, R63 ;  /* 0x0000003f30147221 */ /* 0x000fe20000010000 */
[----:B------:R-:W-:-:S03]  /*3c90*/  F2FP.SATFINITE.E4M3.F32.PACK_AB_MERGE_C R84, R85, R84, RZ ;  /* 0x000000545554723e */ /* 0x000fc600048070ff */
[----:B------:R-:W-:Y:S01]  /*3ca0*/  FADD.FTZ R39, R49, R20 ;  /* 0x0000001431277221 */ /* 0x000fe20000010000 */
[----:B------:R-:W-:Y:S01]  /*3cb0*/  F2FP.SATFINITE.E4M3.F32.PACK_AB_MERGE_C R144, R57, R56, R84 ;  /* 0x000000383990723e */ /* 0x000fe20004807054 */
[----:B------:R-:W0:Y:S01]  /*3cc0*/  MUFU.EX2 R64, R64 ;  /* 0x0000004000407308 */ /* 0x000e220000000800 */
[----:B-1----:R-:W-:-:S07]  /*3cd0*/  FADD.FTZ R12, R60, R11 ;  /* 0x0000000b3c0c7221 */ /* 0x002fce0000010000 */
[----:B------:R-:W1:Y:S01]  /*3ce0*/  MUFU.EX2 R65, R65 ;  /* 0x0000004100417308 */ /* 0x000e620000000800 */
[----:B--2---:R-:W-:-:S01]  /*3cf0*/  FADD.FTZ R15, R61, R12 ;  /* 0x0000000c3d0f7221 */ /* 0x004fc20000010000 */
[----:B------:R-:W-:Y:S01]  /*3d00*/  FADD.FTZ R12, R24, R39 ;  /* 0x00000027180c7221 */ /* 0x000fe20000010000 */
[----:B------:R-:W-:-:S03]  /*3d10*/  F2FP.SATFINITE.E4M3.F32.PACK_AB_MERGE_C R24, R29, R24, RZ ;  /* 0x000000181d18723e */ /* 0x000fc600048070ff */
[----:B------:R-:W-:Y:S01]  /*3d20*/  FADD.FTZ R29, R29, R12 ;  /* 0x0000000c1d1d7221 */ /* 0x000fe20000010000 */
[----:B------:R-:W-:Y:S01]  /*3d30*/  F2FP.SATFINITE.E4M3.F32.PACK_AB_MERGE_C R147, R49, R48, R24 ;  /* 0x000000303193723e */ /* 0x000fe20004807018 */
[----:B------:R-:W2:Y:S01]  /*3d40*/  MUFU.EX2 R41, R41 ;  /* 0x0000002900297308 */ /* 0x000ea20000000800 */
[----:B0-----:R-:W-:-:S01]  /*3d50*/  FADD.FTZ R6, R64, R15 ;  /* 0x0000000f40067221 */ /* 0x001fc20000010000 */
[----:B------:R-:W-:Y:S01]  /*3d60*/  FADD.FTZ R12, R32, R29 ;  /* 0x0000001d200c7221 */ /* 0x000fe20000010000 */
[----:B------:R-:W-:-:S03]  /*3d70*/  CS2R R48, SRZ ;  /* 0x0000000000307805 */ /* 0x000fc6000001ff00 */
[----:B------:R-:W-:Y:S02]  /*3d80*/  FADD.FTZ R13, R33, R12 ;  /* 0x0000000c210d7221 */ /* 0x000fe40000010000 */
[----:B------:R-:W0:Y:S01]  /*3d90*/  MUFU.EX2 R25, R83 ;  /* 0x0000005300197308 */ /* 0x000e220000000800 */
[----:B-1----:R-:W-:-:S01]  /*3da0*/  FADD.FTZ R6, R65, R6 ;  /* 0x0000000641067221 */ /* 0x002fc20000010000 */
[----:B------:R-:W-:Y:S01]  /*3db0*/  FADD.FTZ R12, R36, R13 ;  /* 0x0000000d240c7221 */ /* 0x000fe20000010000 */
[----:B------:R-:W-:Y:S02]  /*3dc0*/  F2FP.SATFINITE.E4M3.F32.PACK_AB_MERGE_C R36, R37, R36, RZ ;  /* 0x000000242524723e */ /* 0x000fe400048070ff */
[----:B------:R-:W-:Y:S01]  /*3dd0*/  FADD.FTZ R9, R3, R6 ;  /* 0x0000000603097221 */ /* 0x000fe20000010000 */
[----:B------:R-:W-:-:S01]  /*3de0*/  FADD.FTZ R12, R37, R12 ;  /* 0x0000000c250c7221 */ /* 0x000fc20000010000 */
[----:B------:R-:W-:Y:S01]  /*3df0*/  F2FP.SATFINITE.E4M3.F32.PACK_AB_MERGE_C R64, R65, R64, RZ ;  /* 0x000000404140723e */ /* 0x000fe200048070ff */
[----:B------:R-:W1:Y:S01]  /*3e00*/  MUFU.EX2 R28, R82 ;  /* 0x00000052001c7308 */ /* 0x000e620000000800 */
[----:B------:R-:W-:-:S01]  /*3e10*/  FADD.FTZ R10, R40, R9 ;  /* 0x00000009280a7221 */ /* 0x000fc20000010000 */
[----:B------:R-:W-:Y:S01]  /*3e20*/  FADD.FTZ R13, R43, R12 ;  /* 0x0000000c2b0d7221 */ /* 0x000fe20000010000 */
[----:B------:R-:W-:-:S02]  /*3e30*/  F2FP.SATFINITE.E4M3.F32.PACK_AB_MERGE_C R12, R50, R47, RZ ;  /* 0x0000002f320c723e */ /* 0x000fc400048070ff */
[----:B--2---:R-:W-:Y:S01]  /*3e40*/  FADD.FTZ R9, R41, R10 ;  /* 0x0000000a29097221 */ /* 0x004fe20000010000 */
[----:B------:R-:W-:Y:S01]  /*3e50*/  F2FP.SATFINITE.E4M3.F32.PACK_AB_MERGE_C R41, R52, R41, RZ ;  /* 0x000000293429723e */ /* 0x000fe200048070ff */
[----:B------:R-:W-:Y:S01]  /*3e60*/  FADD.FTZ R10, R46, R13 ;  /* 0x0000000d2e0a7221 */ /* 0x000fe20000010000 */
[----:B------:R-:W2:Y:S01]  /*3e70*/  MUFU.EX2 R62, R62 ;  /* 0x0000003e003e7308 */ /* 0x000ea20000000800 */
[----:B------:R-:W-:-:S01]  /*3e80*/  FADD.FTZ R52, R52, R9 ;  /* 0x0000000934347221 */ /* 0x000fc20000010000 */
[----:B------:R-:W-:Y:S01]  /*3e90*/  F2FP.SATFINITE.E4M3.F32.PACK_AB_MERGE_C R140, R40, R3, R41 ;  /* 0x00000003288c723e */ /* 0x000fe20004807029 */
[----:B------:R-:W-:-:S01]  /*3ea0*/  FADD.FTZ R47, R47, R10 ;  /* 0x0000000a2f2f7221 */ /* 0x000fc20000010000 */
[----:B------:R-:W-:Y:S01]  /*3eb0*/  F2FP.SATFINITE.E4M3.F32.PACK_AB_MERGE_C R141, R33, R32, R36 ;  /* 0x00000020218d723e */ /* 0x000fe20004807024 */
[----:B0-----:R-:W-:-:S01]  /*3ec0*/  FADD.FTZ R9, R25, R52 ;  /* 0x0000003419097221 */ /* 0x001fc20000010000 */
[----:B------:R-:W-:Y:S01]  /*3ed0*/  F2FP.SATFINITE.E4M3.F32.PACK_AB_MERGE_C R143, R46, R43, R12 ;  /* 0x0000002b2e8f723e */ /* 0x000fe2000480700c */
[----:B------:R-:W-:-:S01]  /*3ee0*/  FADD.FTZ R47, R50, R47 ;  /* 0x0000002f322f7221 */ /* 0x000fc20000010000 */
[----:B------:R-:W0:Y:S01]  /*3ef0*/  MUFU.EX2 R53, R53 ;  /* 0x0000003500357308 */ /* 0x000e220000000800 */
[----:B-1----:R-:W-:-:S01]  /*3f00*/  FADD.FTZ R9, R28, R9 ;  /* 0x000000091c097221 */ /* 0x002fc20000010000 */
[----:B------:R-:W-:-:S02]  /*3f10*/  F2FP.SATFINITE.E4M3.F32.PACK_AB_MERGE_C R146, R61, R60, R64 ;  /* 0x0000003c3d92723e */ /* 0x000fc40004807040 */
[----:B------:R-:W-:Y:S02]  /*3f20*/  CS2R R50, SRZ ;  /* 0x0000000000327805 */ /* 0x000fe4000001ff00 */
[----:B------:R-:W-:Y:S02]  /*3f30*/  CS2R R40, SRZ ;  /* 0x0000000000287805 */ /* 0x000fe4000001ff00 */
[----:B------:R-:W-:Y:S02]  /*3f40*/  CS2R R36, SRZ ;  /* 0x0000000000247805 */ /* 0x000fe4000001ff00 */
[----:B------:R-:W-:Y:S01]  /*3f50*/  CS2R R32, SRZ ;  /* 0x0000000000207805 */ /* 0x000fe2000001ff00 */
[----:B------:R-:W1:Y:S01]  /*3f60*/  MUFU.EX2 R26, R26 ;  /* 0x0000001a001a7308 */ /* 0x000e620000000800 */
[----:B--2---:R-:W-:-:S01]  /*3f70*/  FADD.FTZ R10, R62, R9 ;  /* 0x000000093e0a7221 */ /* 0x004fc20000010000 */
[----:B------:R-:W-:-:S06]  /*3f80*/  F2FP.SATFINITE.E4M3.F32.PACK_AB_MERGE_C R9, R31, R30, RZ ;  /* 0x0000001e1f09723e */ /* 0x000fcc00048070ff */
[----:B------:R-:W2:Y:S01]  /*3f90*/  MUFU.EX2 R8, R66 ;  /* 0x0000004200087308 */ /* 0x000ea20000000800 */
[C---:B0-----:R-:W-:Y:S01]  /*3fa0*/  F2FP.SATFINITE.E4M3.F32.PACK_AB_MERGE_C R62, R53.reuse, R62, RZ ;  /* 0x0000003e353e723e */ /* 0x041fe200048070ff */
[----:B------:R-:W-:-:S03]  /*3fb0*/  FADD.FTZ R53, R53, R10 ;  /* 0x0000000a35357221 */ /* 0x000fc60000010000 */
[----:B------:R-:W-:Y:S02]  /*3fc0*/  F2FP.SATFINITE.E4M3.F32.PACK_AB_MERGE_C R142, R28, R25, R62 ;  /* 0x000000191c8e723e */ /* 0x000fe4000480703e */
[----:B------:R-:W-:Y:S02]  /*3fd0*/  CS2R R28, SRZ ;  /* 0x00000000001c7805 */ /* 0x000fe4000001ff00 */
[----:B------:R-:W-:Y:S01]  /*3fe0*/  CS2R R24, SRZ ;  /* 0x0000000000187805 */ /* 0x000fe2000001ff00 */
[----:B------:R-:W0:Y:S01]  /*3ff0*/  MUFU.EX2 R27, R27 ;  /* 0x0000001b001b7308 */ /* 0x000e220000000800 */
[----:B-1----:R-:W-:-:S01]  /*4000*/  FADD.FTZ R10, R26, R47 ;  /* 0x0000002f1a0a7221 */ /* 0x002fc20000010000 */
[----:B------:R-:W-:-:S06]  /*4010*/  CS2R R46, SRZ ;  /* 0x00000000002e7805 */ /* 0x000fcc000001ff00 */
[----:B------:R-:W1:Y:S01]  /*4020*/  MUFU.EX2 R11, R68 ;  /* 0x00000044000b7308 */ /* 0x000e620000000800 */
[----:B--2---:R-:W-:-:S01]  /*4030*/  FADD.FTZ R4, R8, R53 ;  /* 0x0000003508047221 */ /* 0x004fc20000010000 */
[----:B------:R-:W-:-:S06]  /*4040*/  CS2R R52, SRZ ;  /* 0x0000000000347805 */ /* 0x000fcc000001ff00 */
[----:B------:R-:W2:Y:S01]  /*4050*/  MUFU.EX2 R69, R69 ;  /* 0x0000004500457308 */ /* 0x000ea20000000800 */
[C---:B0-----:R-:W-:Y:S01]  /*4060*/  F2FP.SATFINITE.E4M3.F32.PACK_AB_MERGE_C R137, R27.reuse, R26, R9 ;  /* 0x0000001a1b89723e */ /* 0x041fe20004807009 */
[----:B------:R-:W-:-:S04]  /*4070*/  FADD.FTZ R27, R27, R10 ;  /* 0x0000000a1b1b7221 */ /* 0x000fc80000010000 */
[----:B------:R-:W-:Y:S01]  /*4080*/  FADD.FTZ R30, R30, R27 ;  /* 0x0000001b1e1e7221 */ /* 0x000fe20000010000 */
[----:B------:R-:W-:Y:S01]  /*4090*/  CS2R R26, SRZ ;  /* 0x00000000001a7805 */ /* 0x000fe2000001ff00 */
[----:B------:R-:W0:Y:S01]  /*40a0*/  MUFU.EX2 R6, R67 ;  /* 0x0000004300067308 */ /* 0x000e220000000800 */
[----:B-1----:R-:W-:-:S01]  /*40b0*/  FADD.FTZ R4, R11, R4 ;  /* 0x000000040b047221 */ /* 0x002fc20000010000 */
[----:B------:R-:W-:-:S06]  /*40c0*/  FADD.FTZ R31, R31, R30 ;  /* 0x0000001e1f1f7221 */ /* 0x000fcc0000010000 */
[----:B------:R-:W-:Y:S01]  /*40d0*/  MUFU.EX2 R38, R38 ;  /* 0x0000002600267308 */ /* 0x000fe20000000800 */
[----:B--2---:R-:W-:-:S07]  /*40e0*/  FADD.FTZ R9, R69, R4 ;  /* 0x0000000445097221 */ /* 0x004fce0000010000 */
[----:B------:R-:W1:Y:S01]  /*40f0*/  MUFU.EX2 R7, R7 ;  /* 0x0000000700077308 */ /* 0x000e620000000800 */
[----:B0-----:R-:W-:-:S01]  /*4100*/  FADD.FTZ R9, R6, R9 ;  /* 0x0000000906097221 */ /* 0x001fc20000010000 */
[----:B------:R-:W-:-:S04]  /*4110*/  F2FP.SATFINITE.E4M3.F32.PACK_AB_MERGE_C R69, R6, R69, RZ ;  /* 0x000000450645723e */ /* 0x000fc800048070ff */
[----:B------:R-:W-:Y:S02]  /*4120*/  F2FP.SATFINITE.E4M3.F32.PACK_AB_MERGE_C R136, R11, R8, R69 ;  /* 0x000000080b88723e */ /* 0x000fe40004807045 */
[----:B------:R-:W0:Y:S08]  /*4130*/  MUFU.EX2 R34, R34 ;  /* 0x0000002200227308 */ /* 0x000e300000000800 */
[----:B------:R-:W2:Y:S01]  /*4140*/  MUFU.EX2 R70, R70 ;  /* 0x0000004600467308 */ /* 0x000ea20000000800 */
[----:B-1----:R-:W-:-:S07]  /*4150*/  F2FP.SATFINITE.E4M3.F32.PACK_AB_MERGE_C R10, R7, R38, RZ ;  /* 0x00000026070a723e */ /* 0x002fce00048070ff */
[----:B------:R-:W1:Y:S01]  /*4160*/  MUFU.EX2 R35, R35 ;  /* 0x0000002300237308 */ /* 0x000e620000000800 */
[----:B0-----:R-:W-:-:S01]  /*4170*/  FADD.FTZ R6, R34, R31 ;  /* 0x0000001f22067221 */ /* 0x001fc20000010000 */
[----:B------:R-:W-:-:S06]  /*4180*/  CS2R R30, SRZ ;  /* 0x00000000001e7805 */ /* 0x000fcc000001ff00 */
[----:B------:R-:W0:Y:S01]  /*4190*/  MUFU.EX2 R71, R71 ;  /* 0x0000004700477308 */ /* 0x000e220000000800 */
[----:B--2---:R-:W-:-:S07]  /*41a0*/  FADD.FTZ R4, R70, R9 ;  /* 0x0000000946047221 */ /* 0x004fce0000010000 */
[----:B------:R-:W2:Y:S01]  /*41b0*/  MUFU.EX2 R42, R42 ;  /* 0x0000002a002a7308 */ /* 0x000ea20000000800 */
[C---:B-1----:R-:W-:Y:S01]  /*41c0*/  F2FP.SATFINITE.E4M3.F32.PACK_AB_MERGE_C R139, R35.reuse, R34, R10 ;  /* 0x00000022238b723e */ /* 0x042fe2000480700a */
[----:B------:R-:W-:-:S04]  /*41d0*/  FADD.FTZ R35, R35, R6 ;  /* 0x0000000623237221 */ /* 0x000fc80000010000 */
[----:B------:R-:W-:Y:S01]  /*41e0*/  FADD.FTZ R38, R38, R35 ;  /* 0x0000002326267221 */ /* 0x000fe20000010000 */
[----:B------:R-:W-:Y:S01]  /*41f0*/  CS2R R34, SRZ ;  /* 0x0000000000227805 */ /* 0x000fe2000001ff00 */
[----:B------:R-:W1:Y:S01]  /*4200*/  MUFU.EX2 R55, R55 ;  /* 0x0000003700377308 */ /* 0x000e620000000800 */
[----:B0-----:R-:W-:-:S04]  /*4210*/  FADD.FTZ R3, R71, R4 ;  /* 0x0000000447037221 */ /* 0x001fc80000010000 */
[----:B--2---:R-:W-:Y:S01]  /*4220*/  FADD.FTZ R4, R42, R3 ;  /* 0x000000032a047221 */ /* 0x004fe20000010000 */
[----:B------:R-:W-:-:S01]  /*4230*/  FADD.FTZ R3, R7, R38 ;  /* 0x0000002607037221 */ /* 0x000fc20000010000 */
[----:B------:R-:W-:Y:S02]  /*4240*/  CS2R R38, SRZ ;  /* 0x0000000000267805 */ /* 0x000fe4000001ff00 */
[C---:B-1----:R-:W-:Y:S01]  /*4250*/  F2FP.SATFINITE.E4M3.F32.PACK_AB_MERGE_C R6, R55.reuse, R42, RZ ;  /* 0x0000002a3706723e */ /* 0x042fe200048070ff */
[----:B------:R-:W-:Y:S01]  /*4260*/  FADD.FTZ R4, R55, R4 ;  /* 0x0000000437047221 */ /* 0x000fe20000010000 */
[----:B------:R-:W-:Y:S02]  /*4270*/  CS2R R54, SRZ ;  /* 0x0000000000367805 */ /* 0x000fe4000001ff00 */
[----:B------:R-:W-:Y:S02]  /*4280*/  CS2R R42, SRZ ;  /* 0x00000000002a7805 */ /* 0x000fe4000001ff00 */
[----:B------:R-:W-:Y:S01]  /*4290*/  F2FP.SATFINITE.E4M3.F32.PACK_AB_MERGE_C R138, R71, R70, R6 ;  /* 0x00000046478a723e */ /* 0x000fe20004807006 */
[----:B------:R-:W-:Y:S06]  /*42a0*/  @!P3 BRA `(.L_x_1521) ;  /* 0x0000002c0078b947 */ /* 0x000fec0003800000 */
[----:B------:R-:W-:Y:S01]  /*42b0*/  IMAD.MOV.U32 R7, RZ, RZ, R0 ;  /* 0x000000ffff077224 */ /* 0x000fe200078e0000 */
[----:B------:R-:W-:Y:S01]  /*42c0*/  UMOV UR25, UR37 ;  /* 0x0000002500197c82 */ /* 0x000fe20008000000 */
[----:B------:R-:W-:Y:S01]  /*42d0*/  IMAD.MOV.U32 R6, RZ, RZ, R2 ;  /* 0x000000ffff067224 */ /* 0x000fe200078e0002 */
[----:B------:R-:W-:Y:S01]  /*42e0*/  UMOV UR24, UR39 ;  /* 0x0000002700187c82 */ /* 0x000fe20008000000 */
[----:B------:R-:W-:Y:S01]  /*42f0*/  IMAD.MOV.U32 R55, RZ, RZ, RZ ;  /* 0x000000ffff377224 */ /* 0x000fe200078e00ff */
[----:B------:R-:W-:-:S06]  /*4300*/  ULDC UR20, c[0x0][0x288] ;  /* 0x0000a20000147ab9 */ /* 0x000fcc0000000800 */
.L_x_1531:
[----:B------:R-:W-:-:S04]  /*4310*/  UISETP.NE.AND UP1, UPT, UR24, 0x1, UPT ;  /* 0x000000011800788c */ /* 0x000fc8000bf25270 */
[----:B------:R-:W-:-:S04]  /*4320*/  USEL UR37, URZ, 0x1, UP1 ;  /* 0x000000013f257887 */ /* 0x000fc80008800000 */
[----:B------:R-:W-:Y:S01]  /*4330*/  ULOP3.LUT UR37, UR25, UR37, URZ, 0x3c, !UPT ;  /* 0x0000002519257292 */ /* 0x000fe2000f8e3c3f */
[----:B------:R-:W-:Y:S11]  /*4340*/  @!P0 BRA `(.L_x_1522) ;  /* 0x0000000000048947 */ /* 0x000ff60003800000 */
[----:B------:R-:W-:Y:S01]  /*4350*/  BPT.TRAP 0x1 ;  /* 0x000000040000795c */ /* 0x000fe20000300000 */
.L_x_1522:
        /* <DEDUP_REMOVED lines=9> */
.L_x_1523:
[----:B-1----:R-:W-:Y:S05]  /*43f0*/  @P3 BRA `(.L_x_1524) ;  /* 0x0000000000083947 */ /* 0x002fea0003800000 */
[----:B------:R-:W1:Y:S02]  /*4400*/  SYNCS.PHASECHK.TRANS64.TRYWAIT P3, [UR21+0x13230], R0 ;  /* 0x01323000ff0075a7 */ /* 0x000e640008060155 */
[----:B-1----:R-:W-:Y:S05]  /*4410*/  @!P3 BRA `(.L_x_1525) ;  /* 0x000000a400f4b947 */ /* 0x002fea0003800000 */
.L_x_1524:
        /* <DEDUP_REMOVED lines=64> */
.L_x_1526:
[----:B------:R-:W-:Y:S01]  /*4820*/  ULEA UR11, UR24, UR45, 0x3 ;  /* 0x0000002d180b7291 */ /* 0x000fe2000f8e183f */
[----:B01----:R-:W-:-:S05]  /*4830*/  IMAD.U32 R0, RZ, RZ, UR25 ;  /* 0x00000019ff007e24 */ /* 0x003fca000f8e00ff */
[----:B------:R-:W-:-:S04]  /*4840*/  SHF.L.U32 R0, R0, 0x1f, RZ ;  /* 0x0000001f00007819 */ /* 0x000fc800000006ff */
[----:B------:R0:W1:Y:S01]  /*4850*/  SYNCS.PHASECHK.TRANS64.TRYWAIT P3, [UR11+0x13250], R0 ;  /* 0x01325000ff0075a7 */ /* 0x000062000806014b */
[----:B------:R-:W-:Y:S05]  /*4860*/  @!P0 BRA `(.L_x_1527) ;  /* 0x0000000000048947 */ /* 0x000fea0003800000 */
[----:B------:R-:W-:Y:S01]  /*4870*/  BPT.TRAP 0x1 ;  /* 0x000000040000795c */ /* 0x000fe20000300000 */
.L_x_1527:
[----:B-1----:R-:W-:Y:S05]  /*4880*/  @P3 BRA `(.L_x_1528) ;  /* 0x0000000000083947 */ /* 0x002fea0003800000 */
[----:B------:R-:W1:Y:S02]  /*4890*/  SYNCS.PHASECHK.TRANS64.TRYWAIT P3, [UR11+0x13250], R0 ;  /* 0x01325000ff0075a7 */ /* 0x000e64000806014b */
[----:B-1----:R-:W-:Y:S05]  /*48a0*/  @!P3 BRA `(.L_x_1529) ;  /* 0x000000a000e8b947 */ /* 0x002fea0003800000 */
.L_x_1528:
[----:B------:R-:W-:Y:S01]  /*48b0*/  UIADD3 UR6, UR45, 0x1000, URZ ;  /* 0x000010002d067890 */ /* 0x000fe2000fffe03f */
[----:B------:R-:W-:Y:S01]  /*48c0*/  WARPGROUP.ARRIVE ;  /* 0x00000000000079c5 */ /* 0x000fe20000000000 */
[----:B------:R-:W-:Y:S01]  /*48d0*/  UMOV UR7, 0xc0000010 ;  /* 0xc000001000077882 */ /* 0x000fe20000000000 */
[----:B01----:R-:W-:Y:S01]  /*48e0*/  VIADD R0, R17, UR43 ;  /* 0x0000002b11007c36 */ /* 0x003fe20008000000 */
[----:B------:R-:W-:Y:S01]  /*48f0*/  USHF.R.U32.HI UR6, URZ, 0x4, UR6 ;  /* 0x000000043f067899 */ /* 0x000fe20008011606 */
[----:B------:R-:W0:Y:S01]  /*4900*/  LDC R11, c[0x0][0x2f0] ;  /* 0x0000bc00ff0b7b82 */ /* 0x000e220000000800 */
[----:B------:R-:W-:Y:S02]  /*4910*/  IMAD.MOV.U32 R13, RZ, RZ, -0x2 ;  /* 0xfffffffeff0d7424 */ /* 0x000fe400078e00ff */
[----:B------:R-:W-:-:S04]  /*4920*/  ULOP3.LUT UR6, UR6, 0x3fff, URZ, 0xc0, !UPT ;  /* 0x00003fff06067892 */ /* 0x000fc8000f8ec03f */
[----:B------:R-:W-:-:S04]  /*4930*/  ULOP3.LUT UR6, UR6, 0x10000, URZ, 0xfc, !UPT ;  /* 0x0001000006067892 */ /* 0x000fc8000f8efc3f */
[----:B------:R-:W-:-:S07]  /*4940*/  UIMAD UR10, UR24, 0x280, UR6 ;  /* 0x00000280180a78a4 */ /* 0x000fce000f8e0206 */
[----:B------:R-:W-:Y:S02]  /*4950*/  UMOV UR6, UR10 ;  /* 0x0000000a00067c82 */ /* 0x000fe40008000000 */
[----:B------:R-:W-:Y:S01]  /*4960*/  QGMMA.64x64x32.F32.E4M3.E4M3 R24, R152, gdesc[UR4], R24, gsb0 ;  /* 0x00e0000498187df3 */ /* 0x000fe20008000818 */
[----:B------:R-:W-:Y:S01]  /*4970*/  @UP0 ULDC UR6, c[0x0][0x44c] ;  /* 0x0001130000060ab9 */ /* 0x000fe20000000800 */
[----:B------:R-:W-:Y:S01]  /*4980*/  UMOV UR7, 0xc0000010 ;  /* 0xc000001000077882 */ /* 0x000fe20000000000 */
[----:B------:R-:W-:Y:S01]  /*4990*/  @P2 IMAD.HI.U32 R2, R0, UR6, RZ ;  /* 0x0000000600022c27 */ /* 0x000fe2000f8e00ff */
[----:B------:R-:W-:-:S04]  /*49a0*/  @UP0 ULDC UR6, c[0x0][0x450] ;  /* 0x0001140000060ab9 */ /* 0x000fc80000000800 */
[----:B------:R-:W-:Y:S01]  /*49b0*/  @P2 SHF.R.U32.HI R0, RZ, UR6, R2 ;  /* 0x00000006ff002c19 */ /* 0x000fe20008011602 */
[----:B------:R-:W-:Y:S02]  /*49c0*/  UMOV UR6, 0x1 ;  /* 0x0000000100067882 */ /* 0x000fe40000000000 */
[----:B------:R-:W-:Y:S02]  /*49d0*/  UIMAD UR6, UR23, -0xa0, UR6 ;  /* 0xffffff60170678a4 */ /* 0x000fe4000f8e0206 */
[----:B------:R-:W1:Y:S04]  /*49e0*/  SHFL.IDX PT, R9, R0, RZ, 0x1c1f ;  /* 0x001c1fff00097589 */ /* 0x000e6800000e0000 */
[----:B------:R-:W-:Y:S01]  /*49f0*/  IMAD R8, R16, R13, UR6 ;  /* 0x0000000610087e24 */ /* 0x000fe2000f8e020d */
[----:B------:R-:W2:Y:S01]  /*4a00*/  SHFL.IDX PT, R15, R0, 0x1, 0x1c1f ;  /* 0x003c1f00000f7f89 */ /* 0x000ea200000e0000 */
[----:B------:R-:W-:-:S02]  /*4a10*/  UIADD3 UR6, UR10, 0x80, URZ ;  /* 0x000000800a067890 */ /* 0x000fc4000fffe03f */
[----:B0-----:R-:W-:-:S05]  /*4a20*/  IMAD R8, R11, UR47, R8 ;  /* 0x0000002f0b087c24 */ /* 0x001fca000f8e0208 */
[----:B-1----:R-:W-:-:S04]  /*4a30*/  IADD3 R2, R9, -UR20, R8 ;  /* 0x8000001409027c10 */ /* 0x002fc8000fffe008 */
[C---:B------:R-:W-:Y:S02]  /*4a40*/  ISETP.GT.AND P3, PT, R2.reuse, RZ, PT ;  /* 0x000000ff0200720c */ /* 0x040fe40003f64270 */
[----:B------:R-:W-:Y:S02]  /*4a50*/  ISETP.GT.AND P4, PT, R2, 0x1, PT ;  /* 0x000000010200780c */ /* 0x000fe40003f84270 */
[----:B------:R-:W-:Y:S02]  /*4a60*/  FSEL R9, R120, -INF , P3 ;  /* 0xff80000078097808 */ /* 0x000fe40001800000 */
        /* <DEDUP_REMOVED lines=15> */
[----:B------:R-:W-:Y:S01]  /*4b60*/  ISETP.GT.AND P4, PT, R2, 0x19, PT ;  /* 0x000000190200780c */ /* 0x000fe20003f84270 */
[----:B------:R-:W-:Y:S02]  /*4b70*/  WARPGROUP.DEPBAR.LE gsb0, 0x0 ;  /* 0x00008000000079c5 */ /* 0x000fe40000010000 */
[----:B------:R-:W-:Y:S01]  /*4b80*/  FSEL R132, R132, -INF , P3 ;  /* 0xff80000084847808 */ /* 0x000fe20001800000 */
[----:B------:R-:W-:Y:S01]  /*4b90*/  WARPGROUP.ARRIVE ;  /* 0x00000000000079c5 */ /* 0x000fe20000000000 */
[----:B------:R-:W-:Y:S02]  /*4ba0*/  FMNMX.FTZ R11, R129, R10, !PT ;  /* 0x0000000a810b7209 */ /* 0x000fe40007810000 */
[----:B------:R-:W-:Y:S02]  /*4bb0*/  ISETP.GT.AND P3, PT, R2, 0x20, PT ;  /* 0x000000200200780c */ /* 0x000fe40003f64270 */
[----:B------:R-:W-:Y:S01]  /*4bc0*/  FSEL R133, R133, -INF , P4 ;  /* 0xff80000085857808 */ /* 0x000fe20002000000 */
[----:B------:R-:W-:Y:S01]  /*4bd0*/  QGMMA.64x64x32.F32.E4M3.E4M3 R24, R148, gdesc[UR4], R24, gsb0 ;  /* 0x00e0000494187df3 */ /* 0x000fe20008000818 */
[----:B------:R-:W-:Y:S01]  /*4be0*/  FMNMX.FTZ R10, R132, R11, !PT ;  /* 0x0000000b840a7209 */ /* 0x000fe20007810000 */
[----:B------:R-:W-:Y:S01]  /*4bf0*/  UIADD3 UR6, UR10, 0x100, URZ ;  /* 0x000001000a067890 */ /* 0x000fe2000fffe03f */
[----:B------:R-:W-:Y:S01]  /*4c00*/  ISETP.GT.AND P4, PT, R2, 0x21, PT ;  /* 0x000000210200780c */ /* 0x000fe20003f84270 */
[----:B------:R-:W-:Y:S01]  /*4c10*/  UMOV UR7, 0xc0000010 ;  /* 0xc000001000077882 */ /* 0x000fe20000000000 */
        /* <DEDUP_REMOVED lines=36> */
[----:B------:R-:W-:Y:S01]  /*4e60*/  FSEL R96, R96, -INF , P3 ;  /* 0xff80000060607808 */ /* 0x000fe20001800000 */
[----:B------:R-:W-:-:S02]  /*4e70*/  WARPGROUP.DEPBAR.LE gsb0, 0x0 ;  /* 0x00008000000079c5 */ /* 0x000fc40000010000 */
[----:B------:R-:W-:Y:S01]  /*4e80*/  FMNMX.FTZ R11, R93, R10, !PT ;  /* 0x0000000a5d0b7209 */ /* 0x000fe20007810000 */
[----:B------:R-:W-:Y:S01]  /*4e90*/  WARPGROUP.ARRIVE ;  /* 0x00000000000079c5 */ /* 0x000fe20000000000 */
[----:B------:R-:W-:Y:S02]  /*4ea0*/  ISETP.GT.AND P3, PT, R2, 0x58, PT ;  /* 0x000000580200780c */ /* 0x000fe40003f64270 */
[----:B------:R-:W-:Y:S02]  /*4eb0*/  FSEL R97, R97, -INF , P4 ;  /* 0xff80000061617808 */ /* 0x000fe40002000000 */
[----:B------:R-:W-:Y:S01]  /*4ec0*/  FMNMX.FTZ R10, R96, R11, !PT ;  /* 0x0000000b600a7209 */ /* 0x000fe20007810000 */
[----:B------:R-:W-:Y:S01]  /*4ed0*/  QGMMA.64x64x32.F32.E4M3.E4M3 R24, R144, gdesc[UR4], R24, gsb0 ;  /* 0x00e0000490187df3 */ /* 0x000fe20008000818 */
[----:B------:R-:W-:Y:S01]  /*4ee0*/  ISETP.GT.AND P4, PT, R2, 0x59, PT ;  /* 0x000000590200780c */ /* 0x000fe20003f84270 */
        /* <DEDUP_REMOVED lines=39> */
[----:B------:R-:W-:Y:S01]  /*5160*/  FMNMX.FTZ R11, R57, R10, !PT ;  /* 0x0000000a390b7209 */ /* 0x000fe20007810000 */
[----:B------:R-:W-:-:S02]  /*5170*/  WARPGROUP.DEPBAR.LE gsb0, 0x0 ;  /* 0x00008000000079c5 */ /* 0x000fc40000010000 */
[----:B------:R-:W-:Y:S01]  /*5180*/  FSEL R61, R61, -INF , P5 ;  /* 0xff8000003d3d7808 */ /* 0x000fe20002800000 */
[----:B------:R-:W-:Y:S01]  /*5190*/  WARPGROUP.ARRIVE ;  /* 0x00000000000079c5 */ /* 0x000fe20000000000 */
[C---:B------:R-:W-:Y:S02]  /*51a0*/  ISETP.GT.AND P3, PT, R2.reuse, 0x90, PT ;  /* 0x000000900200780c */ /* 0x040fe40003f64270 */
[C---:B------:R-:W-:Y:S02]  /*51b0*/  ISETP.GT.AND P4, PT, R2.reuse, 0x91, PT ;  /* 0x000000910200780c */ /* 0x040fe40003f84270 */
[C---:B------:R-:W-:Y:S01]  /*51c0*/  ISETP.GT.AND P6, PT, R2.reuse, 0x98, PT ;  /* 0x000000980200780c */ /* 0x040fe20003fc4270 */
[----:B------:R-:W-:Y:S01]  /*51d0*/  QGMMA.64x64x32.F32.E4M3.E4M3 R24, R140, gdesc[UR4], R24, gsb0 ;  /* 0x00e000048c187df3 */ /* 0x000fe20008000818 */
[----:B------:R-:W-:Y:S01]  /*51e0*/  ISETP.GT.AND P5, PT, R2, 0x99, PT ;  /* 0x000000990200780c */ /* 0x000fe20003fa4270 */
[----:B------:R-:W-:Y:S01]  /*51f0*/  UIADD3 UR6, UR10, 0x200, URZ ;  /* 0x000002000a067890 */ /* 0x000fe2000fffe03f */
[----:B------:R-:W-:Y:S01]  /*5200*/  FMNMX.FTZ R2, R60, R11, !PT ;  /* 0x0000000b3c027209 */ /* 0x000fe20007810000 */
[----:B------:R-:W-:Y:S01]  /*5210*/  UMOV UR7, 0xc0000010 ;  /* 0xc000001000077882 */ /* 0x000fe20000000000 */
[----:B------:R-:W-:-:S02]  /*5220*/  FSEL R64, R64, -INF , P3 ;  /* 0xff80000040407808 */ /* 0x000fc40001800000 */
[----:B------:R-:W-:Y:S02]  /*5230*/  FMNMX.FTZ R11, R61, R2, !PT ;  /* 0x000000023d0b7209 */ /* 0x000fe40007810000 */
[----:B------:R-:W-:Y:S02]  /*5240*/  FSEL R65, R65, -INF , P4 ;  /* 0xff80000041417808 */ /* 0x000fe40002000000 */
[----:B------:R-:W-:Y:S02]  /*5250*/  FMNMX.FTZ R2, R64, R11, !PT ;  /* 0x0000000b40027209 */ /* 0x000fe40007810000 */
[----:B------:R-:W-:Y:S02]  /*5260*/  FSEL R68, R68, -INF , P6 ;  /* 0xff80000044447808 */ /* 0x000fe40003000000 */
[----:B------:R-:W-:Y:S02]  /*5270*/  FMNMX.FTZ R11, R65, R2, !PT ;  /* 0x00000002410b7209 */ /* 0x000fe40007810000 */
[----:B------:R-:W-:-:S02]  /*5280*/  FSEL R69, R69, -INF , P5 ;  /* 0xff80000045457808 */ /* 0x000fc40002800000 */
[----:B------:R-:W-:Y:S02]  /*5290*/  FMNMX.FTZ R2, R68, R11, !PT ;  /* 0x0000000b44027209 */ /* 0x000fe40007810000 */
[----:B--2---:R-:W-:Y:S02]  /*52a0*/  IADD3 R15, R15, -UR20, R8 ;  /* 0x800000140f0f7c10 */ /* 0x004fe4000fffe008 */
[----:B------:R-:W-:Y:S02]  /*52b0*/  FMNMX.FTZ R11, R69, R2, !PT ;  /* 0x00000002450b7209 */ /* 0x000fe40007810000 */
[C---:B------:R-:W-:Y:S02]  /*52c0*/  ISETP.GT.AND P5, PT, R15.reuse, RZ, PT ;  /* 0x000000ff0f00720c */ /* 0x040fe40003fa4270 */
[----:B------:R-:W-:Y:S01]  /*52d0*/  ISETP.GT.AND P4, PT, R15, 0x1, PT ;  /* 0x000000010f00780c */ /* 0x000fe20003f84270 */
[----:B------:R-:W0:Y:S01]  /*52e0*/  SHFL.BFLY PT, R2, R11, 0x2, 0x1f ;  /* 0x0c401f000b027f89 */ /* 0x000e2200000e0000 */
[----:B------:R-:W-:-:S02]  /*52f0*/  FSEL R122, R122, -INF , P5 ;  /* 0xff8000007a7a7808 */ /* 0x000fc40002800000 */
[----:B------:R-:W-:Y:S02]  /*5300*/  ISETP.GT.AND P6, PT, R15, 0x8, PT ;  /* 0x000000080f00780c */ /* 0x000fe40003fc4270 */
[----:B------:R-:W-:Y:S02]  /*5310*/  FSEL R123, R123, -INF , P4 ;  /* 0xff8000007b7b7808 */ /* 0x000fe40002000000 */
[----:B------:R-:W-:Y:S02]  /*5320*/  FMNMX.FTZ R0, R122, R7, !PT ;  /* 0x000000077a007209 */ /* 0x000fe40007810000 */
[C---:B------:R-:W-:Y:S02]  /*5330*/  ISETP.GT.AND P5, PT, R15.reuse, 0x9, PT ;  /* 0x000000090f00780c */ /* 0x040fe40003fa4270 */
[----:B------:R-:W-:Y:S02]  /*5340*/  FSEL R126, R126, -INF , P6 ;  /* 0xff8000007e7e7808 */ /* 0x000fe40003000000 */
[----:B------:R-:W-:-:S02]  /*5350*/  ISETP.GT.AND P4, PT, R15, 0x10, PT ;  /* 0x000000100f00780c */ /* 0x000fc40003f84270 */
[----:B------:R-:W-:Y:S02]  /*5360*/  FSEL R127, R127, -INF , P5 ;  /* 0xff8000007f7f7808 */ /* 0x000fe40002800000 */
[C---:B------:R-:W-:Y:S02]  /*5370*/  ISETP.GT.AND P6, PT, R15.reuse, 0x11, PT ;  /* 0x000000110f00780c */ /* 0x040fe40003fc4270 */
[----:B------:R-:W-:Y:S02]  /*5380*/  FSEL R130, R130, -INF , P4 ;  /* 0xff80000082827808 */ /* 0x000fe40002000000 */
[----:B------:R-:W-:Y:S02]  /*5390*/  ISETP.GT.AND P5, PT, R15, 0x18, PT ;  /* 0x000000180f00780c */ /* 0x000fe40003fa4270 */
[----:B------:R-:W-:Y:S02]  /*53a0*/  FSEL R131, R131, -INF , P6 ;  /* 0xff80000083837808 */ /* 0x000fe40003000000 */
[----:B0-----:R-:W-:-:S02]  /*53b0*/  FMNMX.FTZ R12, R11, R2, !PT ;  /* 0x000000020b0c7209 */ /* 0x001fc40007810000 */
[----:B------:R-:W-:Y:S02]  /*53c0*/  ISETP.GT.AND P4, PT, R15, 0x19, PT ;  /* 0x000000190f00780c */ /* 0x000fe40003f84270 */
[----:B------:R-:W-:Y:S01]  /*53d0*/  FSEL R134, R134, -INF , P5 ;  /* 0xff80000086867808 */ /* 0x000fe20002800000 */
[----:B------:R-:W0:Y:S01]  /*53e0*/  SHFL.BFLY PT, R13, R12, 0x1, 0x1f ;  /* 0x0c201f000c0d7f89 */ /* 0x000e2200000e0000 */
[----:B------:R-:W-:Y:S02]  /*53f0*/  FSEL R135, R135, -INF , P4 ;  /* 0xff80000087877808 */ /* 0x000fe40002000000 */
[C---:B------:R-:W-:Y:S02]  /*5400*/  ISETP.GT.AND P5, PT, R15.reuse, 0x20, PT ;  /* 0x000000200f00780c */ /* 0x040fe40003fa4270 */
[C---:B------:R-:W-:Y:S02]  /*5410*/  ISETP.GT.AND P4, PT, R15.reuse, 0x21, PT ;  /* 0x000000210f00780c */ /* 0x040fe40003f84270 */
[----:B------:R-:W-:-:S02]  /*5420*/  ISETP.GT.AND P6, PT, R15, 0x28, PT ;  /* 0x000000280f00780c */ /* 0x000fc40003fc4270 */
[----:B------:R-:W-:Y:S02]  /*5430*/  FSEL R107, R107, -INF , P4 ;  /* 0xff8000006b6b7808 */ /* 0x000fe40002000000 */
[----:B------:R-:W-:Y:S02]  /*5440*/  FSEL R110, R110, -INF , P6 ;  /* 0xff8000006e6e7808 */ /* 0x000fe40003000000 */
[C---:B------:R-:W-:Y:S02]  /*5450*/  ISETP.GT.AND P4, PT, R15.reuse, 0x30, PT ;  /* 0x000000300f00780c */ /* 0x040fe40003f84270 */
[----:B------:R-:W-:Y:S02]  /*5460*/  ISETP.GT.AND P6, PT, R15, 0x31, PT ;  /* 0x000000310f00780c */ /* 0x000fe40003fc4270 */
[----:B------:R-:W-:Y:S02]  /*5470*/  FSEL R114, R114, -INF , P4 ;  /* 0xff80000072727808 */ /* 0x000fe40002000000 */
[----:B------:R-:W-:Y:S01]  /*5480*/  FSEL R115, R115, -INF , P6 ;  /* 0xff80000073737808 */ /* 0x000fe20003000000 */
[----:B------:R-:W-:-:S02]  /*5490*/  WARPGROUP.DEPBAR.LE gsb0, 0x0 ;  /* 0x00008000000079c5 */ /* 0x000fc40000010000 */
[----:B------:R-:W-:Y:S01]  /*54a0*/  ISETP.GT.AND P4, PT, R15, 0x39, PT ;  /* 0x000000390f00780c */ /* 0x000fe20003f84270 */
[----:B------:R-:W-:Y:S01]  /*54b0*/  WARPGROUP.ARRIVE ;  /* 0x00000000000079c5 */ /* 0x000fe20000000000 */
[----:B0-----:R-:W-:Y:S01]  /*54c0*/  FMNMX.FTZ R2, R12, R13, !PT ;  /* 0x0000000d0c027209 */ /* 0x001fe20007810000 */
[----:B------:R-:W-:Y:S01]  /*54d0*/  IMAD.U32 R13, RZ, RZ, UR42 ;  /* 0x0000002aff0d7e24 */ /* 0x000fe2000f8e00ff */
[----:B------:R-:W-:Y:S02]  /*54e0*/  FSEL R119, R119, -INF , P4 ;  /* 0xff80000077777808 */ /* 0x000fe40002000000 */
[C---:B------:R-:W-:Y:S01]  /*54f0*/  FSETP.NEU.FTZ.AND P3, PT, R2.reuse, -INF , PT ;  /* 0xff8000000200780b */ /* 0x040fe20003f7d000 */
[----:B------:R-:W-:-:S01]  /*5500*/  FFMA.FTZ R10, R2, R13, -8 ;  /* 0xc1000000020a7423 */ /* 0x000fc2000001000d */
[C---:B------:R-:W-:Y:S01]  /*5510*/  ISETP.GT.AND P4, PT, R15.reuse, 0x41, PT ;  /* 0x000000410f00780c */ /* 0x040fe20003f84270 */
[----:B------:R-:W-:Y:S01]  /*5520*/  QGMMA.64x64x32.F32.E4M3.E4M3 R24, R136, gdesc[UR4], R24, gsb0 ;  /* 0x00e0000488187df3 */ /* 0x000fe20008000818 */
[----:B------:R-:W-:-:S02]  /*5530*/  ISETP.GT.AND P6, PT, R15, 0x48, PT ;  /* 0x000000480f00780c */ /* 0x000fc40003fc4270 */
[----:B------:R-:W-:Y:S02]  /*5540*/  FSEL R10, R10, RZ, P3 ;  /* 0x000000ff0a0a7208 */ /* 0x000fe40001800000 */
[----:B------:R-:W-:Y:S02]  /*5550*/  FSEL R91, R91, -INF , P4 ;  /* 0xff8000005b5b7808 */ /* 0x000fe40002000000 */
[----:B------:R-:W-:Y:S01]  /*5560*/  FSEL R94, R94, -INF , P6 ;  /* 0xff8000005e5e7808 */ /* 0x000fe20003000000 */
[----:B------:R-:W-:-:S01]  /*5570*/  FFMA.FTZ R12, R121, UR42, -R10 ;  /* 0x0000002a790c7c23 */ /* 0x000fc2000801080a */
[----:B------:R-:W-:Y:S01]  /*5580*/  FMNMX.FTZ R121, R123, R0, !PT ;  /* 0x000000007b797209 */ /* 0x000fe20007810000 */
[----:B------:R-:W-:-:S01]  /*5590*/  FFMA.FTZ R120, R108, UR42, -R10 ;  /* 0x0000002a6c787c23 */ /* 0x000fc2000801080a */
[----:B------:R-:W-:Y:S01]  /*55a0*/  FSEL R108, R106, -INF , P5 ;  /* 0xff8000006a6c7808 */ /* 0x000fe20002800000 */
[----:B------:R-:W-:-:S01]  /*55b0*/  FFMA.FTZ R11, R124, UR42, -R10 ;  /* 0x0000002a7c0b7c23 */ /* 0x000fc2000801080a */
[----:B------:R-:W-:Y:S01]  /*55c0*/  FMNMX.FTZ R0, R126, R121, !PT ;  /* 0x000000797e007209 */ /* 0x000fe20007810000 */
[----:B------:R0:W-:Y:S01]  /*55d0*/  MUFU.EX2 R106, R120 ;  /* 0x00000078006a7308 */ /* 0x0001e20000000800 */
[----:B------:R-:W-:Y:S01]  /*55e0*/  ISETP.GT.AND P5, PT, R15, 0x29, PT ;  /* 0x000000290f00780c */ /* 0x000fe20003fa4270 */
[--C-:B------:R-:W-:Y:S01]  /*55f0*/  FFMA.FTZ R124, R100, UR42, -R10.reuse ;  /* 0x0000002a647c7c23 */ /* 0x100fe2000801080a */
[----:B------:R-:W-:Y:S01]  /*5600*/  FMNMX.FTZ R121, R127, R0, !PT ;  /* 0x000000007f797209 */ /* 0x000fe20007810000 */
[--C-:B------:R-:W-:Y:S01]  /*5610*/  FFMA.FTZ R14, R125, UR42, -R10.reuse ;  /* 0x0000002a7d0e7c23 */ /* 0x100fe2000801080a */
[----:B------:R-:W-:Y:S01]  /*5620*/  FSEL R111, R111, -INF , P5 ;  /* 0xff8000006f6f7808 */ /* 0x000fe20002800000 */
[--C-:B------:R-:W-:Y:S01]  /*5630*/  FFMA.FTZ R125, R76, UR42, -R10.reuse ;  /* 0x0000002a4c7d7c23 */ /* 0x100fe2000801080a */
[----:B------:R-:W-:Y:S01]  /*5640*/  FMNMX.FTZ R0, R130, R121, !PT ;  /* 0x0000007982007209 */ /* 0x000fe20007810000 */
[--C-:B------:R-:W-:Y:S01]  /*5650*/  FFMA.FTZ R76, R77, UR42, -R10.reuse ;  /* 0x0000002a4d4c7c23 */ /* 0x100fe2000801080a */
[----:B------:R-:W-:Y:S01]  /*5660*/  ISETP.GT.AND P5, PT, R15, 0x38, PT ;  /* 0x000000380f00780c */ /* 0x000fe20003fa4270 */
[--C-:B0-----:R-:W-:Y:S01]  /*5670*/  FFMA.FTZ R120, R97, UR42, -R10.reuse ;  /* 0x0000002a61787c23 */ /* 0x101fe2000801080a */
[----:B------:R-:W-:Y:S01]  /*5680*/  FMNMX.FTZ R121, R131, R0, !PT ;  /* 0x0000000083797209 */ /* 0x000fe20007810000 */
[--C-:B------:R-:W-:Y:S01]  /*5690*/  FFMA.FTZ R77, R80, UR42, -R10.reuse ;  /* 0x0000002a504d7c23 */ /* 0x100fe2000801080a */
[----:B------:R-:W-:Y:S01]  /*56a0*/  FSEL R118, R118, -INF , P5 ;  /* 0xff80000076767808 */ /* 0x000fe20002800000 */
[--C-:B------:R-:W-:Y:S01]  /*56b0*/  FFMA.FTZ R80, R81, UR42, -R10.reuse ;  /* 0x0000002a51507c23 */ /* 0x100fe2000801080a */
[----:B------:R-:W-:Y:S01]  /*56c0*/  FMNMX.FTZ R0, R134, R121, !PT ;  /* 0x0000007986007209 */ /* 0x000fe20007810000 */
[--C-:B------:R-:W-:Y:S01]  /*56d0*/  FFMA.FTZ R81, R84, UR42, -R10.reuse ;  /* 0x0000002a54517c23 */ /* 0x100fe2000801080a */
[----:B------:R-:W-:Y:S01]  /*56e0*/  ISETP.GT.AND P5, PT, R15, 0x40, PT ;  /* 0x000000400f00780c */ /* 0x000fe20003fa4270 */
[--C-:B------:R-:W-:Y:S01]  /*56f0*/  FFMA.FTZ R84, R85, UR42, -R10.reuse ;  /* 0x0000002a55547c23 */ /* 0x100fe2000801080a */
[----:B------:R-:W-:Y:S01]  /*5700*/  FMNMX.FTZ R121, R135, R0, !PT ;  /* 0x0000000087797209 */ /* 0x000fe20007810000 */
[----:B------:R-:W-:Y:S01]  /*5710*/  IMAD.U32 R85, RZ, RZ, UR42 ;  /* 0x0000002aff557e24 */ /* 0x000fe2000f8e00ff */
[----:B------:R-:W-:Y:S01]  /*5720*/  FSEL R90, R90, -INF , P5 ;  /* 0xff8000005a5a7808 */ /* 0x000fe20002800000 */
[--C-:B------:R-:W-:Y:S01]  /*5730*/  FFMA.FTZ R9, R9, UR42, -R10.reuse ;  /* 0x0000002a09097c23 */ /* 0x100fe2000801080a */
[----:B------:R-:W-:Y:S01]  /*5740*/  FMNMX.FTZ R0, R108, R121, !PT ;  /* 0x000000796c007209 */ /* 0x000fe20007810000 */
[--C-:B------:R-:W-:Y:S01]  /*5750*/  FFMA.FTZ R13, R128, UR42, -R10.reuse ;  /* 0x0000002a800d7c23 */ /* 0x100fe2000801080a */
[----:B------:R-:W-:Y:S01]  /*5760*/  ISETP.GT.AND P5, PT, R15, 0x49, PT ;  /* 0x000000490f00780c */ /* 0x000fe20003fa4270 */
[--C-:B------:R-:W-:Y:S01]  /*5770*/  FFMA.FTZ R8, R129, UR42, -R10.reuse ;  /* 0x0000002a81087c23 */ /* 0x100fe2000801080a */
[----:B------:R-:W-:Y:S01]  /*5780*/  FMNMX.FTZ R121, R107, R0, !PT ;  /* 0x000000006b797209 */ /* 0x000fe20007810000 */
[--C-:B------:R-:W-:Y:S01]  /*5790*/  FFMA.FTZ R20, R132, UR42, -R10.reuse ;  /* 0x0000002a84147c23 */ /* 0x100fe2000801080a */
        /* <DEDUP_REMOVED lines=43> */
[----:B------:R-:W-:Y:S01]  /*5a50*/  FFMA.FTZ R69, R69, UR42, -R10 ;  /* 0x0000002a45457c23 */ /* 0x000fe2000801080a */
[----:B------:R-:W-:Y:S01]  /*5a60*/  FSEL R74, R74, -INF , P5 ;  /* 0xff8000004a4a7808 */ /* 0x000fe20002800000 */
[----:B------:R-:W-:Y:S01]  /*5a70*/  MUFU.EX2 R9, R9 ;  /* 0x0000000900097308 */ /* 0x000fe20000000800 */
[----:B------:R-:W-:Y:S01]  /*5a80*/  FMNMX.FTZ R121, R99, R0, !PT ;  /* 0x0000000063797209 */ /* 0x000fe20007810000 */
[----:B------:R-:W-:Y:S01]  /*5a90*/  IMAD.U32 R129, RZ, RZ, UR21 ;  /* 0x00000015ff817e24 */ /* 0x000fe2000f8e00ff */
[----:B------:R-:W-:Y:S01]  /*5aa0*/  ISETP.GT.AND P6, PT, R15, 0x68, PT ;  /* 0x000000680f00780c */ /* 0x000fe20003fc4270 */
[----:B------:R-:W-:-:S02]  /*5ab0*/  WARPGROUP.DEPBAR.LE gsb0, 0x0 ;  /* 0x00008000000079c5 */ /* 0x000fc40000010000 */
[----:B------:R-:W-:Y:S02]  /*5ac0*/  FMNMX.FTZ R0, R102, R121, !PT ;  /* 0x0000007966007209 */ /* 0x000fe40007810000 */
[----:B------:R-:W-:Y:S01]  /*5ad0*/  FSEL R75, R75, -INF , P4 ;  /* 0xff8000004b4b7808 */ /* 0x000fe20002000000 */
[----:B------:R-:W-:Y:S01]  /*5ae0*/  MUFU.EX2 R12, R12 ;  /* 0x0000000c000c7308 */ /* 0x000fe20000000800 */
[----:B------:R-:W-:Y:S02]  /*5af0*/  FMNMX.FTZ R121, R103, R0, !PT ;  /* 0x0000000067797209 */ /* 0x000fe40007810000 */
[----:B------:R-:W-:Y:S02]  /*5b00*/  ISETP.GT.AND P5, PT, R15, 0x69, PT ;  /* 0x000000690f00780c */ /* 0x000fe40003fa4270 */
[----:B------:R-:W-:Y:S02]  /*5b10*/  FMNMX.FTZ R0, R74, R121, !PT ;  /* 0x000000794a007209 */ /* 0x000fe40007810000 */
[----:B------:R-:W-:Y:S01]  /*5b20*/  FSEL R78, R78, -INF , P6 ;  /* 0xff8000004e4e7808 */ /* 0x000fe20003000000 */
        /* <DEDUP_REMOVED lines=15> */
[----:B------:R-:W-:Y:S01]  /*5c20*/  MUFU.EX2 R8, R8 ;  /* 0x0000000800087308 */ /* 0x000fe20000000800 */
[----:B------:R-:W-:-:S02]  /*5c30*/  FMNMX.FTZ R121, R83, R0, !PT ;  /* 0x0000000053797209 */ /* 0x000fc40007810000 */
[----:B------:R-:W-:Y:S02]  /*5c40*/  FSEL R97, R87, -INF , P4 ;  /* 0xff80000057617808 */ /* 0x000fe40002000000 */
[C---:B------:R-:W-:Y:S02]  /*5c50*/  ISETP.GT.AND P5, PT, R15.reuse, 0x80, PT ;  /* 0x000000800f00780c */ /* 0x040fe40003fa4270 */
[----:B------:R-:W-:Y:S01]  /*5c60*/  FMNMX.FTZ R0, R86, R121, !PT ;  /* 0x0000007956007209 */ /* 0x000fe20007810000 */
[----:B------:R0:W-:Y:S01]  /*5c70*/  MUFU.EX2 R87, R120 ;  /* 0x0000007800577308 */ /* 0x0001e20000000800 */
[----:B------:R-:W-:Y:S02]  /*5c80*/  ISETP.GT.AND P4, PT, R15, 0x81, PT ;  /* 0x000000810f00780c */ /* 0x000fe40003f84270 */
[----:B------:R-:W-:Y:S02]  /*5c90*/  FSEL R100, R58, -INF , P5 ;  /* 0xff8000003a647808 */ /* 0x000fe40002800000 */
[----:B------:R-:W-:-:S02]  /*5ca0*/  FMNMX.FTZ R121, R97, R0, !PT ;  /* 0x0000000061797209 */ /* 0x000fc40007810000 */
[----:B------:R-:W-:Y:S01]  /*5cb0*/  ISETP.GT.AND P6, PT, R15, 0x88, PT ;  /* 0x000000880f00780c */ /* 0x000fe20003fc4270 */
[----:B------:R1:W-:Y:S01]  /*5cc0*/  MUFU.EX2 R58, R124 ;  /* 0x0000007c003a7308 */ /* 0x0003e20000000800 */
[----:B------:R-:W-:Y:S01]  /*5cd0*/  FSEL R59, R59, -INF , P4 ;  /* 0xff8000003b3b7808 */ /* 0x000fe20002000000 */
[--C-:B0-----:R-:W-:Y:S01]  /*5ce0*/  FFMA.FTZ R120, R72, UR42, -R10.reuse ;  /* 0x0000002a48787c23 */ /* 0x101fe2000801080a */
[----:B------:R-:W-:Y:S02]  /*5cf0*/  FMNMX.FTZ R0, R100, R121, !PT ;  /* 0x0000007964007209 */ /* 0x000fe40007810000 */
[----:B------:R-:W-:Y:S02]  /*5d00*/  ISETP.GT.AND P5, PT, R15, 0x89, PT ;  /* 0x000000890f00780c */ /* 0x000fe40003fa4270 */
[----:B------:R-:W-:Y:S01]  /*5d10*/  FSEL R62, R62, -INF , P6 ;  /* 0xff8000003e3e7808 */ /* 0x000fe20003000000 */
[----:B------:R-:W-:Y:S01]  /*5d20*/  MUFU.EX2 R20, R20 ;  /* 0x0000001400147308 */ /* 0x000fe20000000800 */
[----:B------:R-:W-:Y:S01]  /*5d30*/  FMNMX.FTZ R121, R59, R0, !PT ;  /* 0x000000003b797209 */ /* 0x000fe20007810000 */
[----:B-1----:R-:W-:Y:S01]  /*5d40*/  FFMA.FTZ R124, R73, UR42, -R10 ;  /* 0x0000002a497c7c23 */ /* 0x002fe2000801080a */
[----:B------:R-:W-:-:S02]  /*5d50*/  ISETP.GT.AND P4, PT, R15, 0x90, PT ;  /* 0x000000900f00780c */ /* 0x000fc40003f84270 */
[----:B------:R-:W-:Y:S02]  /*5d60*/  FSEL R63, R63, -INF , P5 ;  /* 0xff8000003f3f7808 */ /* 0x000fe40002800000 */
[----:B------:R-:W-:Y:S01]  /*5d70*/  FMNMX.FTZ R0, R62, R121, !PT ;  /* 0x000000793e007209 */ /* 0x000fe20007810000 */
[----:B------:R-:W-:Y:S01]  /*5d80*/  MUFU.EX2 R21, R21 ;  /* 0x0000001500157308 */ /* 0x000fe20000000800 */
[----:B------:R-:W-:Y:S02]  /*5d90*/  ISETP.GT.AND P6, PT, R15, 0x91, PT ;  /* 0x000000910f00780c */ /* 0x000fe40003fc4270 */
[----:B------:R-:W-:Y:S02]  /*5da0*/  FSEL R66, R66, -INF , P4 ;  /* 0xff80000042427808 */ /* 0x000fe40002000000 */
[----:B------:R-:W-:Y:S02]  /*5db0*/  FMNMX.FTZ R121, R63, R0, !PT ;  /* 0x000000003f797209 */ /* 0x000fe40007810000 */
[----:B------:R-:W-:Y:S01]  /*5dc0*/  ISETP.GT.AND P5, PT, R15, 0x98, PT ;  /* 0x000000980f00780c */ /* 0x000fe20003fa4270 */
[----:B------:R-:W-:Y:S01]  /*5dd0*/  MUFU.EX2 R104, R104 ;  /* 0x0000006800687308 */ /* 0x000fe20000000800 */
[----:B------:R-:W-:-:S02]  /*5de0*/  FSEL R67, R67, -INF , P6 ;  /* 0xff80000043437808 */ /* 0x000fc40003000000 */
[----:B------:R-:W-:Y:S02]  /*5df0*/  FMNMX.FTZ R0, R66, R121, !PT ;  /* 0x0000007942007209 */ /* 0x000fe40007810000 */
[----:B------:R-:W-:Y:S02]  /*5e00*/  ISETP.GT.AND P4, PT, R15, 0x99, PT ;  /* 0x000000990f00780c */ /* 0x000fe40003f84270 */
[----:B------:R-:W-:Y:S01]  /*5e10*/  FSEL R72, R70, -INF , P5 ;  /* 0xff80000046487808 */ /* 0x000fe20002800000 */
[----:B------:R0:W-:Y:S01]  /*5e20*/  MUFU.EX2 R15, R120 ;  /* 0x00000078000f7308 */ /* 0x0001e20000000800 */
[----:B------:R-:W-:Y:S02]  /*5e30*/  FMNMX.FTZ R73, R67, R0, !PT ;  /* 0x0000000043497209 */ /* 0x000fe40007810000 */
[----:B------:R-:W-:Y:S02]  /*5e40*/  FSEL R71, R71, -INF , P4 ;  /* 0xff80000047477808 */ /* 0x000fe40002000000 */
[----:B------:R-:W-:-:S03]  /*5e50*/  FMNMX.FTZ R0, R72, R73, !PT ;  /* 0x0000004948007209 */ /* 0x000fc60007810000 */
[----:B------:R1:W-:Y:S01]  /*5e60*/  MUFU.EX2 R70, R124 ;  /* 0x0000007c00467308 */ /* 0x0003e20000000800 */
[----:B------:R-:W-:-:S05]  /*5e70*/  FMNMX.FTZ R0, R71, R0, !PT ;  /* 0x0000000047007209 */ /* 0x000fca0007810000 */
[----:B------:R-:W2:Y:S02]  /*5e80*/  SHFL.BFLY PT, R121, R0, 0x2, 0x1f ;  /* 0x0c401f0000797f89 */ /* 0x000ea400000e0000 */
[----:B------:R3:W-:Y:S08]  /*5e90*/  MUFU.EX2 R73, R125 ;  /* 0x0000007d00497308 */ /* 0x0007f00000000800 */
[----:B------:R-:W-:Y:S08]  /*5ea0*/  MUFU.EX2 R105, R105 ;  /* 0x0000006900697308 */ /* 0x000ff00000000800 */
[----:B------:R-:W-:Y:S01]  /*5eb0*/  MUFU.EX2 R109, R109 ;  /* 0x0000006d006d7308 */ /* 0x000fe20000000800 */
[----:B--2---:R-:W-:-:S07]  /*5ec0*/  FMNMX.FTZ R121, R0, R121, !PT ;  /* 0x0000007900797209 */ /* 0x004fce0007810000 */
[----:B------:R-:W-:Y:S01]  /*5ed0*/  MUFU.EX2 R112, R112 ;  /* 0x0000007000707308 */ /* 0x000fe20000000800 */
[----:B------:R-:W2:Y:S07]  /*5ee0*/  SHFL.BFLY PT, R0, R121, 0x1, 0x1f ;  /* 0x0c201f0079007f89 */ /* 0x000eae00000e0000 */
[----:B------:R-:W-:Y:S08]  /*5ef0*/  MUFU.EX2 R113, R113 ;  /* 0x0000007100717308 */ /* 0x000ff00000000800 */
[----:B------:R-:W-:Y:S08]  /*5f00*/  MUFU.EX2 R116, R116 ;  /* 0x0000007400747308 */ /* 0x000ff00000000800 */
[----:B------:R-:W-:Y:S01]  /*5f10*/  MUFU.EX2 R117, R117 ;  /* 0x0000007500757308 */ /* 0x000fe20000000800 */
[----:B--2---:R-:W-:-:S04]  /*5f20*/  FMNMX.FTZ R0, R121, R0, !PT ;  /* 0x0000000079007209 */ /* 0x004fc80007810000 */
[C---:B------:R-:W-:Y:S01]  /*5f30*/  FSETP.NEU.FTZ.AND P4, PT, R0.reuse, -INF , PT ;  /* 0xff8000000000780b */ /* 0x040fe20003f9d000 */
[----:B------:R-:W-:-:S02]  /*5f40*/  FFMA.FTZ R85, R0, R85, -8 ;  /* 0xc100000000557423 */ /* 0x000fc40000010055 */
[----:B------:R-:W-:Y:S01]  /*5f50*/  MUFU.EX2 R88, R88 ;  /* 0x0000005800587308 */ /* 0x000fe20000000800 */
[----:B------:R-:W-:Y:S02]  /*5f60*/  FSEL R128, R0, RZ, P4 ;  /* 0x000000ff00807208 */ /* 0x000fe40002000000 */
[----:B------:R-:W-:-:S03]  /*5f70*/  FSEL R10, R85, RZ, P4 ;  /* 0x000000ff550a7208 */ /* 0x000fc60002000000 */
[----:B------:R-:W-:Y:S02]  /*5f80*/  FADD.FTZ R128, -R128, R7 ;  /* 0x0000000780807221 */ /* 0x000fe40000010100 */
[----:B------:R-:W-:Y:S01]  /*5f90*/  MUFU.EX2 R89, R89 ;  /* 0x0000005900597308 */ /* 0x000fe20000000800 */
[----:B0-----:R-:W-:-:S01]  /*5fa0*/  FFMA.FTZ R120, R122, UR42, -R10 ;  /* 0x0000002a7a787c23 */ /* 0x001fc2000801080a */
[--C-:B------:R-:W-:Y:S01]  /*5fb0*/  FFMA.FTZ R122, R127, UR42, -R10.reuse ;  /* 0x0000002a7f7a7c23 */ /* 0x100fe2000801080a */
[----:B------:R-:W-:Y:S01]  /*5fc0*/  FSEL R127, R2, RZ, P3 ;  /* 0x000000ff027f7208 */ /* 0x000fe20001800000 */
[----:B------:R-:W-:Y:S01]  /*5fd0*/  FMUL.FTZ R7, R128, UR42 ;  /* 0x0000002a80077c20 */ /* 0x000fe20008410000 */
[----:B------:R-:W-:-:S01]  /*5fe0*/  FFMA.FTZ R85, R123, UR42, -R10 ;  /* 0x0000002a7b557c23 */ /* 0x000fc2000801080a */
[--C-:B------:R-:W-:Y:S01]  /*5ff0*/  FFMA.FTZ R121, R126, UR42, -R10.reuse ;  /* 0x0000002a7e797c23 */ /* 0x100fe2000801080a */
[----:B------:R-:W-:-:S01]  /*6000*/  FFMA.FTZ R123, R130, UR42, -R10 ;  /* 0x0000002a827b7c23 */ /* 0x000fc2000801080a */
[----:B------:R-:W-:Y:S01]  /*6010*/  FADD.FTZ R127, -R127, R6 ;  /* 0x000000067f7f7221 */ /* 0x000fe20000010100 */
[----:B------:R-:W-:-:S01]  /*6020*/  FFMA.FTZ R6, R94, UR42, -R10 ;  /* 0x0000002a5e067c23 */ /* 0x000fc2000801080a */
[----:B------:R-:W-:Y:S01]  /*6030*/  MUFU.EX2 R120, R120 ;  /* 0x0000007800787308 */ /* 0x000fe20000000800 */
[----:B-1----:R-:W-:-:S01]  /*6040*/  FFMA.FTZ R124, R131, UR42, -R10 ;  /* 0x0000002a837c7c23 */ /* 0x002fc2000801080a */
[----:B------:R-:W-:Y:S01]  /*6050*/  FMUL.FTZ R94, R127, UR42 ;  /* 0x0000002a7f5e7c20 */ /* 0x000fe20008410000 */
[----:B---3--:R-:W-:-:S01]  /*6060*/  FFMA.FTZ R125, R134, UR42, -R10 ;  /* 0x0000002a867d7c23 */ /* 0x008fc2000801080a */
        /* <DEDUP_REMOVED lines=24> */
[----:B------:R-:W-:Y:S01]  /*61f0*/  FFMA.FTZ R82, R82, UR42, -R10 ;  /* 0x0000002a52527c23 */ /* 0x000fe2000801080a */
[----:B------:R-:W-:-:S01]  /*6200*/  FADD.FTZ R128, R12, R127 ;  /* 0x0000007f0c807221 */ /* 0x000fc20000010000 */
[--C-:B------:R-:W-:Y:S01]  /*6210*/  FFMA.FTZ R83, R83, UR42, -R10.reuse ;  /* 0x0000002a53537c23 */ /* 0x100fe2000801080a */
[----:B------:R-:W-:-:S01]  /*6220*/  FFMA.FTZ R86, R86, UR42, -R10 ;  /* 0x0000002a56567c23 */ /* 0x000fc2000801080a */
[----:B------:R-:W0:Y:S01]  /*6230*/  MUFU.EX2 R121, R121 ;  /* 0x0000007900797308 */ /* 0x000e220000000800 */
[----:B-1----:R-:W-:-:S01]  /*6240*/  FFMA.FTZ R4, R7, R3, R120 ;  /* 0x0000000307047223 */ /* 0x002fc20000010078 */
[----:B------:R-:W-:Y:S01]  /*6250*/  FADD.FTZ R3, R11, R128 ;  /* 0x000000800b037221 */ /* 0x000fe20000010000 */
        /* <DEDUP_REMOVED lines=10> */
[----:B------:R-:W-:-:S03]  /*6300*/  FFMA.FTZ R71, R71, UR42, -R10 ;  /* 0x0000002a47477c23 */ /* 0x000fc6000801080a */
        /* <DEDUP_REMOVED lines=8> */
[----:B--2---:R-:W-:-:S01]  /*6390*/  FADD.FTZ R127, R123, R128 ;  /* 0x000000807b7f7221 */ /* 0x004fc20000010000 */
[----:B------:R-:W-:-:S06]  /*63a0*/  FADD.FTZ R128, R20, R3 ;  /* 0x0000000314807221 */ /* 0x000fcc0000010000 */
[----:B------:R-:W2:Y:S01]  /*63b0*/  MUFU.EX2 R126, R126 ;  /* 0x0000007e007e7308 */ /* 0x000ea20000000800 */
[----:B0-----:R-:W-:-:S01]  /*63c0*/  FADD.FTZ R4, R124, R127 ;  /* 0x0000007f7c047221 */ /* 0x001fc20000010000 */
[----:B------:R-:W-:-:S06]  /*63d0*/  FADD.FTZ R127, R21, R128 ;  /* 0x00000080157f7221 */ /* 0x000fcc0000010000 */
[----:B------:R-:W0:Y:S01]  /*63e0*/  MUFU.EX2 R108, R108 ;  /* 0x0000006c006c7308 */ /* 0x000e220000000800 */
[----:B-1----:R-:W-:-:S01]  /*63f0*/  FADD.FTZ R3, R125, R4 ;  /* 0x000000047d037221 */ /* 0x002fc20000010000 */
[----:B------:R-:W-:-:S06]  /*6400*/  FADD.FTZ R4, R104, R127 ;  /* 0x0000007f68047221 */ /* 0x000fcc0000010000 */
[----:B------:R-:W1:Y:S01]  /*6410*/  MUFU.EX2 R107, R107 ;  /* 0x0000006b006b7308 */ /* 0x000e620000000800 */
[----:B--2---:R-:W-:-:S07]  /*6420*/  FADD.FTZ R3, R126, R3 ;  /* 0x000000037e037221 */ /* 0x004fce0000010000 */
        /* <DEDUP_REMOVED lines=52> */
[----:B------:R-:W-:-:S04]  /*6770*/  FADD.FTZ R128, R70, R127 ;  /* 0x0000007f46807221 */ /* 0x000fc80000010000 */
[----:B------:R-:W-:Y:S02]  /*6780*/  FADD.FTZ R127, R73, R128 ;  /* 0x00000080497f7221 */ /* 0x000fe40000010000 */
        /* <DEDUP_REMOVED lines=30> */
[----:B------:R-:W-:-:S05]  /*6970*/  @!P1 VIADD R3, R129, 0x13240 ;  /* 0x0001324081039836 */ /* 0x000fca0000000000 */
[----:B------:R-:W-:Y:S01]  /*6980*/  @!P1 PRMT R3, RZ, 0x654, R3 ;  /* 0x00000654ff039816 */ /* 0x000fe20000000003 */
[----:B------:R-:W1:Y:S01]  /*6990*/  MUFU.EX2 R60, R60 ;  /* 0x0000003c003c7308 */ /* 0x000e620000000800 */
[----:B--2---:R-:W-:-:S02]  /*69a0*/  FADD.FTZ R127, R57, R4 ;  /* 0x00000004397f7221 */ /* 0x004fc40000010000 */
[----:B------:R2:W-:Y:S05]  /*69b0*/  @!P1 SYNCS.ARRIVE.TRANS64.RED.A1T0 RZ, [R3+URZ], RZ ;  /* 0x000000ff03ff99a7 */ /* 0x0005ea000810043f */
[----:B------:R-:W3:Y:S01]  /*69c0*/  MUFU.EX2 R62, R62 ;  /* 0x0000003e003e7308 */ /* 0x000ee20000000800 */
[----:B0-----:R-:W-:-:S07]  /*69d0*/  FADD.FTZ R129, R59, R128 ;  /* 0x000000803b817221 */ /* 0x001fce0000010000 */
[----:B------:R-:W2:Y:S01]  /*69e0*/  MUFU.EX2 R61, R61 ;  /* 0x0000003d003d7308 */ /* 0x000ea20000000800 */
[----:B-1----:R-:W-:-:S07]  /*69f0*/  FADD.FTZ R4, R60, R127 ;  /* 0x0000007f3c047221 */ /* 0x002fce0000010000 */
[----:B------:R-:W0:Y:S01]  /*6a00*/  MUFU.EX2 R63, R63 ;  /* 0x0000003f003f7308 */ /* 0x000e220000000800 */
[----:B---3--:R-:W-:-:S07]  /*6a10*/  FADD.FTZ R10, R62, R129 ;  /* 0x000000813e0a7221 */ /* 0x008fce0000010000 */
        /* <DEDUP_REMOVED lines=20> */
.L_x_1530:
[----:B------:R-:W-:Y:S01]  /*6b60*/  UISETP.GT.AND UP1, UPT, UR23, UR22, UPT ;  /* 0x000000161700728c */ /* 0x000fe2000bf24270 */
[----:B------:R-:W-:Y:S01]  /*6b70*/  F2FP.SATFINITE.E4M3.F32.PACK_AB_MERGE_C R6, R95, R6, RZ ;  /* 0x000000065f06723e */ /* 0x000fe200048070ff */
[----:B------:R-:W-:Y:S01]  /*6b80*/  UIADD3 UR6, UR11, 0x13260, URZ ;  /* 0x000132600b067890 */ /* 0x000fe2000fffe03f */
[----:B------:R-:W-:Y:S01]  /*6b90*/  F2FP.SATFINITE.E4M3.F32.PACK_AB_MERGE_C R11, R14, R11, RZ ;  /* 0x0000000b0e0b723e */ /* 0x000fe200048070ff */
[----:B------:R-:W-:Y:S01]  /*6ba0*/  UIADD3 UR23, UR23, -0x1, URZ ;  /* 0xffffffff17177890 */ /* 0x000fe2000fffe03f */
[----:B------:R-:W-:Y:S01]  /*6bb0*/  F2FP.SATFINITE.E4M3.F32.PACK_AB_MERGE_C R121, R122, R121, RZ ;  /* 0x000000797a79723e */ /* 0x000fe200048070ff */
[----:B------:R-:W-:Y:S01]  /*6bc0*/  UPRMT UR6, UR44, 0x654, UR6 ;  /* 0x000006542c067896 */ /* 0x000fe20008000006 */
[----:B------:R-:W-:Y:S01]  /*6bd0*/  PLOP3.LUT P3, PT, PT, PT, UP1, 0x80, 0x0 ;  /* 0x000000000000781c */ /* 0x000fe20003f6f018 */
        /* <DEDUP_REMOVED lines=75> */
.L_x_1521:
[----:B------:R-:W-:-:S13]  /*7090*/  ISETP.LE.AND P2, PT, RZ, UR23, PT ;  /* 0x00000017ff007c0c */ /* 0x000fda000bf43270 */
[----:B------:R-:W-:Y:S05]  /*70a0*/  @!P2 BRA `(.L_x_1532) ;  /* 0x00000020009ca947 */ /* 0x000fea0003800000 */
[----:B------:R-:W-:Y:S01]  /*70b0*/  IMAD.MOV.U32 R9, RZ, RZ, R0 ;  /* 0x000000ffff097224 */ /* 0x000fe200078e0000 */
[----:B------:R-:W-:Y:S01]  /*70c0*/  UMOV UR21, UR37 ;  /* 0x0000002500157c82 */ /* 0x000fe20008000000 */
[----:B------:R-:W-:Y:S01]  /*70d0*/  IMAD.MOV.U32 R7, RZ, RZ, R2 ;  /* 0x000000ffff077224 */ /* 0x000fe200078e0002 */
[----:B------:R-:W-:-:S06]  /*70e0*/  UMOV UR20, UR39 ;  /* 0x0000002700147c82 */ /* 0x000fcc0008000000 */
.L_x_1542:
[----:B------:R-:W-:-:S04]  /*70f0*/  UIADD3 UR39, UR20, 0x1, URZ ;  /* 0x0000000114277890 */ /* 0x000fc8000fffe03f */
[----:B------:R-:W-:-:S04]  /*7100*/  UISETP.NE.AND UP0, UPT, UR39, 0x2, UPT ;  /* 0x000000022700788c */ /* 0x000fc8000bf05270 */
[----:B------:R-:W-:Y:S02]  /*7110*/  USEL UR37, URZ, 0x1, UP0 ;  /* 0x000000013f257887 */ /* 0x000fe40008000000 */
[----:B------:R-:W-:Y:S02]  /*7120*/  USEL UR39, UR39, URZ, UP0 ;  /* 0x0000003f27277287 */ /* 0x000fe40008000000 */
[----:B------:R-:W-:Y:S01]  /*7130*/  ULOP3.LUT UR37, UR21, UR37, URZ, 0x3c, !UPT ;  /* 0x0000002515257292 */ /* 0x000fe2000f8e3c3f */
[----:B------:R-:W-:Y:S11]  /*7140*/  @!P0 BRA `(.L_x_1533) ;  /* 0x0000000000048947 */ /* 0x000ff60003800000 */
[----:B------:R-:W-:Y:S01]  /*7150*/  BPT.TRAP 0x1 ;  /* 0x000000040000795c */ /* 0x000fe20000300000 */
.L_x_1533:
[----:B------:R-:W-:Y:S01]  /*7160*/  ULEA UR6, UR39, UR45, 0x3 ;  /* 0x0000002d27067291 */ /* 0x000fe2000f8e183f */
[----:B------:R-:W-:-:S05]  /*7170*/  IMAD.U32 R0, RZ, RZ, UR37 ;  /* 0x00000025ff007e24 */ /* 0x000fca000f8e00ff */
[----:B------:R-:W-:-:S04]  /*7180*/  SHF.L.U32 R0, R0, 0x1f, RZ ;  /* 0x0000001f00007819 */ /* 0x000fc800000006ff */
[----:B------:R0:W1:Y:S01]  /*7190*/  SYNCS.PHASECHK.TRANS64.TRYWAIT P2, [UR6+0x13230], R0 ;  /* 0x01323000ff0075a7 */ /* 0x0000620008040146 */
[----:B------:R-:W-:Y:S05]  /*71a0*/  @!P0 BRA `(.L_x_1534) ;  /* 0x0000000000048947 */ /* 0x000fea0003800000 */
[----:B------:R-:W-:Y:S01]  /*71b0*/  BPT.TRAP 0x1 ;  /* 0x000000040000795c */ /* 0x000fe20000300000 */
.L_x_1534:
[----:B-1----:R-:W-:Y:S05]  /*71c0*/  @P2 BRA `(.L_x_1535) ;  /* 0x0000000000082947 */ /* 0x002fea0003800000 */
[----:B------:R-:W1:Y:S02]  /*71d0*/  SYNCS.PHASECHK.TRANS64.TRYWAIT P2, [UR6+0x13230], R0 ;  /* 0x01323000ff0075a7 */ /* 0x000e640008040146 */
[----:B-1----:R-:W-:Y:S05]  /*71e0*/  @!P2 BRA `(.L_x_1536) ;  /* 0x0000007800b0a947 */ /* 0x002fea0003800000 */
.L_x_1535:
        /* <DEDUP_REMOVED lines=64> */
.L_x_1537:
[----:B------:R-:W-:Y:S01]  /*75f0*/  ULEA UR11, UR20, UR45, 0x3 ;  /* 0x0000002d140b7291 */ /* 0x000fe2000f8e183f */
[----:B01----:R-:W-:-:S05]  /*7600*/  IMAD.U32 R0, RZ, RZ, UR21 ;  /* 0x00000015ff007e24 */ /* 0x003fca000f8e00ff */
[----:B------:R-:W-:-:S04]  /*7610*/  SHF.L.U32 R0, R0, 0x1f, RZ ;  /* 0x0000001f00007819 */ /* 0x000fc800000006ff */
[----:B------:R0:W1:Y:S01]  /*7620*/  SYNCS.PHASECHK.TRANS64.TRYWAIT P2, [UR11+0x13250], R0 ;  /* 0x01325000ff0075a7 */ /* 0x000062000804014b */
[----:B------:R-:W-:Y:S05]  /*7630*/  @!P0 BRA `(.L_x_1538) ;  /* 0x0000000000048947 */ /* 0x000fea0003800000 */
[----:B------:R-:W-:Y:S01]  /*7640*/  BPT.TRAP 0x1 ;  /* 0x000000040000795c */ /* 0x000fe20000300000 */
.L_x_1538:
[----:B-1----:R-:W-:Y:S05]  /*7650*/  @P2 BRA `(.L_x_1539) ;  /* 0x0000000000082947 */ /* 0x002fea0003800000 */
[----:B------:R-:W1:Y:S02]  /*7660*/  SYNCS.PHASECHK.TRANS64.TRYWAIT P2, [UR11+0x13250], R0 ;  /* 0x01325000ff0075a7 */ /* 0x000e64000804014b */
[----:B-1----:R-:W-:Y:S05]  /*7670*/  @!P2 BRA `(.L_x_1540) ;  /* 0x0000007400a4a947 */ /* 0x002fea0003800000 */
.L_x_1539:
[----:B01----:R-:W-:Y:S01]  /*7680*/  FMNMX.FTZ R0, R120, R7, !PT ;  /* 0x0000000778007209 */ /* 0x003fe20007810000 */
[----:B------:R-:W-:Y:S01]  /*7690*/  UIADD3 UR6, UR45, 0x1000, URZ ;  /* 0x000010002d067890 */ /* 0x000fe2000fffe03f */
[----:B------:R-:W-:Y:S01]  /*76a0*/  WARPGROUP.ARRIVE ;  /* 0x00000000000079c5 */ /* 0x000fe20000000000 */
[----:B------:R-:W-:Y:S01]  /*76b0*/  UMOV UR7, 0xc0000010 ;  /* 0xc000001000077882 */ /* 0x000fe20000000000 */
[----:B------:R-:W-:Y:S01]  /*76c0*/  FMNMX.FTZ R11, R121, R0, !PT ;  /* 0x00000000790b7209 */ /* 0x000fe20007810000 */
[----:B------:R-:W-:Y:S01]  /*76d0*/  USHF.R.U32.HI UR6, URZ, 0x4, UR6 ;  /* 0x000000043f067899 */ /* 0x000fe20008011606 */
[----:B------:R-:W-:Y:S01]  /*76e0*/  FMNMX.FTZ R0, R122, R9, !PT ;  /* 0x000000097a007209 */ /* 0x000fe20007810000 */
[----:B------:R-:W-:Y:S02]  /*76f0*/  IMAD.U32 R15, RZ, RZ, UR42 ;  /* 0x0000002aff0f7e24 */ /* 0x000fe4000f8e00ff */
        /* <DEDUP_REMOVED lines=95> */
[----:B-1----:R-:W-:-:S03]  /*7cf0*/  FMNMX.FTZ R13, R8, R13, !PT ;  /* 0x0000000d080d7209 */ /* 0x002fc60007810000 */
[----:B------:R-:W-:Y:S02]  /*7d00*/  QGMMA.64x64x32.F32.E4M3.E4M3 R24, R144, gdesc[UR4], R24, gsb0 ;  /* 0x00e0000490187df3 */ /* 0x000fe40008000818 */
[----:B------:R-:W1:Y:S01]  /*7d10*/  SHFL.BFLY PT, R0, R13, 0x1, 0x1f ;  /* 0x0c201f000d007f89 */ /* 0x000e6200000e0000 */
[----:B------:R-:W-:Y:S01]  /*7d20*/  UIADD3 UR6, UR10, 0x180, URZ ;  /* 0x000001800a067890 */ /* 0x000fe2000fffe03f */
[----:B------:R-:W-:Y:S01]  /*7d30*/  UMOV UR7, 0xc0000010 ;  /* 0xc000001000077882 */ /* 0x000fe20000000000 */
[----:B0-----:R-:W-:-:S05]  /*7d40*/  FMNMX.FTZ R2, R11, R2, !PT ;  /* 0x000000020b027209 */ /* 0x001fca0007810000 */
[C---:B------:R-:W-:Y:S01]  /*7d50*/  FFMA.FTZ R8, R2.reuse, R15, -8 ;  /* 0xc100000002087423 */ /* 0x040fe2000001000f */
[----:B-1----:R-:W-:Y:S01]  /*7d60*/  FMNMX.FTZ R0, R13, R0, !PT ;  /* 0x000000000d007209 */ /* 0x002fe20007810000 */
[----:B------:R-:W-:Y:S02]  /*7d70*/  FADD.FTZ R6, -R2, R7 ;  /* 0x0000000702067221 */ /* 0x000fe40000010100 */
        /* <DEDUP_REMOVED lines=8> */
[----:B------:R-:W-:-:S02]  /*7e00*/  IMAD.U32 R117, RZ, RZ, UR42 ;  /* 0x0000002aff757e24 */ /* 0x000fc4000f8e00ff */
[----:B------:R-:W-:Y:S01]  /*7e10*/  FMUL.FTZ R7, R6, UR42 ;  /* 0x0000002a06077c20 */ /* 0x000fe20008410000 */
[----:B------:R-:W-:-:S01]  /*7e20*/  FADD.FTZ R6, -R0, R9 ;  /* 0x0000000900067221 */ /* 0x000fc20000010100 */
        /* <DEDUP_REMOVED lines=33> */
[----:B------:R-:W-:Y:S01]  /*8040*/  FMUL.FTZ R6, R6, UR42 ;  /* 0x0000002a06067c20 */ /* 0x000fe20008410000 */
[----:B------:R-:W-:Y:S02]  /*8050*/  MUFU.EX2 R7, R7 ;  /* 0x0000000700077308 */ /* 0x000fe40000000800 */
[----:B------:R-:W-:-:S01]  /*8060*/  FFMA.FTZ R117, R122, UR42, -R8 ;  /* 0x0000002a7a757c23 */ /* 0x000fc20008010808 */
[--C-:B------:R-:W-:Y:S01]  /*8070*/  FFMA.FTZ R120, R123, UR42, -R8.reuse ;  /* 0x0000002a7b787c23 */ /* 0x100fe20008010808 */
[----:B------:R-:W-:-:S01]  /*8080*/  FFMA.FTZ R121, R126, UR42, -R8 ;  /* 0x0000002a7e797c23 */ /* 0x000fc20008010808 */
[----:B------:R-:W-:Y:S01]  /*8090*/  FFMA.FTZ R122, R127, UR42, -R8 ;  /* 0x0000002a7f7a7c23 */ /* 0x000fe20008010808 */
[----:B------:R-:W-:-:S02]  /*80a0*/  WARPGROUP.DEPBAR.LE gsb0, 0x0 ;  /* 0x00008000000079c5 */ /* 0x000fc40000010000 */
[----:B------:R-:W0:Y:S01]  /*80b0*/  MUFU.EX2 R10, R10 ;  /* 0x0000000a000a7308 */ /* 0x000e220000000800 */
[----:B------:R-:W-:-:S01]  /*80c0*/  FFMA.FTZ R123, R130, UR42, -R8 ;  /* 0x0000002a827b7c23 */ /* 0x000fc20008010808 */
[----:B------:R-:W-:Y:S01]  /*80d0*/  WARPGROUP.ARRIVE ;  /* 0x00000000000079c5 */ /* 0x000fe20000000000 */
[----:B------:R-:W-:-:S01]  /*80e0*/  FFMA.FTZ R124, R131, UR42, -R8 ;  /* 0x0000002a837c7c23 */ /* 0x000fc20008010808 */
[--C-:B------:R-:W-:Y:S01]  /*80f0*/  FFMA.FTZ R125, R134, UR42, -R8.reuse ;  /* 0x0000002a867d7c23 */ /* 0x100fe20008010808 */
[----:B------:R-:W-:-:S01]  /*8100*/  FFMA.FTZ R126, R135, UR42, -R8 ;  /* 0x0000002a877e7c23 */ /* 0x000fc20008010808 */
[--C-:B------:R-:W-:Y:S01]  /*8110*/  FFMA.FTZ R106, R106, UR42, -R8.reuse ;  /* 0x0000002a6a6a7c23 */ /* 0x100fe20008010808 */
[----:B------:R-:W-:-:S01]  /*8120*/  FFMA.FTZ R107, R107, UR42, -R8 ;  /* 0x0000002a6b6b7c23 */ /* 0x000fc20008010808 */
        /* <DEDUP_REMOVED lines=17> */
[----:B------:R-:W-:Y:S01]  /*8240*/  UIADD3 UR6, UR10, 0x200, URZ ;  /* 0x000002000a067890 */ /* 0x000fe2000fffe03f */
[--C-:B------:R-:W-:Y:S01]  /*8250*/  FFMA.FTZ R102, R102, UR42, -R8.reuse ;  /* 0x0000002a66667c23 */ /* 0x100fe20008010808 */
[----:B------:R-:W-:-:S01]  /*8260*/  FFMA.FTZ R103, R103, UR42, -R8 ;  /* 0x0000002a67677c23 */ /* 0x000fc20008010808 */
[----:B------:R-:W-:Y:S01]  /*8270*/  UMOV UR7, 0xc0000010 ;  /* 0xc000001000077882 */ /* 0x000fe20000000000 */
        /* <DEDUP_REMOVED lines=21> */
[----:B------:R-:W-:-:S06]  /*83d0*/  FFMA.FTZ R71, R71, UR42, -R8 ;  /* 0x0000002a47477c23 */ /* 0x000fcc0008010808 */
        /* <DEDUP_REMOVED lines=118> */
[----:B------:R-:W-:-:S05]  /*8b40*/  IMAD.U32 R3, RZ, RZ, UR39 ;  /* 0x00000027ff037e24 */ /* 0x000fca000f8e00ff */
[----:B------:R-:W-:Y:S01]  /*8b50*/  @!P1 LEA R3, R3, UR45, 0x3 ;  /* 0x0000002d03039c11 */ /* 0x000fe2000f8e18ff */
[----:B------:R-:W2:Y:S01]  /*8b60*/  MUFU.EX2 R87, R87 ;  /* 0x0000005700577308 */ /* 0x000ea20000000800 */
[----:B-1----:R-:W-:-:S03]  /*8b70*/  FADD.FTZ R128, R86, R127 ;  /* 0x0000007f56807221 */ /* 0x002fc60000010000 */
[----:B------:R-:W-:-:S04]  /*8b80*/  @!P1 VIADD R3, R3, 0x13240 ;  /* 0x0001324003039836 */ /* 0x000fc80000000000 */
[----:B------:R-:W1:Y:S01]  /*8b90*/  MUFU.EX2 R56, R56 ;  /* 0x0000003800387308 */ /* 0x000e620000000800 */
[----:B0-----:R-:W-:-:S01]  /*8ba0*/  FADD.FTZ R127, R85, R4 ;  /* 0x00000004557f7221 */ /* 0x001fc20000010000 */
[----:B------:R-:W-:-:S04]  /*8bb0*/  @!P1 PRMT R3, RZ, 0x654, R3 ;  /* 0x00000654ff039816 */ /* 0x000fc80000000003 */
[----:B------:R0:W-:Y:S02]  /*8bc0*/  @!P1 SYNCS.ARRIVE.TRANS64.RED.A1T0 RZ, [R3+URZ], RZ ;  /* 0x000000ff03ff99a7 */ /* 0x0001e4000810043f */
[----:B------:R-:W3:Y:S01]  /*8bd0*/  MUFU.EX2 R58, R58 ;  /* 0x0000003a003a7308 */ /* 0x000ee20000000800 */
[----:B--2---:R-:W-:-:S07]  /*8be0*/  FADD.FTZ R129, R87, R128 ;  /* 0x0000008057817221 */ /* 0x004fce0000010000 */
[----:B------:R-:W2:Y:S01]  /*8bf0*/  MUFU.EX2 R57, R57 ;  /* 0x0000003900397308 */ /* 0x000ea20000000800 */
[----:B-1----:R-:W-:-:S07]  /*8c00*/  FADD.FTZ R4, R56, R127 ;  /* 0x0000007f38047221 */ /* 0x002fce0000010000 */
[----:B------:R-:W1:Y:S01]  /*8c10*/  MUFU.EX2 R59, R59 ;  /* 0x0000003b003b7308 */ /* 0x000e620000000800 */
[----:B---3--:R-:W-:-:S07]  /*8c20*/  FADD.FTZ R128, R58, R129 ;  /* 0x000000813a807221 */ /* 0x008fce0000010000 */
[----:B------:R-:W3:Y:S01]  /*8c30*/  MUFU.EX2 R60, R60 ;  /* 0x0000003c003c7308 */ /* 0x000ee20000000800 */
[----:B--2---:R-:W-:-:S07]  /*8c40*/  FADD.FTZ R127, R57, R4 ;  /* 0x00000004397f7221 */ /* 0x004fce0000010000 */
        /* <DEDUP_REMOVED lines=22> */
[----:B--2---:R-:W-:-:S03]  /*8db0*/  FADD.FTZ R4, R69, R4 ;  /* 0x0000000445047221 */ /* 0x004fc60000010000 */
[----:B0-----:R-:W-:Y:S01]  /*8dc0*/  FADD.FTZ R3, R71, R8 ;  /* 0x0000000847037221 */ /* 0x001fe20000010000 */
[----:B------:R-:W-:Y:S06]  /*8dd0*/  @!P0 BRA `(.L_x_1541) ;  /* 0x0000000000048947 */ /* 0x000fec0003800000 */
[----:B------:R-:W-:Y:S01]  /*8de0*/  BPT.TRAP 0x1 ;  /* 0x000000040000795c */ /* 0x000fe20000300000 */
.L_x_1541:
        /* <DEDUP_REMOVED lines=12> */
[----:B------:R-:W-:Y:S01]  /*8eb0*/  FMUL.FTZ R24, R24, R7 ;  /* 0x0000000718187220 */ /* 0x000fe20000410000 */
        /* <DEDUP_REMOVED lines=70> */
.L_x_1532:
[----:B------:R-:W-:Y:S06]  /*9320*/  BAR.ARV 0x8, 0x200 ;  /* 0x0208000000007b1d */ /* 0x000fec0000002000 */
[----:B------:R-:W-:Y:S05]  /*9330*/  @!P0 BRA `(.L_x_1543) ;  /* 0x0000000000048947 */ /* 0x000fea0003800000 */
[----:B------:R-:W-:Y:S01]  /*9340*/  BPT.TRAP 0x1 ;  /* 0x000000040000795c */ /* 0x000fe20000300000 */
.L_x_1543:
[----:B------:R-:W-:Y:S01]  /*9350*/  ULEA UR14, UR39, UR45, 0x3 ;  /* 0x0000002d270e7291 */ /* 0x000fe2000f8e183f */
[----:B------:R-:W-:-:S05]  /*9360*/  IMAD.U32 R5, RZ, RZ, UR37 ;  /* 0x00000025ff057e24 */ /* 0x000fca000f8e00ff */
[----:B------:R-:W-:-:S04]  /*9370*/  SHF.L.U32 R5, R5, 0x1f, RZ ;  /* 0x0000001f05057819 */ /* 0x000fc800000006ff */
[----:B------:R0:W1:Y:S01]  /*9380*/  SYNCS.PHASECHK.TRANS64.TRYWAIT P1, [UR14+0x13250], R5 ;  /* 0x01325005ff0075a7 */ /* 0x000062000802014e */
[----:B------:R-:W-:Y:S05]  /*9390*/  @!P0 BRA `(.L_x_1544) ;  /* 0x0000000000048947 */ /* 0x000fea0003800000 */
[----:B------:R-:W-:Y:S01]  /*93a0*/  BPT.TRAP 0x1 ;  /* 0x000000040000795c */ /* 0x000fe20000300000 */
.L_x_1544:
[----:B-1----:R-:W-:Y:S05]  /*93b0*/  @P1 BRA `(.L_x_1545) ;  /* 0x0000000000081947 */ /* 0x002fea0003800000 */
[----:B------:R-:W1:Y:S02]  /*93c0*/  SYNCS.PHASECHK.TRANS64.TRYWAIT P1, [UR14+0x13250], R5 ;  /* 0x01325005ff0075a7 */ /* 0x000e64000802014e */
[----:B-1----:R-:W-:Y:S05]  /*93d0*/  @!P1 BRA `(.L_x_1546) ;  /* 0x0000005800649947 */ /* 0x002fea0003800000 */
.L_x_1545:
        /* <DEDUP_REMOVED lines=88> */
.L_x_1547:
        /* <DEDUP_REMOVED lines=42> */
.L_x_1514:
[----:B------:R-:W0:Y:S01]  /*9c00*/  S2R R7, SR_CgaCtaId ;  /* 0x0000000000077919 */ /* 0x000e220000008800 */
[----:B------:R-:W-:Y:S01]  /*9c10*/  MOV R0, 0x400 ;  /* 0x0000040000007802 */ /* 0x000fe20000000f00 */
[----:B------:R-:W-:Y:S01]  /*9c20*/  BSSY B0, `(.L_x_1548) ;  /* 0x0000182000007945 */ /* 0x000fe20003800000 */
[----:B------:R-:W-:Y:S02]  /*9c30*/  BAR.SYNC.DEFER_BLOCKING 0x5, 0x200 ;  /* 0x0148000000007b1d */ /* 0x000fe40000010000 */
[----:B0-----:R-:W-:-:S05]  /*9c40*/  LEA R0, R7, R0, 0x18 ;  /* 0x0000000007007211 */ /* 0x001fca00078ec0ff */
[----:B------:R-:W0:Y:S02]  /*9c50*/  LDS R6, [R0+0x132d0] ;  /* 0x0132d00000067984 */ /* 0x000e240000000800 */
[----:B0-----:R-:W-:Y:S01]  /*9c60*/  R2UR UR4, R6 ;  /* 0x00000000060472ca */ /* 0x001fe200000e0000 */
[----:B------:R-:W-:Y:S06]  /*9c70*/  BAR.ARV 0x4, 0x200 ;  /* 0x0108000000007b1d */ /* 0x000fec0000002000 */
[----:B------:R-:W-:Y:S08]  /*9c80*/  @P0 BRA `(.L_x_1549) ;  /* 0x00000010000c0947 */ /* 0x000ff00003800000 */
[----:B------:R-:W0:Y:S01]  /*9c90*/  S2R R27, SR_TID.X ;  /* 0x00000000001b7919 */ /* 0x000e220000002100 */
[----:B------:R-:W-:Y:S01]  /*9ca0*/  ULDC.64 UR6, c[0x4][0x38] ;  /* 0x01000e0000067ab9 */ /* 0x000fe20000000a00 */
[----:B------:R-:W2:Y:S01]  /*9cb0*/  LDL R40, [R1] ;  /* 0x0000000001287983 */ /* 0x000ea20000100800 */
[----:B------:R-:W1:Y:S01]  /*9cc0*/  S2R R35, SR_SWINHI ;  /* 0x0000000000237919 */ /* 0x000e620000002f00 */
[----:B------:R-:W-:Y:S02]  /*9cd0*/  F2FP.BF16.F32.PACK_AB R47, R47, R2 ;  /* 0x000000022f2f723e */ /* 0x000fe400000010ff */
[----:B------:R-:W-:Y:S01]  /*9ce0*/  F2FP.BF16.F32.PACK_AB R9, R52, R9 ;  /* 0x000000093409723e */ /* 0x000fe200000010ff */
[----:B------:R-:W3:Y:S01]  /*9cf0*/  LDC R2, c[0x0][0xbe8] ;  /* 0x0002fa00ff027b82 */ /* 0x000ee20000000800 */
        /* <DEDUP_REMOVED lines=15> */
[----:B------:R-:W-:Y:S01]  /*9df0*/  USHF.R.S32.HI UR12, URZ, 0x1f, UR41 ;  /* 0x0000001f3f0c7899 */ /* 0x000fe20008011429 */
[----:B------:R-:W-:Y:S01]  /*9e00*/  LOP3.LUT R6, R6, 0xc, RZ, 0xc0, !PT ;  /* 0x0000000c06067812 */ /* 0x000fe200078ec0ff */
[----:B------:R-:W-:Y:S01]  /*9e10*/  ULDC.64 UR8, c[0x0][0xb90] ;  /* 0x0002e40000087ab9 */ /* 0x000fe20000000a00 */
[----:B------:R-:W-:Y:S01]  /*9e20*/  USHF.R.S32.HI UR13, URZ, 0x1f, UR40 ;  /* 0x0000001f3f0d7899 */ /* 0x000fe20008011428 */
[----:B------:R-:W-:Y:S01]  /*9e30*/  BAR.SYNC.DEFER_BLOCKING 0x1, 0x180 ;  /* 0x0046000000007b1d */ /* 0x000fe20000010000 */
[----:B------:R-:W-:-:S05]  /*9e40*/  IADD3 R6, P0, R6, UR6, RZ ;  /* 0x0000000606067c10 */ /* 0x000fca000ff1e0ff */
[----:B------:R-:W-:Y:S01]  /*9e50*/  IMAD.X R7, RZ, RZ, UR7, P0 ;  /* 0x00000007ff077e24 */ /* 0x000fe200080e06ff */
[----:B------:R-:W-:-:S04]  /*9e60*/  ULDC.64 UR10, c[0x0][0xb98] ;  /* 0x0002e600000a7ab9 */ /* 0x000fc80000000a00 */
[----:B------:R0:W4:Y:S01]  /*9e70*/  LDG.E.CONSTANT R26, desc[UR48][R6.64] ;  /* 0x00000030061a7981 */ /* 0x000122000c1e9900 */
[----:B---3--:R-:W-:Y:S01]  /*9e80*/  ISETP.NE.AND P2, PT, R2, 0x1, PT ;  /* 0x000000010200780c */ /* 0x008fe20003f45270 */
[----:B------:R-:W-:Y:S02]  /*9e90*/  UIMAD UR5, UR12, UR8, URZ ;  /* 0x000000080c0572a4 */ /* 0x000fe4000f8e023f */
[----:B------:R-:W-:Y:S02]  /*9ea0*/  UIMAD.WIDE.U32 UR6, UR41, UR8, URZ ;  /* 0x00000008290672a5 */ /* 0x000fe4000f8e003f */
[----:B------:R-:W-:Y:S02]  /*9eb0*/  UIMAD UR5, UR41, UR9, UR5 ;  /* 0x00000009290572a4 */ /* 0x000fe4000f8e0205 */
[----:B------:R-:W-:Y:S01]  /*9ec0*/  UIMAD UR8, UR13, UR10, URZ ;  /* 0x0000000a0d0872a4 */ /* 0x000fe2000f8e023f */
[----:B0-----:R-:W-:Y:S01]  /*9ed0*/  LOP3.LUT P0, R6, R27, 0x3, RZ, 0xc0, !PT ;  /* 0x000000031b067812 */ /* 0x001fe2000780c0ff */
[----:B------:R-:W-:-:S02]  /*9ee0*/  UIADD3 UR7, UR7, UR5, URZ ;  /* 0x0000000507077290 */ /* 0x000fc4000fffe03f */
[----:B------:R-:W-:Y:S01]  /*9ef0*/  UIMAD UR8, UR40, UR11, UR8 ;  /* 0x0000000b280872a4 */ /* 0x000fe2000f8e0208 */
[----:B------:R-:W-:Y:S01]  /*9f00*/  ISETP.EQ.OR P0, PT, R6, 0x3, !P0 ;  /* 0x000000030600780c */ /* 0x000fe20004702670 */
[----:B------:R-:W0:Y:S01]  /*9f10*/  @P2 LDC R42, c[0x0][0xbec] ;  /* 0x0002fb00ff2a2b82 */ /* 0x000e220000000800 */
[----:B------:R-:W-:Y:S02]  /*9f20*/  MOV R6, R0 ;  /* 0x0000000000067202 */ /* 0x000fe40000000f00 */
[----:B-1----:R-:W-:Y:S01]  /*9f30*/  MOV R7, R35 ;  /* 0x0000002300077202 */ /* 0x002fe20000000f00 */
[----:B------:R-:W-:Y:S01]  /*9f40*/  UIMAD.WIDE.U32 UR6, UR40, UR10, UR6 ;  /* 0x0000000a280672a5 */ /* 0x000fe2000f8e0006 */
[----:B------:R-:W-:Y:S01]  /*9f50*/  SEL R31, R9, R10, P0 ;  /* 0x0000000a091f7207 */ /* 0x000fe20000000000 */
[----:B------:R-:W-:Y:S01]  /*9f60*/  ULDC UR5, c[0x0][0xa88] ;  /* 0x0002a20000057ab9 */ /* 0x000fe20000000800 */
[----:B------:R-:W-:Y:S01]  /*9f70*/  SEL R36, R10, R9, P0 ;  /* 0x000000090a247207 */ /* 0x000fe20000000000 */
[----:B------:R-:W-:Y:S01]  /*9f80*/  IMAD R9, R22, 0x40, R19 ;  /* 0x0000004016097824 */ /* 0x000fe200078e0213 */
[----:B------:R-:W-:Y:S01]  /*9f90*/  SEL R27, R28, R29, P0 ;  /* 0x0000001d1c1b7207 */ /* 0x000fe20000000000 */
[----:B------:R-:W-:Y:S01]  /*9fa0*/  IMAD R43, R2, UR5, RZ ;  /* 0x00000005022b7c24 */ /* 0x000fe2000f8e02ff */
[----:B------:R-:W-:Y:S01]  /*9fb0*/  SEL R30, R29, R28, P0 ;  /* 0x0000001c1d1e7207 */ /* 0x000fe20000000000 */
[----:B------:R-:W-:Y:S01]  /*9fc0*/  ULDC.64 UR10, c[0x0][0xaf0] ;  /* 0x0002bc00000a7ab9 */ /* 0x000fe20000000a00 */
[----:B------:R-:W-:-:S02]  /*9fd0*/  SEL R37, R5, R8, P0 ;  /* 0x0000000805257207 */ /* 0x000fc40000000000 */
[----:B------:R-:W-:Y:S02]  /*9fe0*/  SEL R29, R21, R20, P0 ;  /* 0x00000014151d7207 */ /* 0x000fe40000000000 */
[----:B------:R-:W-:Y:S02]  /*9ff0*/  SEL R32, R20, R21, P0 ;  /* 0x0000001514207207 */ /* 0x000fe40000000000 */
[----:B------:R-:W-:Y:S02]  /*a000*/  SEL R21, R13, R12, P0 ;  /* 0x0000000c0d157207 */ /* 0x000fe40000000000 */
[----:B------:R-:W-:Y:S02]  /*a010*/  SEL R34, R12, R13, P0 ;  /* 0x0000000d0c227207 */ /* 0x000fe40000000000 */
[----:B------:R-:W-:Y:S02]  /*a020*/  SEL R33, R25, R24, P0 ;  /* 0x0000001819217207 */ /* 0x000fe40000000000 */
[----:B------:R-:W-:-:S02]  /*a030*/  SEL R24, R24, R25, P0 ;  /* 0x0000001918187207 */ /* 0x000fc40000000000 */
[----:B------:R-:W-:Y:S02]  /*a040*/  SEL R25, R15, R14, P0 ;  /* 0x0000000e0f197207 */ /* 0x000fe40000000000 */
[----:B------:R-:W-:Y:S02]  /*a050*/  SEL R38, R14, R15, P0 ;  /* 0x0000000f0e267207 */ /* 0x000fe40000000000 */
[----:B------:R-:W-:Y:S02]  /*a060*/  SEL R35, R46, R47, P0 ;  /* 0x0000002f2e237207 */ /* 0x000fe40000000000 */
[----:B------:R-:W-:Y:S01]  /*a070*/  SEL R46, R47, R46, P0 ;  /* 0x0000002e2f2e7207 */ /* 0x000fe20000000000 */
[----:B--2---:R-:W-:Y:S01]  /*a080*/  IMAD.WIDE R10, R40, 0x2, R6 ;  /* 0x00000002280a7825 */ /* 0x004fe200078e0206 */
[----:B------:R-:W-:-:S03]  /*a090*/  SEL R40, R8, R5, P0 ;  /* 0x0000000508287207 */ /* 0x000fc60000000000 */
[----:B------:R-:W-:Y:S01]  /*a0a0*/  IMAD.WIDE R6, R9, 0x2, R6 ;  /* 0x0000000209067825 */ /* 0x000fe200078e0206 */
[C---:B------:R-:W-:Y:S02]  /*a0b0*/  IADD3 R41, P4, R10.reuse, 0x20, RZ ;  /* 0x000000200a297810 */ /* 0x040fe40007f9e0ff */
[C---:B------:R-:W-:Y:S02]  /*a0c0*/  IADD3 R39, P1, R10.reuse, 0x60, RZ ;  /* 0x000000600a277810 */ /* 0x040fe40007f3e0ff */
[----:B------:R-:W-:Y:S01]  /*a0d0*/  LOP3.LUT R8, R41, 0x380, RZ, 0xc0, !PT ;  /* 0x0000038029087812 */ /* 0x000fe200078ec0ff */
[--C-:B------:R-:W-:Y:S01]  /*a0e0*/  IMAD.X R9, RZ, RZ, R11.reuse, P4 ;  /* 0x000000ffff097224 */ /* 0x100fe200020e060b */
        /* <DEDUP_REMOVED lines=8> */
[----:B------:R-:W-:Y:S01]  /*a170*/  IMAD.X R15, RZ, RZ, R11, P3 ;  /* 0x000000ffff0f7224 */ /* 0x000fe200018e060b */
[----:B------:R-:W-:Y:S01]  /*a180*/  LOP3.LUT R10, R5, R10, RZ, 0x3c, !PT ;  /* 0x0000000a050a7212 */ /* 0x000fe200078e3cff */
[----:B------:R-:W1:Y:S01]  /*a190*/  @P2 LDC R41, c[0x0][0xbf0] ;  /* 0x0002fc00ff292b82 */ /* 0x000e620000000800 */
[----:B------:R-:W-:-:S02]  /*a1a0*/  LOP3.LUT R5, R14, 0x380, RZ, 0xc0, !PT ;  /* 0x000003800e057812 */ /* 0x000fc400078ec0ff */
[----:B------:R-:W-:Y:S02]  /*a1b0*/  LOP3.LUT R12, R12, R39, RZ, 0x3c, !PT ;  /* 0x000000270c0c7212 */ /* 0x000fe400078e3cff */
[C---:B------:R-:W-:Y:S02]  /*a1c0*/  IADD3 R39, P4, R6.reuse, 0x1800, RZ ;  /* 0x0000180006277810 */ /* 0x040fe40007f9e0ff */
[----:B------:R-:W-:Y:S02]  /*a1d0*/  SHF.R.U64 R5, R5, 0x3, RZ ;  /* 0x0000000305057819 */ /* 0x000fe400000012ff */
[----:B------:R-:W-:Y:S02]  /*a1e0*/  LOP3.LUT R28, R39, 0x380, RZ, 0xc0, !PT ;  /* 0x00000380271c7812 */ /* 0x000fe400078ec0ff */
[----:B------:R-:W-:Y:S02]  /*a1f0*/  LOP3.LUT R14, R5, R14, RZ, 0x3c, !PT ;  /* 0x0000000e050e7212 */ /* 0x000fe400078e3cff */
[----:B------:R-:W-:-:S02]  /*a200*/  IADD3 R5, P3, R6, 0x3000, RZ ;  /* 0x0000300006057810 */ /* 0x000fc40007f7e0ff */
[----:B------:R-:W-:Y:S02]  /*a210*/  SHF.R.U64 R28, R28, 0x3, RZ ;  /* 0x000000031c1c7819 */ /* 0x000fe400000012ff */
[----:B------:R-:W-:Y:S02]  /*a220*/  LOP3.LUT R20, R5, 0x380, RZ, 0xc0, !PT ;  /* 0x0000038005147812 */ /* 0x000fe400078ec0ff */
[----:B------:R-:W-:Y:S01]  /*a230*/  LOP3.LUT R28, R28, R39, RZ, 0x3c, !PT ;  /* 0x000000271c1c7212 */ /* 0x000fe200078e3cff */
[----:B------:R-:W-:Y:S01]  /*a240*/  VIADD R39, R17, UR43 ;  /* 0x0000002b11277c36 */ /* 0x000fe20008000000 */
[----:B------:R-:W-:Y:S02]  /*a250*/  SHF.R.U64 R20, R20, 0x3, RZ ;  /* 0x0000000314147819 */ /* 0x000fe400000012ff */
[----:B------:R-:W-:Y:S01]  /*a260*/  MOV R49, R10 ;  /* 0x0000000a00317202 */ /* 0x000fe20000000f00 */
[----:B0-----:R-:W-:Y:S01]  /*a270*/  @P2 IMAD.HI.U32 R10, R39, R42, RZ ;  /* 0x0000002a270a2227 */ /* 0x001fe200078e00ff */
[----:B------:R-:W-:Y:S01]  /*a280*/  LOP3.LUT R20, R20, R5, RZ, 0x3c, !PT ;  /* 0x0000000514147212 */ /* 0x000fe200078e3cff */
[----:B----4-:R-:W-:Y:S01]  /*a290*/  SHFL.IDX PT, R27, R27, R26, 0x1c1f ;  /* 0x001c1f1a1b1b7589 */ /* 0x010fe200000e0000 */
[----:B------:R-:W-:Y:S01]  /*a2a0*/  MOV R45, R12 ;  /* 0x0000000c002d7202 */ /* 0x000fe20000000f00 */
[----:B------:R-:W-:Y:S01]  /*a2b0*/  IMAD.MOV.U32 R5, RZ, RZ, R39 ;  /* 0x000000ffff057224 */ /* 0x000fe200078e0027 */
[----:B-1----:R-:W-:Y:S01]  /*a2c0*/  @P2 SHF.R.U32.HI R5, RZ, R41, R10 ;  /* 0x00000029ff052219 */ /* 0x002fe2000001160a */
[----:B------:R-:W-:Y:S01]  /*a2d0*/  IMAD.U32 R12, RZ, RZ, UR8 ;  /* 0x00000008ff0c7e24 */ /* 0x000fe2000f8e00ff */
[----:B------:R-:W-:Y:S01]  /*a2e0*/  SHFL.IDX PT, R33, R33, R26, 0x1c1f ;  /* 0x001c1f1a21217589 */ /* 0x000fe200000e0000 */
[----:B------:R-:W-:Y:S01]  /*a2f0*/  MOV R47, R14 ;  /* 0x0000000e002f7202 */ /* 0x000fe20000000f00 */
[----:B------:R-:W-:Y:S01]  /*a300*/  VIADD R14, R157, UR43 ;  /* 0x0000002b9d0e7c36 */ /* 0x000fe20008000000 */
[--C-:B------:R-:W-:Y:S01]  /*a310*/  SHF.R.S32.HI R11, RZ, 0x1f, R5.reuse ;  /* 0x0000001fff0b7819 */ /* 0x100fe20000011405 */
[----:B------:R-:W-:Y:S01]  /*a320*/  IMAD.MOV R13, RZ, RZ, -R5 ;  /* 0x000000ffff0d7224 */ /* 0x000fe200078e0a05 */
[----:B------:R-:W-:Y:S01]  /*a330*/  IADD3 R10, P1, R5, UR6, RZ ;  /* 0x00000006050a7c10 */ /* 0x000fe2000ff3e0ff */
[----:B------:R-:W-:Y:S01]  /*a340*/  SHFL.IDX PT, R29, R29, R26, 0x1c1f ;  /* 0x001c1f1a1d1d7589 */ /* 0x000fe200000e0000 */
[----:B------:R-:W-:Y:S01]  /*a350*/  LOP3.LUT R5, R26, 0x2, RZ, 0x3c, !PT ;  /* 0x000000021a057812 */ /* 0x000fe200078e3cff */
[----:B------:R-:W-:Y:S01]  /*a360*/  IMAD R13, R2, R13, R39 ;  /* 0x0000000d020d7224 */ /* 0x000fe200078e0227 */
[----:B------:R-:W-:Y:S01]  /*a370*/  IADD3.X R11, R11, UR7, R12, P1, !PT ;  /* 0x000000070b0b7c10 */ /* 0x000fe20008ffe40c */
[----:B------:R-:W-:Y:S01]  /*a380*/  SHFL.IDX PT, R25, R25, R26, 0x1c1f ;  /* 0x001c1f1a19197589 */ /* 0x000fe200000e0000 */
[----:B------:R-:W-:Y:S01]  /*a390*/  ULDC.64 UR6, c[0x0][0xb88] ;  /* 0x0002e20000067ab9 */ /* 0x000fe20000000a00 */
[----:B------:R-:W-:Y:S01]  /*a3a0*/  LOP3.LUT P1, RZ, R23, 0x3, RZ, 0xc0, !PT ;  /* 0x0000000317ff7812 */ /* 0x000fe2000782c0ff */
[----:B------:R-:W-:Y:S01]  /*a3b0*/  ULDC.64 UR8, c[0x0][0xae8] ;  /* 0x0002ba0000087ab9 */ /* 0x000fe20000000a00 */
[----:B------:R-:W0:Y:S01]  /*a3c0*/  SHFL.IDX PT, R30, R30, R5, 0x1c1f ;  /* 0x001c1f051e1e7589 */ /* 0x000e2200000e0000 */
[----:B------:R-:W-:Y:S01]  /*a3d0*/  SHF.R.S32.HI R12, RZ, 0x1f, R13 ;  /* 0x0000001fff0c7819 */ /* 0x000fe2000001140d */
[----:B------:R-:W-:Y:S01]  /*a3e0*/  IMAD.WIDE.U32 R10, R13, UR6, R10 ;  /* 0x000000060d0a7c25 */ /* 0x000fe2000f8e000a */
[----:B------:R-:W-:Y:S01]  /*a3f0*/  ISETP.GE.OR P5, PT, R14, R43, P1 ;  /* 0x0000002b0e00720c */ /* 0x000fe20000fa6670 */
[----:B------:R-:W1:Y:S02]  /*a400*/  SHFL.IDX PT, R42, R24, R5, 0x1c1f ;  /* 0x001c1f05182a7589 */ /* 0x000e6400000e0000 */
[----:B------:R-:W-:-:S02]  /*a410*/  IMAD R12, R12, UR6, RZ ;  /* 0x000000060c0c7c24 */ /* 0x000fc4000f8e02ff */
[----:B------:R-:W2:Y:S02]  /*a420*/  SHFL.IDX PT, R32, R32, R5, 0x1c1f ;  /* 0x001c1f0520207589 */ /* 0x000ea400000e0000 */
[----:B------:R-:W-:Y:S01]  /*a430*/  IMAD R13, R13, UR7, R12 ;  /* 0x000000070d0d7c24 */ /* 0x000fe2000f8e020c */
[----:B------:R-:W-:Y:S01]  /*a440*/  ULDC.64 UR6, c[0x0][0xb50] ;  /* 0x0002d40000067ab9 */ /* 0x000fe20000000a00 */
[----:B------:R-:W3:Y:S01]  /*a450*/  SHFL.IDX PT, R44, R38, R5, 0x1c1f ;  /* 0x001c1f05262c7589 */ /* 0x000ee200000e0000 */
[----:B------:R-:W-:Y:S01]  /*a460*/  VIADD R12, R14, 0x8 ;  /* 0x000000080e0c7836 */ /* 0x000fe20000000000 */
[----:B------:R-:W-:Y:S01]  /*a470*/  LEA R50, P6, R10, UR6, 0x2 ;  /* 0x000000060a327c11 */ /* 0x000fe2000f8c10ff */
[----:B------:R-:W-:Y:S01]  /*a480*/  IMAD.IADD R11, R11, 0x1, R13 ;  /* 0x000000010b0b7824 */ /* 0x000fe200078e020d */
[----:B------:R-:W-:Y:S02]  /*a490*/  SHFL.IDX PT, R21, R21, R26, 0x1c1f ;  /* 0x001c1f1a15157589 */ /* 0x000fe400000e0000 */
[----:B------:R-:W-:-:S02]  /*a4a0*/  ISETP.GE.OR P1, PT, R12, R43, P1 ;  /* 0x0000002b0c00720c */ /* 0x000fc40000f26670 */
[----:B------:R-:W-:Y:S01]  /*a4b0*/  SHFL.IDX PT, R35, R35, R26, 0x1c1f ;  /* 0x001c1f1a23237589 */ /* 0x000fe200000e0000 */
[----:B------:R-:W-:-:S03]  /*a4c0*/  LEA.HI.X R51, R10, UR7, R11, 0x2, P6 ;  /* 0x000000070a337c11 */ /* 0x000fc6000b0f140b */
[----:B------:R-:W4:Y:S01]  /*a4d0*/  SHFL.IDX PT, R34, R34, R5, 0x1c1f ;  /* 0x001c1f0522227589 */ /* 0x000f2200000e0000 */
[----:B0-----:R-:W-:-:S03]  /*a4e0*/  SEL R10, R30, R27, P0 ;  /* 0x0000001b1e0a7207 */ /* 0x001fc60000000000 */
[----:B------:R-:W0:Y:S01]  /*a4f0*/  SHFL.IDX PT, R46, R46, R5, 0x1c1f ;  /* 0x001c1f052e2e7589 */ /* 0x000e2200000e0000 */
[----:B-1----:R-:W-:-:S03]  /*a500*/  SEL R11, R42, R33, P0 ;  /* 0x000000212a0b7207 */ /* 0x002fc60000000000 */
[----:B------:R-:W-:Y:S01]  /*a510*/  SHFL.IDX PT, R31, R31, R26, 0x1c1f ;  /* 0x001c1f1a1f1f7589 */ /* 0x000fe200000e0000 */
[----:B--2---:R-:W-:Y:S02]  /*a520*/  SEL R12, R29, R32, P0 ;  /* 0x000000201d0c7207 */ /* 0x004fe40000000000 */
[----:B------:R-:W-:Y:S01]  /*a530*/  SEL R14, R32, R29, P0 ;  /* 0x0000001d200e7207 */ /* 0x000fe20000000000 */
[----:B------:R1:W-:Y:S01]  /*a540*/  SHFL.IDX PT, R37, R37, R26, 0x1c1f ;  /* 0x001c1f1a25257589 */ /* 0x0003e200000e0000 */
[----:B---3--:R-:W-:Y:S01]  /*a550*/  SEL R13, R25, R44, P0 ;  /* 0x0000002c190d7207 */ /* 0x008fe20000000000 */
[----:B------:R-:W-:Y:S01]  /*a560*/  IMAD.X R29, RZ, RZ, R7, P4 ;  /* 0x000000ffff1d7224 */ /* 0x000fe200020e0607 */
[----:B------:R-:W-:Y:S01]  /*a570*/  SEL R15, R44, R25, P0 ;  /* 0x000000192c0f7207 */ /* 0x000fe20000000000 */
[----:B------:R-:W2:Y:S04]  /*a580*/  SHFL.IDX PT, R36, R36, R5, 0x1c1f ;  /* 0x001c1f0524247589 */ /* 0x000ea800000e0000 */
[----:B------:R3:W2:Y:S01]  /*a590*/  SHFL.IDX PT, R48, R40, R5, 0x1c1f ;  /* 0x001c1f0528307589 */ /* 0x0006a200000e0000 */
[----:B----4-:R-:W-:-:S03]  /*a5a0*/  SEL R24, R21, R34, P0 ;  /* 0x0000002215187207 */ /* 0x010fc60000000000 */
[----:B------:R-:W-:Y:S01]  /*a5b0*/  SHFL.IDX PT, R38, R50, RZ, 0x1c1f ;  /* 0x001c1fff32267589 */ /* 0x000fe200000e0000 */
[----:B-1----:R-:W-:Y:S01]  /*a5c0*/  SEL R26, R34, R21, P0 ;  /* 0x00000015221a7207 */ /* 0x002fe20000000000 */
[----:B------:R-:W-:Y:S01]  /*a5d0*/  IMAD.X R21, RZ, RZ, R7, P3 ;  /* 0x000000ffff157224 */ /* 0x000fe200018e0607 */
[----:B0-----:R-:W-:Y:S01]  /*a5e0*/  SEL R25, R35, R46, P0 ;  /* 0x0000002e23197207 */ /* 0x001fe20000000000 */
[----:B------:R-:W0:Y:S01]  /*a5f0*/  SHFL.IDX PT, R39, R51, RZ, 0x1c1f ;  /* 0x001c1fff33277589 */ /* 0x000e2200000e0000 */
[----:B---3--:R-:W-:Y:S02]  /*a600*/  MOV R5, R8 ;  /* 0x0000000800057202 */ /* 0x008fe40000000f00 */
[----:B------:R-:W-:Y:S01]  /*a610*/  SEL R8, R27, R30, P0 ;  /* 0x0000001e1b087207 */ /* 0x000fe20000000000 */
[----:B------:R-:W-:Y:S01]  /*a620*/  SHFL.IDX PT, R40, R50, 0x1, 0x1c1f ;  /* 0x003c1f0032287f89 */ /* 0x000fe200000e0000 */
[----:B------:R-:W-:Y:S02]  /*a630*/  SEL R9, R33, R42, P0 ;  /* 0x0000002a21097207 */ /* 0x000fe40000000000 */
[----:B------:R-:W-:Y:S01]  /*a640*/  SEL R27, R46, R35, P0 ;  /* 0x000000232e1b7207 */ /* 0x000fe20000000000 */
[----:B------:R-:W1:Y:S01]  /*a650*/  SHFL.IDX PT, R41, R51, 0x1, 0x1c1f ;  /* 0x003c1f0033297f89 */ /* 0x000e6200000e0000 */
[----:B--2---:R-:W-:-:S03]  /*a660*/  SEL R32, R31, R36, P0 ;  /* 0x000000241f207207 */ /* 0x004fc60000000000 */
[----:B------:R-:W-:Y:S01]  /*a670*/  STSM.16.M88.4 [R49], R8 ;  /* 0x0000000831007844 */ /* 0x000fe20000000200 */
[----:B------:R-:W-:Y:S02]  /*a680*/  SEL R34, R36, R31, P0 ;  /* 0x0000001f24227207 */ /* 0x000fe40000000000 */
[----:B------:R-:W-:Y:S01]  /*a690*/  SEL R33, R37, R48, P0 ;  /* 0x0000003025217207 */ /* 0x000fe20000000000 */
[----:B------:R-:W-:Y:S01]  /*a6a0*/  STSM.16.M88.4 [R5], R12 ;  /* 0x0000000c05007844 */ /* 0x000fe20000000200 */
[----:B------:R-:W-:Y:S02]  /*a6b0*/  SEL R35, R48, R37, P0 ;  /* 0x0000002530237207 */ /* 0x000fe40000000000 */
[----:B------:R-:W-:Y:S01]  /*a6c0*/  LOP3.LUT R37, R6, 0x380, RZ, 0xc0, !PT ;  /* 0x0000038006257812 */ /* 0x000fe200078ec0ff */
[----:B------:R2:W-:Y:S03]  /*a6d0*/  STSM.16.M88.4 [R47], R24 ;  /* 0x000000182f007844 */ /* 0x0005e60000000200 */
[----:B------:R-:W-:Y:S01]  /*a6e0*/  SHF.R.U64 R37, R37, 0x3, RZ ;  /* 0x0000000325257819 */ /* 0x000fe200000012ff */
[----:B------:R-:W-:Y:S03]  /*a6f0*/  STSM.16.M88.4 [R45], R32 ;  /* 0x000000202d007844 */ /* 0x000fe60000000200 */
[----:B------:R-:W-:Y:S01]  /*a700*/  LOP3.LUT R36, R37, R6, RZ, 0x3c, !PT ;  /* 0x0000000625247212 */ /* 0x000fe200078e3cff */
[----:B------:R-:W-:Y:S01]  /*a710*/  BAR.SYNC.DEFER_BLOCKING 0x1, 0x180 ;  /* 0x0046000000007b1d */ /* 0x000fe20000010000 */
[----:B------:R-:W-:-:S07]  /*a720*/  IMAD.MOV.U32 R37, RZ, RZ, R7 ;  /* 0x000000ffff257224 */ /* 0x000fce00078e0007 */
[----:B--2---:R-:W2:Y:S08]  /*a730*/  @P2 LDC R27, c[0x0][0xbec] ;  /* 0x0002fb00ff1b2b82 */ /* 0x004eb00000000800 */
[----:B------:R-:W3:Y:S01]  /*a740*/  @P2 LDC R24, c[0x0][0xbf0] ;  /* 0x0002fc00ff182b82 */ /* 0x000ee20000000800 */
[----:B0-----:R-:W-:Y:S04]  /*a750*/  @!P5 ST.E desc[UR48][R38.64], R4 ;  /* 0x000000042600d985 */ /* 0x001fe8000c101930 */
[----:B-1----:R0:W-:Y:S04]  /*a760*/  @!P1 ST.E desc[UR48][R40.64], R3 ;  /* 0x0000000328009985 */ /* 0x0021e8000c101930 */
[----:B------:R-:W4:Y:S04]  /*a770*/  LD.E.128 R8, desc[UR48][R36.64] ;  /* 0x0000003024087980 */ /* 0x000f28000c101d00 */
[----:B------:R-:W4:Y:S04]  /*a780*/  LD.E.128 R28, desc[UR48][R28.64] ;  /* 0x000000301c1c7980 */ /* 0x000f28000c101d00 */
[----:B------:R1:W4:Y:S01]  /*a790*/  LD.E.128 R12, desc[UR48][R20.64] ;  /* 0x00000030140c7980 */ /* 0x000322000c101d00 */
[----:B------:R-:W-:Y:S01]  /*a7a0*/  IADD3 R25, P0, R6, 0x4800, RZ ;  /* 0x0000480006197810 */ /* 0x000fe20007f1e0ff */
[----:B0-----:R-:W-:Y:S01]  /*a7b0*/  IMAD R3, R18, 0x30, R22 ;  /* 0x0000003012037824 */ /* 0x001fe200078e0216 */
[----:B------:R-:W-:-:S02]  /*a7c0*/  UIMAD UR5, UR12, UR8, URZ ;  /* 0x000000080c0572a4 */ /* 0x000fc4000f8e023f */
[----:B------:R-:W-:Y:S01]  /*a7d0*/  LOP3.LUT R5, R25, 0x380, RZ, 0xc0, !PT ;  /* 0x0000038019057812 */ /* 0x000fe200078ec0ff */
[----:B------:R-:W-:Y:S01]  /*a7e0*/  VIADD R26, R3, UR43 ;  /* 0x0000002b031a7c36 */ /* 0x000fe20008000000 */
[----:B------:R-:W-:Y:S01]  /*a7f0*/  UIMAD.WIDE.U32 UR6, UR41, UR8, URZ ;  /* 0x00000008290672a5 */ /* 0x000fe2000f8e003f */
[----:B------:R-:W-:Y:S01]  /*a800*/  IMAD.X R7, RZ, RZ, R7, P0 ;  /* 0x000000ffff077224 */ /* 0x000fe200000e0607 */
[----:B------:R-:W-:Y:S01]  /*a810*/  UIMAD UR5, UR41, UR9, UR5 ;  /* 0x00000009290572a4 */ /* 0x000fe2000f8e0205 */
[----:B------:R-:W-:Y:S01]  /*a820*/  SHF.R.U64 R4, R5, 0x3, RZ ;  /* 0x0000000305047819 */ /* 0x000fe200000012ff */
[----:B--2---:R-:W-:Y:S01]  /*a830*/  @P2 IMAD.HI.U32 R3, R26, R27, RZ ;  /* 0x0000001b1a032227 */ /* 0x004fe200078e00ff */
[----:B------:R-:W-:Y:S02]  /*a840*/  UIMAD UR8, UR13, UR10, URZ ;  /* 0x0000000a0d0872a4 */ /* 0x000fe4000f8e023f */
[----:B------:R-:W-:Y:S01]  /*a850*/  UIADD3 UR7, UR7, UR5, URZ ;  /* 0x0000000507077290 */ /* 0x000fe2000fffe03f */
[----:B------:R-:W-:Y:S01]  /*a860*/  LOP3.LUT R6, R4, R25, RZ, 0x3c, !PT ;  /* 0x0000001904067212 */ /* 0x000fe200078e3cff */
[--C-:B------:R-:W-:Y:S01]  /*a870*/  IMAD.MOV.U32 R25, RZ, RZ, R26.reuse ;  /* 0x000000ffff197224 */ /* 0x100fe200078e001a */
[----:B------:R-:W-:Y:S01]  /*a880*/  UIMAD UR5, UR40, UR11, UR8 ;  /* 0x0000000b280572a4 */ /* 0x000fe2000f8e0208 */
[----:B---3--:R-:W-:Y:S01]  /*a890*/  @P2 SHF.R.U32.HI R25, RZ, R24, R3 ;  /* 0x00000018ff192219 */ /* 0x008fe20000011603 */
[----:B------:R-:W-:Y:S01]  /*a8a0*/  UIMAD.WIDE.U32 UR40, UR40, UR10, UR6 ;  /* 0x0000000a282872a5 */ /* 0x000fe2000f8e0006 */
[----:B------:R-:W-:Y:S01]  /*a8b0*/  VIADD R34, R22, UR43 ;  /* 0x0000002b16227c36 */ /* 0x000fe20008000000 */
[----:B------:R-:W5:Y:S01]  /*a8c0*/  LD.E.128 R4, desc[UR48][R6.64] ;  /* 0x0000003006047980 */ /* 0x000f62000c101d00 */
[--C-:B------:R-:W-:Y:S01]  /*a8d0*/  SHF.R.S32.HI R24, RZ, 0x1f, R25.reuse ;  /* 0x0000001fff187819 */ /* 0x100fe20000011419 */
[----:B------:R-:W-:Y:S01]  /*a8e0*/  UIADD3 UR5, UR41, UR5, URZ ;  /* 0x0000000529057290 */ /* 0x000fe2000fffe03f */
[----:B------:R-:W-:Y:S01]  /*a8f0*/  IMAD.MOV R27, RZ, RZ, -R25 ;  /* 0x000000ffff1b7224 */ /* 0x000fe200078e0a19 */
[----:B------:R-:W-:Y:S01]  /*a900*/  ULDC.64 UR6, c[0x0][0xae0] ;  /* 0x0002b80000067ab9 */ /* 0x000fe20000000a00 */
[----:B-1----:R-:W-:Y:S01]  /*a910*/  IMAD.U32 R20, RZ, RZ, UR40 ;  /* 0x00000028ff147e24 */ /* 0x002fe2000f8e00ff */
[----:B------:R-:W-:Y:S01]  /*a920*/  @!PT LDS RZ, [RZ] ;  /* 0x00000000fffff984 */ /* 0x000fe20000000800 */
[----:B------:R-:W-:Y:S01]  /*a930*/  @!PT LDS RZ, [RZ] ;  /* 0x00000000fffff984 */ /* 0x000fe20000000800 */
[----:B------:R-:W-:Y:S01]  /*a940*/  @!PT LDS RZ, [RZ] ;  /* 0x00000000fffff984 */ /* 0x000fe20000000800 */
[----:B------:R-:W-:Y:S01]  /*a950*/  @!PT LDS RZ, [RZ] ;  /* 0x00000000fffff984 */ /* 0x000fe20000000800 */
[----:B------:R0:W-:Y:S06]  /*a960*/  MEMBAR.ALL.CTA ;  /* 0x0000000000007992 */ /* 0x0001ec0000008000 */
[----:B0-----:R-:W0:Y:S01]  /*a970*/  FENCE.VIEW.ASYNC.S ;  /* 0x00000000000073c6 */ /* 0x001e220000000000 */
[----:B------:R-:W-:Y:S01]  /*a980*/  IMAD.U32 R21, RZ, RZ, UR41 ;  /* 0x00000029ff157e24 */ /* 0x000fe2000f8e00ff */
[----:B------:R-:W-:Y:S01]  /*a990*/  SHF.R.S32.HI R52, RZ, 0x1f, R19 ;  /* 0x0000001fff347819 */ /* 0x000fe20000011413 */
[----:B------:R-:W-:-:S02]  /*a9a0*/  IMAD R21, R2, R27, R26 ;  /* 0x0000001b02157224 */ /* 0x000fc400078e021a */
[----:B------:R-:W-:Y:S01]  /*a9b0*/  IMAD.U32 R3, RZ, RZ, UR5 ;  /* 0x00000005ff037e24 */ /* 0x000fe2000f8e00ff */
[----:B------:R-:W-:Y:S01]  /*a9c0*/  ULDC UR5, c[0x0][0xac8] ;  /* 0x0002b20000057ab9 */ /* 0x000fe20000000800 */
[----:B------:R-:W-:Y:S02]  /*a9d0*/  IMAD R24, R24, UR6, RZ ;  /* 0x0000000618187c24 */ /* 0x000fe4000f8e02ff */
[----:B------:R-:W-:Y:S01]  /*a9e0*/  IMAD.MOV.U32 R2, RZ, RZ, R20 ;  /* 0x000000ffff027224 */ /* 0x000fe200078e0014 */
[----:B------:R-:W-:Y:S01]  /*a9f0*/  SHF.R.S32.HI R20, RZ, 0x1f, R21 ;  /* 0x0000001fff147819 */ /* 0x000fe20000011415 */
[C---:B------:R-:W-:Y:S02]  /*aa00*/  IMAD R27, R25.reuse, UR7, R24 ;  /* 0x00000007191b7c24 */ /* 0x040fe4000f8e0218 */
        /* <DEDUP_REMOVED lines=8> */
[----:B------:R-:W-:Y:S01]  /*aa90*/  LEA R26, P0, R2, UR6, 0x1 ;  /* 0x00000006021a7c11 */ /* 0x000fe2000f8008ff */
[----:B------:R-:W-:Y:S02]  /*aaa0*/  IMAD.IADD R3, R3, 0x1, R25 ;  /* 0x0000000103037824 */ /* 0x000fe400078e0219 */
[----:B------:R-:W-:Y:S02]  /*aab0*/  VIADD R0, R0, 0x13220 ;  /* 0x0001322000007836 */ /* 0x000fe40000000000 */
[----:B0-----:R-:W0:Y:S01]  /*aac0*/  SHFL.IDX PT, R24, R26, RZ, 0x181f ;  /* 0x00181fff1a187589 */ /* 0x001e2200000e0000 */
[----:B------:R-:W-:Y:S01]  /*aad0*/  LEA.HI.X R27, R2, UR7, R3, 0x1, P0 ;  /* 0x00000007021b7c11 */ /* 0x000fe200080f0c03 */
[----:B------:R-:W-:Y:S01]  /*aae0*/  VIADD R2, R34, 0x30 ;  /* 0x0000003022027836 */ /* 0x000fe20000000000 */
[----:B------:R-:W-:Y:S01]  /*aaf0*/  ISETP.GE.AND P0, PT, R19, UR5, PT ;  /* 0x0000000513007c0c */ /* 0x000fe2000bf06270 */
[----:B------:R-:W1:Y:S01]  /*ab00*/  SHFL.IDX PT, R38, R26, 0x1, 0x181f ;  /* 0x00381f001a267f89 */ /* 0x000e6200000e0000 */
[----:B------:R-:W-:-:S02]  /*ab10*/  PRMT R0, RZ, 0x654, R0 ;  /* 0x00000654ff007816 */ /* 0x000fc40000000000 */
[-C--:B------:R-:W-:Y:S01]  /*ab20*/  ISETP.GE.OR P1, PT, R34, R43.reuse, P0 ;  /* 0x0000002b2200720c */ /* 0x080fe20000726670 */
[----:B------:R-:W2:Y:S01]  /*ab30*/  SHFL.IDX PT, R42, R26, 0x2, 0x181f ;  /* 0x00581f001a2a7f89 */ /* 0x000ea200000e0000 */
[-C--:B------:R-:W-:Y:S01]  /*ab40*/  ISETP.GE.OR P2, PT, R2, R43.reuse, P0 ;  /* 0x0000002b0200720c */ /* 0x080fe20000746670 */
[----:B------:R3:W-:Y:S01]  /*ab50*/  SYNCS.ARRIVE.TRANS64.RED.A1T0 RZ, [R0+URZ], RZ ;  /* 0x000000ff00ff79a7 */ /* 0x0007e2000810043f */
[----:B------:R-:W-:Y:S01]  /*ab60*/  ISETP.GE.OR P3, PT, R20, R43, P0 ;  /* 0x0000002b1400720c */ /* 0x000fe20000766670 */
[----:B------:R-:W2:Y:S04]  /*ab70*/  SHFL.IDX PT, R32, R27, RZ, 0x181f ;  /* 0x00181fff1b207589 */ /* 0x000ea800000e0000 */
[----:B------:R-:W2:Y:S01]  /*ab80*/  SHFL.IDX PT, R36, R27, 0x1, 0x181f ;  /* 0x00381f001b247f89 */ /* 0x000ea200000e0000 */
[----:B---3--:R-:W-:-:S03]  /*ab90*/  VIADD R0, R34, 0x90 ;  /* 0x0000009022007836 */ /* 0x008fc60000000000 */
[----:B------:R-:W3:Y:S02]  /*aba0*/  SHFL.IDX PT, R40, R27, 0x2, 0x181f ;  /* 0x00581f001b287f89 */ /* 0x000ee400000e0000 */
[----:B------:R-:W-:Y:S02]  /*abb0*/  ISETP.GE.OR P0, PT, R0, R43, P0 ;  /* 0x0000002b0000720c */ /* 0x000fe40000706670 */
[----:B------:R-:W4:Y:S01]  /*abc0*/  SHFL.IDX PT, R26, R26, 0x3, 0x181f ;  /* 0x00781f001a1a7f89 */ /* 0x000f2200000e0000 */
[C---:B0-----:R-:W-:Y:S02]  /*abd0*/  @!P1 LEA R2, P4, R19.reuse, R24, 0x1 ;  /* 0x0000001813029211 */ /* 0x041fe400078808ff */
[C---:B-1----:R-:W-:Y:S02]  /*abe0*/  @!P2 LEA R20, P5, R19.reuse, R38, 0x1 ;  /* 0x000000261314a211 */ /* 0x042fe400078a08ff */
[C---:B--2---:R-:W-:Y:S02]  /*abf0*/  @!P3 LEA R24, P6, R19.reuse, R42, 0x1 ;  /* 0x0000002a1318b211 */ /* 0x044fe400078c08ff */
[----:B------:R-:W-:-:S02]  /*ac00*/  @!P1 LEA.HI.X R3, R19, R32, R52, 0x1, P4 ;  /* 0x0000002013039211 */ /* 0x000fc400020f0c34 */
[----:B------:R0:W2:Y:S01]  /*ac10*/  SHFL.IDX PT, R32, R27, 0x3, 0x181f ;  /* 0x00781f001b207f89 */ /* 0x0000a200000e0000 */
[C-C-:B------:R-:W-:Y:S02]  /*ac20*/  @!P2 LEA.HI.X R21, R19.reuse, R36, R52.reuse, 0x1, P5 ;  /* 0x000000241315a211 */ /* 0x140fe400028f0c34 */
[----:B---3--:R-:W-:Y:S01]  /*ac30*/  @!P3 LEA.HI.X R25, R19, R40, R52, 0x1, P6 ;  /* 0x000000281319b211 */ /* 0x008fe200030f0c34 */
[----:B----4-:R0:W-:Y:S04]  /*ac40*/  @!P1 ST.E.128 desc[UR48][R2.64], R8 ;  /* 0x0000000802009985 */ /* 0x0101e8000c101d30 */
[----:B------:R0:W-:Y:S04]  /*ac50*/  @!P2 ST.E.128 desc[UR48][R20.64], R28 ;  /* 0x0000001c1400a985 */ /* 0x0001e8000c101d30 */
[----:B------:R0:W-:Y:S01]  /*ac60*/  @!P3 ST.E.128 desc[UR48][R24.64], R12 ;  /* 0x0000000c1800b985 */ /* 0x0001e2000c101d30 */
[----:B--2---:R-:W-:Y:S05]  /*ac70*/  @P0 BRA `(.L_x_1550) ;  /* 0x0000000400f00947 */ /* 0x004fea0003800000 */
[----:B0-----:R-:W-:-:S04]  /*ac80*/  LEA R2, P0, R19, R26, 0x1 ;  /* 0x0000001a13027211 */ /* 0x001fc800078008ff */
[----:B------:R-:W-:-:S05]  /*ac90*/  LEA.HI.X R3, R19, R32, R52, 0x1, P0 ;  /* 0x0000002013037211 */ /* 0x000fca00000f0c34 */
[----:B-----5:R2:W-:Y:S01]  /*aca0*/  ST.E.128 desc[UR48][R2.64], R4 ;  /* 0x0000000402007985 */ /* 0x0205e2000c101d30 */
[----:B------:R-:W-:Y:S05]  /*acb0*/  BRA `(.L_x_1550) ;  /* 0x0000000400e07947 */ /* 0x000fea0003800000 */
.L_x_1549:
[----:B------:R-:W0:Y:S01]  /*acc0*/  LDC R11, c[0x0][0xbe8] ;  /* 0x0002fa00ff0b7b82 */ /* 0x000e220000000800 */
[----:B------:R-:W1:Y:S01]  /*acd0*/  S2R R0, SR_TID.X ;  /* 0x0000000000007919 */ /* 0x000e620000002100 */
[----:B------:R-:W-:Y:S01]  /*ace0*/  USHF.R.S32.HI UR8, URZ, 0x1f, UR41 ;  /* 0x0000001f3f087899 */ /* 0x000fe20008011429 */
[----:B------:R-:W-:Y:S01]  /*acf0*/  BSSY B1, `(.L_x_1551) ;  /* 0x0000031000017945 */ /* 0x000fe20003800000 */
[----:B------:R-:W-:Y:S01]  /*ad00*/  USHF.R.S32.HI UR9, URZ, 0x1f, UR40 ;  /* 0x0000001f3f097899 */ /* 0x000fe20008011428 */
[----:B------:R-:W-:Y:S01]  /*ad10*/  IMAD R6, R18, 0x30, R22 ;  /* 0x0000003012067824 */ /* 0x000fe200078e0216 */
[----:B0-----:R-:W-:Y:S01]  /*ad20*/  ISETP.NE.AND P1, PT, R11, 0x1, PT ;  /* 0x000000010b00780c */ /* 0x001fe20003f25270 */
[----:B-1----:R-:W-:-:S12]  /*ad30*/  VIADD R0, R0, 0xffffff80 ;  /* 0xffffff8000007836 */ /* 0x002fd80000000000 */
[----:B------:R-:W0:Y:S01]  /*ad40*/  @P1 LDC R9, c[0x0][0xbec] ;  /* 0x0002fb00ff091b82 */ /* 0x000e220000000800 */
[----:B------:R-:W-:-:S07]  /*ad50*/  ISETP.GE.AND P0, PT, R0, 0xc0, PT ;  /* 0x000000c00000780c */ /* 0x000fce0003f06270 */
[----:B------:R-:W1:Y:S06]  /*ad60*/  @P1 LDC R13, c[0x0][0xbf0] ;  /* 0x0002fc00ff0d1b82 */ /* 0x000e6c0000000800 */
[----:B------:R-:W-:Y:S05]  /*ad70*/  @P0 BRA `(.L_x_1552) ;  /* 0x0000000000a00947 */ /* 0x000fea0003800000 */
[----:B------:R-:W2:Y:S01]  /*ad80*/  S2R R0, SR_TID.X ;  /* 0x0000000000007919 */ /* 0x000ea20000002100 */
[----:B------:R-:W3:Y:S01]  /*ad90*/  LDC R3, c[0x0][0xbe8] ;  /* 0x0002fa00ff037b82 */ /* 0x000ee20000000800 */
[----:B------:R-:W-:Y:S01]  /*ada0*/  IMAD.U32 R4, RZ, RZ, UR43 ;  /* 0x0000002bff047e24 */ /* 0x000fe2000f8e00ff */
[----:B------:R-:W-:Y:S02]  /*adb0*/  ULDC UR5, c[0x0][0xa88] ;  /* 0x0002a20000057ab9 */ /* 0x000fe40000000800 */
[----:B---3--:R-:W-:Y:S02]  /*adc0*/  IMAD R5, R3, UR5, RZ ;  /* 0x0000000503057c24 */ /* 0x008fe4000f8e02ff */
[----:B--2---:R-:W-:-:S04]  /*add0*/  IADD3 R4, R4, -0x80, R0 ;  /* 0xffffff8004047810 */ /* 0x004fc80007ffe000 */
        /* <DEDUP_REMOVED lines=34> */
.L_x_1552:
[----:B------:R-:W-:Y:S05]  /*b000*/  BSYNC B1 ;  /* 0x0000000000017941 */ /* 0x000fea0003800000 */
.L_x_1551:
[----:B------:R-:W-:Y:S01]  /*b010*/  ULDC.64 UR10, c[0x0][0xae8] ;  /* 0x0002ba00000a7ab9 */ /* 0x000fe20000000a00 */
[----:B------:R-:W-:Y:S01]  /*b020*/  VIADD R6, R6, UR43 ;  /* 0x0000002b06067c36 */ /* 0x000fe20008000000 */
[----:B------:R-:W-:Y:S01]  /*b030*/  UIMAD UR5, UR8, UR10, URZ ;  /* 0x0000000a080572a4 */ /* 0x000fe2000f8e023f */
[----:B------:R-:W-:Y:S01]  /*b040*/  VIADD R30, R22, UR43 ;  /* 0x0000002b161e7c36 */ /* 0x000fe20008000000 */
[----:B------:R-:W-:Y:S01]  /*b050*/  UIMAD.WIDE.U32 UR6, UR41, UR10, URZ ;  /* 0x0000000a290672a5 */ /* 0x000fe2000f8e003f */
[----:B0-----:R-:W-:Y:S01]  /*b060*/  @P1 IMAD.HI.U32 R0, R6, R9, RZ ;  /* 0x0000000906001227 */ /* 0x001fe200078e00ff */
[----:B------:R-:W-:Y:S01]  /*b070*/  UIMAD UR5, UR41, UR11, UR5 ;  /* 0x0000000b290572a4 */ /* 0x000fe2000f8e0205 */
[----:B------:R-:W-:Y:S02]  /*b080*/  SHF.R.S32.HI R15, RZ, 0x1f, R19 ;  /* 0x0000001fff0f7819 */ /* 0x000fe40000011413 */
[----:B------:R-:W-:Y:S01]  /*b090*/  ULDC.64 UR10, c[0x0][0xaf0] ;  /* 0x0002bc00000a7ab9 */ /* 0x000fe20000000a00 */
[----:B------:R-:W-:Y:S01]  /*b0a0*/  UIADD3 UR7, UR7, UR5, URZ ;  /* 0x0000000507077290 */ /* 0x000fe2000fffe03f */
[----:B--2---:R-:W-:Y:S01]  /*b0b0*/  IMAD.MOV.U32 R5, RZ, RZ, R6 ;  /* 0x000000ffff057224 */ /* 0x004fe200078e0006 */
[----:B------:R-:W-:Y:S01]  /*b0c0*/  UIMAD UR5, UR9, UR10, URZ ;  /* 0x0000000a090572a4 */ /* 0x000fe2000f8e023f */
[----:B-1----:R-:W-:-:S03]  /*b0d0*/  @P1 SHF.R.U32.HI R5, RZ, R13, R0 ;  /* 0x0000000dff051219 */ /* 0x002fc60000011600 */
[----:B------:R-:W-:Y:S01]  /*b0e0*/  UIMAD UR5, UR40, UR11, UR5 ;  /* 0x0000000b280572a4 */ /* 0x000fe2000f8e0205 */
[--C-:B------:R-:W-:Y:S01]  /*b0f0*/  SHF.R.S32.HI R0, RZ, 0x1f, R5.reuse ;  /* 0x0000001fff007819 */ /* 0x100fe20000011405 */
[----:B------:R-:W-:Y:S01]  /*b100*/  UIMAD.WIDE.U32 UR40, UR40, UR10, UR6 ;  /* 0x0000000a282872a5 */ /* 0x000fe2000f8e0006 */
[----:B------:R-:W-:Y:S02]  /*b110*/  IMAD.MOV R7, RZ, RZ, -R5 ;  /* 0x000000ffff077224 */ /* 0x000fe400078e0a05 */
[----:B------:R-:W-:Y:S01]  /*b120*/  ULDC.64 UR6, c[0x0][0xae0] ;  /* 0x0002b80000067ab9 */ /* 0x000fe20000000a00 */
[----:B------:R-:W-:Y:S01]  /*b130*/  UIADD3 UR5, UR41, UR5, URZ ;  /* 0x0000000529057290 */ /* 0x000fe2000fffe03f */
[----:B------:R-:W-:Y:S02]  /*b140*/  IMAD R7, R11, R7, R6 ;  /* 0x000000070b077224 */ /* 0x000fe400078e0206 */
[----:B------:R-:W-:Y:S02]  /*b150*/  IMAD R0, R0, UR6, RZ ;  /* 0x0000000600007c24 */ /* 0x000fe4000f8e02ff */
[----:B------:R-:W-:-:S02]  /*b160*/  IMAD.U32 R3, RZ, RZ, UR41 ;  /* 0x00000029ff037e24 */ /* 0x000fc4000f8e00ff */
[----:B------:R-:W-:Y:S02]  /*b170*/  IMAD.U32 R2, RZ, RZ, UR40 ;  /* 0x00000028ff027e24 */ /* 0x000fe4000f8e00ff */
[----:B------:R-:W-:Y:S01]  /*b180*/  IMAD.U32 R3, RZ, RZ, UR5 ;  /* 0x00000005ff037e24 */ /* 0x000fe2000f8e00ff */
[----:B------:R-:W-:Y:S01]  /*b190*/  ULDC UR5, c[0x0][0xac8] ;  /* 0x0002b20000057ab9 */ /* 0x000fe20000000800 */
[C---:B------:R-:W-:Y:S01]  /*b1a0*/  IMAD R9, R5.reuse, UR7, R0 ;  /* 0x0000000705097c24 */ /* 0x040fe2000f8e0200 */
[----:B------:R-:W-:Y:S01]  /*b1b0*/  SHF.R.S32.HI R0, RZ, 0x1f, R7 ;  /* 0x0000001fff007819 */ /* 0x000fe20000011407 */
        /* <DEDUP_REMOVED lines=24> */
[----:B------:R1:W4:Y:S04]  /*b340*/  SHFL.IDX PT, R28, R4, 0x3, 0x181f ;  /* 0x00781f00041c7f89 */ /* 0x00032800000e0000 */
        /* <DEDUP_REMOVED lines=15> */
.L_x_1550:
[----:B------:R-:W-:Y:S05]  /*b440*/  BSYNC B0 ;  /* 0x0000000000007941 */ /* 0x000fea0003800000 */
.L_x_1548:
[----:B------:R-:W-:Y:S02]  /*b450*/  ULDC UR5, c[0x0][0xc38] ;  /* 0x00030e0000057ab9 */ /* 0x000fe40000000800 */
[----:B------:R-:W-:-:S06]  /*b460*/  UISETP.GE.AND UP0, UPT, UR4, UR5, UPT ;  /* 0x000000050400728c */ /* 0x000fcc000bf06270 */
[----:B------:R-:W-:-:S13]  /*b470*/  PLOP3.LUT P0, PT, PT, PT, UP0, 0x80, 0x0 ;  /* 0x000000000000781c */ /* 0x000fda0003f0f008 */
[----:B------:R-:W-:Y:S05]  /*b480*/  @!P0 BRA `(.L_x_1553) ;  /* 0xffffff5800348947 */ /* 0x000fea000383ffff */
[----:B------:R-:W-:Y:S05]  /*b490*/  EXIT ;  /* 0x000000000000794d */ /* 0x000fea0003800000 */
.L_x_1510:
        /* <DEDUP_REMOVED lines=15> */
[----:B------:R-:W0:Y:S01]  /*b590*/  S2R R11, SR_TID.X ;  /* 0x00000000000b7919 */ /* 0x000e220000002100 */
[----:B------:R-:W1:Y:S01]  /*b5a0*/  S2UR UR5, SR_CgaCtaId ;  /* 0x00000000000579c3 */ /* 0x000e620000008800 */
[----:B------:R-:W-:Y:S01]  /*b5b0*/  UMOV UR4, 0x400 ;  /* 0x0000040000047882 */ /* 0x000fe20000000000 */
[----:B------:R-:W-:Y:S01]  /*b5c0*/  IMAD.U32 R27, RZ, RZ, UR6 ;  /* 0x00000006ff1b7e24 */ /* 0x000fe2000f8e00ff */
[----:B------:R-:W-:Y:S01]  /*b5d0*/  ULOP3.LUT UR39, UR38, 0x1, URZ, 0xfc, !UPT ;  /* 0x0000000126277892 */ /* 0x000fe2000f8efc3f */
[----:B------:R-:W-:Y:S01]  /*b5e0*/  IMAD.MOV.U32 R19, RZ, RZ, 0x1 ;  /* 0x00000001ff137424 */ /* 0x000fe200078e00ff */
[----:B------:R-:W-:Y:S01]  /*b5f0*/  ULOP3.LUT UR44, UR38, 0x2, URZ, 0xfc, !UPT ;  /* 0x00000002262c7892 */ /* 0x000fe2000f8efc3f */
[----:B------:R-:W-:Y:S01]  /*b600*/  IMAD.MOV.U32 R18, RZ, RZ, RZ ;  /* 0x000000ffff127224 */ /* 0x000fe200078e00ff */
[----:B------:R-:W-:Y:S01]  /*b610*/  ULDC UR42, c[0x0][0xc] ;  /* 0x00000300002a7ab9 */ /* 0x000fe20000000800 */
[----:B------:R-:W-:Y:S01]  /*b620*/  IMAD.MOV.U32 R29, RZ, RZ, RZ ;  /* 0x000000ffff1d7224 */ /* 0x000fe200078e00ff */
[----:B------:R-:W-:Y:S01]  /*b630*/  ULDC.64 UR46, c[0x0][0x198] ;  /* 0x00006600002e7ab9 */ /* 0x000fe20000000a00 */
[----:B-1----:R-:W-:-:S06]  /*b640*/  ULEA UR4, UR5, UR4, 0x18 ;  /* 0x0000000405047291 */ /* 0x002fcc000f8ec03f */
[----:B------:R-:W-:Y:S01]  /*b650*/  IMAD.U32 R16, RZ, RZ, UR4 ;  /* 0x00000004ff107e24 */ /* 0x000fe2000f8e00ff */
[C---:B0-----:R-:W-:Y:S01]  /*b660*/  LOP3.LUT R10, R11.reuse, 0x7f, RZ, 0xc0, !PT ;  /* 0x0000007f0b0a7812 */ /* 0x041fe200078ec0ff */
[C---:B------:R-:W-:Y:S01]  /*b670*/  IMAD.SHL.U32 R26, R11.reuse, 0x40, RZ ;  /* 0x000000400b1a7824 */ /* 0x040fe200078e00ff */
[----:B------:R-:W-:Y:S01]  /*b680*/  SHF.R.U32.HI R4, RZ, 0x1, R11 ;  /* 0x00000001ff047819 */ /* 0x000fe2000001160b */
[C---:B------:R-:W-:Y:S02]  /*b690*/  IMAD.SHL.U32 R2, R11.reuse, 0x10, RZ ;  /* 0x000000100b027824 */ /* 0x040fe400078e00ff */
[C---:B------:R-:W-:Y:S01]  /*b6a0*/  IMAD.SHL.U32 R8, R11.reuse, 0x2, RZ ;  /* 0x000000020b087824 */ /* 0x040fe200078e00ff */
[----:B------:R-:W-:Y:S01]  /*b6b0*/  LOP3.LUT R3, R26, 0x180, RZ, 0xc0, !PT ;  /* 0x000001801a037812 */ /* 0x000fe200078ec0ff */
[----:B------:R-:W-:Y:S01]  /*b6c0*/  IMAD.SHL.U32 R6, R10, 0x10, RZ ;  /* 0x000000100a067824 */ /* 0x000fe200078e00ff */
[----:B------:R-:W-:Y:S01]  /*b6d0*/  LOP3.LUT R5, R2, 0x1b0, RZ, 0xc0, !PT ;  /* 0x000001b002057812 */ /* 0x000fe200078ec0ff */
[----:B------:R-:W-:Y:S01]  /*b6e0*/  IMAD.SHL.U32 R0, R11, 0x20, RZ ;  /* 0x000000200b007824 */ /* 0x000fe200078e00ff */
[----:B------:R-:W-:Y:S01]  /*b6f0*/  LOP3.LUT R3, R3, 0x30, R4, 0xf8, !PT ;  /* 0x0000003003037812 */ /* 0x000fe200078ef804 */
[----:B------:R-:W-:Y:S01]  /*b700*/  IMAD.SHL.U32 R4, R11, 0x8, RZ ;  /* 0x000000080b047824 */ /* 0x000fe200078e00ff */
[----:B------:R-:W-:-:S02]  /*b710*/  LOP3.LUT R8, R5, 0x30, R8, 0x78, !PT ;  /* 0x0000003005087812 */ /* 0x000fc400078e7808 */
[----:B------:R-:W-:Y:S01]  /*b720*/  LOP3.LUT R7, R6, 0x600, RZ, 0xc0, !PT ;  /* 0x0000060006077812 */ /* 0x000fe200078ec0ff */
[----:B------:R-:W-:Y:S01]  /*b730*/  IMAD.SHL.U32 R6, R11, 0x4, RZ ;  /* 0x000000040b067824 */ /* 0x000fe200078e00ff */
[----:B------:R-:W-:Y:S02]  /*b740*/  LOP3.LUT R5, R0, 0x80, RZ, 0xc0, !PT ;  /* 0x0000008000057812 */ /* 0x000fe400078ec0ff */
[----:B------:R-:W-:Y:S02]  /*b750*/  LOP3.LUT R9, R7, 0x60, R0, 0xf8, !PT ;  /* 0x0000006007097812 */ /* 0x000fe400078ef800 */
[----:B------:R-:W-:Y:S02]  /*b760*/  LOP3.LUT R5, R5, 0x10, R11, 0xf8, !PT ;  /* 0x0000001005057812 */ /* 0x000fe400078ef80b */
[----:B------:R-:W-:Y:S02]  /*b770*/  LOP3.LUT R7, R7, 0x40, R2, 0xf8, !PT ;  /* 0x0000004007077812 */ /* 0x000fe400078ef802 */
[----:B------:R-:W-:-:S02]  /*b780*/  LOP3.LUT R3, R3, 0x30, R4, 0x78, !PT ;  /* 0x0000003003037812 */ /* 0x000fc400078e7804 */
[----:B------:R-:W-:Y:S02]  /*b790*/  LOP3.LUT R5, R5, 0x10, R6, 0x78, !PT ;  /* 0x0000001005057812 */ /* 0x000fe400078e7806 */
[----:B------:R-:W-:Y:S02]  /*b7a0*/  LOP3.LUT R7, R7, R8, RZ, 0xfc, !PT ;  /* 0x0000000807077212 */ /* 0x000fe400078efcff */
[----:B------:R-:W-:Y:S02]  /*b7b0*/  LOP3.LUT R26, R3, 0x640, R26, 0xf8, !PT ;  /* 0x00000640031a7812 */ /* 0x000fe400078ef81a */
[----:B------:R-:W-:Y:S01]  /*b7c0*/  LOP3.LUT R6, R9, 0x100, R0, 0xf8, !PT ;  /* 0x0000010009067812 */ /* 0x000fe200078ef800 */
[----:B------:R-:W-:Y:S01]  /*b7d0*/  IMAD.IADD R28, R16, 0x1, R7 ;  /* 0x00000001101c7824 */ /* 0x000fe200078e0207 */
[----:B------:R-:W-:Y:S02]  /*b7e0*/  SHF.R.U32.HI R3, RZ, 0x2, R10 ;  /* 0x00000002ff037819 */ /* 0x000fe4000001160a */
[----:B------:R-:W-:-:S02]  /*b7f0*/  LOP3.LUT R25, R6, R5, RZ, 0xfc, !PT ;  /* 0x0000000506197212 */ /* 0x000fc400078efcff */
[----:B------:R-:W-:-:S07]  /*b800*/  LOP3.LUT R0, R3, 0x60, R0, 0xf8, !PT ;  /* 0x0000006003007812 */ /* 0x000fce00078ef800 */
.L_x_1613:
        /* <DEDUP_REMOVED lines=22> */
.L_x_1555:
[----:B------:R-:W-:Y:S01]  /*b970*/  ULDC UR9, c[0x0][0xc54] ;  /* 0x0003150000097ab9 */ /* 0x000fe20000000800 */
[----:B------:R-:W-:Y:S01]  /*b980*/  UMOV UR5, UR8 ;  /* 0x0000000800057c82 */ /* 0x000fe20008000000 */
[----:B------:R-:W-:-:S11]  /*b990*/  UISETP.NE.AND UP0, UPT, UR9, 0x1, UPT ;  /* 0x000000010900788c */ /* 0x000fd6000bf05270 */
[----:B------:R-:W-:Y:S02]  /*b9a0*/  @UP0 ULDC.64 UR10, c[0x0][0xc58] ;  /* 0x00031600000a0ab9 */ /* 0x000fe40000000a00 */
[----:B------:R-:W-:-:S04]  /*b9b0*/  UIMAD.WIDE.U32 UR6, UR8, UR10, URZ ;  /* 0x0000000a080672a5 */ /* 0x000fc8000f8e003f */
[----:B------:R-:W-:-:S04]  /*b9c0*/  @UP0 USHF.R.U32.HI UR5, URZ, UR11, UR7 ;  /* 0x0000000b3f050299 */ /* 0x000fc80008011607 */
[----:B------:R-:W-:-:S12]  /*b9d0*/  UIMAD UR6, UR5, UR9, URZ ;  /* 0x00000009050672a4 */ /* 0x000fd8000f8e023f */
.L_x_1556:
[----:B------:R-:W-:Y:S01]  /*b9e0*/  ULOP3.LUT UR41, URZ, UR5, URZ, 0x33, !UPT ;  /* 0x000000053f297292 */ /* 0x000fe2000f8e333f */
[----:B------:R-:W-:Y:S01]  /*b9f0*/  BSSY B7, `(.L_x_1557) ;  /* 0x00002bf000077945 */ /* 0x000fe20003800000 */
[----:B------:R-:W-:Y:S01]  /*ba00*/  ULDC UR7, c[0x0][0x448] ;  /* 0x0001120000077ab9 */ /* 0x000fe20000000800 */
[----:B------:R-:W-:Y:S01]  /*ba10*/  ULDC UR5, c[0x0][0xc3c] ;  /* 0x00030f0000057ab9 */ /* 0x000fe20000000800 */
[----:B------:R-:W-:Y:S02]  /*ba20*/  UISETP.NE.AND UP1, UPT, UR7, 0x1, UPT ;  /* 0x000000010700788c */ /* 0x000fe4000bf25270 */
[----:B------:R-:W-:Y:S01]  /*ba30*/  UIADD3 UR41, UR41, UR5, URZ ;  /* 0x0000000529297290 */ /* 0x000fe2000fffe03f */
[----:B------:R-:W-:Y:S01]  /*ba40*/  ULDC.64 UR10, c[0x0][0x418] ;  /* 0x00010600000a7ab9 */ /* 0x000fe20000000a00 */
[----:B------:R-:W-:Y:S02]  /*ba50*/  UIADD3 UR5, UR8, -UR6, URZ ;  /* 0x8000000608057290 */ /* 0x000fe4000fffe03f */
[----:B------:R-:W-:-:S02]  /*ba60*/  UISETP.NE.U32.AND UP0, UPT, UR10, URZ, UPT ;  /* 0x0000003f0a00728c */ /* 0x000fc4000bf05070 */
[----:B------:R-:W-:Y:S02]  /*ba70*/  UIMAD UR8, UR41, 0xc0, URZ ;  /* 0x000000c0290878a4 */ /* 0x000fe4000f8e023f */
[----:B------:R-:W-:Y:S01]  /*ba80*/  UISETP.NE.AND.EX UP0, UPT, UR11, URZ, UPT, UP0 ;  /* 0x0000003f0b00728c */ /* 0x000fe2000bf05300 */
[----:B------:R-:W-:Y:S01]  /*ba90*/  ULDC UR7, c[0x0][0x288] ;  /* 0x0000a20000077ab9 */ /* 0x000fe20000000800 */
[----:B------:R-:W-:Y:S01]  /*baa0*/  UIADD3 UR8, UR8, 0xbf, URZ ;  /* 0x000000bf08087890 */ /* 0x000fe2000fffe03f */
[----:B------:R-:W-:Y:S01]  /*bab0*/  ULDC UR6, c[0x0][0x424] ;  /* 0x0001090000067ab9 */ /* 0x000fe20000000800 */
[----:B------:R-:W-:Y:S02]  /*bac0*/  UIADD3 UR13, -UR7, 0xa0, URZ ;  /* 0x000000a0070d7890 */ /* 0x000fe4000fffe13f */
[----:B------:R-:W-:Y:S01]  /*bad0*/  USEL UR9, UR6, 0x1, UP0 ;  /* 0x0000000106097887 */ /* 0x000fe20008000000 */
[----:B------:R-:W-:Y:S01]  /*bae0*/  @UP1 ULDC UR7, c[0x0][0x44c] ;  /* 0x0001130000071ab9 */ /* 0x000fe20000000800 */
[----:B------:R-:W-:Y:S01]  /*baf0*/  ULDC UR12, c[0x0][0x2f0] ;  /* 0x0000bc00000c7ab9 */ /* 0x000fe20000000800 */
[----:B------:R-:W-:Y:S01]  /*bb00*/  UIMAD.WIDE.U32 UR6, UR8, UR7, URZ ;  /* 0x00000007080672a5 */ /* 0x000fe2000f8e003f */
[----:B------:R-:W-:Y:S01]  /*bb10*/  @UP1 ULDC UR14, c[0x0][0x450] ;  /* 0x00011400000e1ab9 */ /* 0x000fe20000000800 */
[----:B------:R-:W-:-:S02]  /*bb20*/  UIMAD UR13, UR9, UR12, UR13 ;  /* 0x0000000c090d72a4 */ /* 0x000fc4000f8e020d */
[----:B------:R-:W-:Y:S02]  /*bb30*/  @UP1 USHF.R.U32.HI UR8, URZ, UR14, UR7 ;  /* 0x0000000e3f081299 */ /* 0x000fe40008011607 */
[----:B------:R-:W-:Y:S02]  /*bb40*/  UIMAD UR6, UR9, UR12, 0x9f ;  /* 0x0000009f090674a4 */ /* 0x000fe4000f8e020c */
[----:B------:R-:W-:Y:S02]  /*bb50*/  UIADD3 UR8, UR13, UR8, URZ ;  /* 0x000000080d087290 */ /* 0x000fe4000fffe03f */
[----:B------:R-:W-:Y:S02]  /*bb60*/  UIMAD.WIDE UR6, UR6, 0x66666667, URZ ;  /* 0x66666667060678a5 */ /* 0x000fe4000f8e023f */
[----:B------:R-:W-:Y:S02]  /*bb70*/  UIMAD.WIDE UR8, UR8, 0x66666667, URZ ;  /* 0x66666667080878a5 */ /* 0x000fe4000f8e023f */
[----:B------:R-:W-:-:S02]  /*bb80*/  USHF.R.U32.HI UR12, URZ, 0x1f, UR7 ;  /* 0x0000001f3f0c7899 */ /* 0x000fc40008011607 */
[----:B------:R-:W-:Y:S01]  /*bb90*/  USHF.R.U32.HI UR6, URZ, 0x1f, UR9 ;  /* 0x0000001f3f067899 */ /* 0x000fe20008011609 */
[----:B------:R-:W-:Y:S01]  /*bba0*/  ULDC UR11, c[0x0][0xc48] ;  /* 0x00031200000b7ab9 */ /* 0x000fe20000000800 */
[----:B------:R-:W-:Y:S02]  /*bbb0*/  ULEA.HI.SX32 UR12, UR7, UR12, 0x1a ;  /* 0x0000000c070c7291 */ /* 0x000fe4000f8fd23f */
[----:B------:R-:W-:Y:S02]  /*bbc0*/  ULEA.HI.SX32 UR6, UR9, UR6, 0x1a ;  /* 0x0000000609067291 */ /* 0x000fe4000f8fd23f */
[----:B------:R-:W-:Y:S02]  /*bbd0*/  UISETP.NE.AND UP0, UPT, UR11, 0x1, UPT ;  /* 0x000000010b00788c */ /* 0x000fe4000bf05270 */
[----:B------:R-:W-:Y:S01]  /*bbe0*/  UISETP.LT.AND UP1, UPT, UR12, UR6, UPT ;  /* 0x000000060c00728c */ /* 0x000fe2000bf21270 */
[----:B------:R-:W-:-:S03]  /*bbf0*/  ULDC UR10, c[0x0][0xc54] ;  /* 0x00031500000a7ab9 */ /* 0x000fc60000000800 */
[----:B------:R-:W-:Y:S02]  /*bc00*/  USEL UR40, UR12, UR6, UP1 ;  /* 0x000000060c287287 */ /* 0x000fe40008800000 */
[----:B------:R-:W-:-:S03]  /*bc10*/  UIMAD UR10, UR4, UR10, UR5 ;  /* 0x0000000a040a72a4 */ /* 0x000fc6000f8e0205 */
[----:B------:R-:W-:Y:S01]  /*bc20*/  @UP0 ULDC UR4, c[0x0][0xc4c] ;  /* 0x0003130000040ab9 */ /* 0x000fe20000000800 */
[----:B------:R-:W-:Y:S01]  /*bc30*/  ISETP.LT.AND P0, PT, RZ, UR40, PT ;  /* 0x00000028ff007c0c */ /* 0x000fe2000bf01270 */
[----:B------:R-:W-:Y:S01]  /*bc40*/  UIMAD.WIDE.U32 UR4, UR10, UR4, URZ ;  /* 0x000000040a0472a5 */ /* 0x000fe2000f8e003f */
[----:B------:R-:W-:Y:S01]  /*bc50*/  @UP0 ULDC UR7, c[0x0][0xc50] ;  /* 0x0003140000070ab9 */ /* 0x000fe20000000800 */
[----:B------:R-:W-:Y:S02]  /*bc60*/  UMOV UR43, UR10 ;  /* 0x0000000a002b7c82 */ /* 0x000fe40008000000 */
[----:B------:R-:W-:-:S04]  /*bc70*/  @UP0 USHF.R.U32.HI UR43, URZ, UR7, UR5 ;  /* 0x000000073f2b0299 */ /* 0x000fc80008011605 */
[----:B------:R-:W-:-:S04]  /*bc80*/  UIADD3 UR36, -UR43, URZ, URZ ;  /* 0x0000003f2b247290 */ /* 0x000fc8000fffe13f */
[----:B------:R-:W-:Y:S01]  /*bc90*/  UIMAD UR36, UR11, UR36, UR10 ;  /* 0x000000240b2472a4 */ /* 0x000fe2000f8e020a */
[----:B------:R-:W-:Y:S11]  /*bca0*/  @P0 BRA `(.L_x_1558) ;  /* 0x0000000000440947 */ /* 0x000ff60003800000 */
        /* <DEDUP_REMOVED lines=17> */
.L_x_1558:
        /* <DEDUP_REMOVED lines=20> */
.L_x_1561:
[----:B------:R-:W-:Y:S05]  /*bf00*/  BSYNC B6 ;  /* 0x0000000000067941 */ /* 0x000fea0003800000 */
.L_x_1560:
        /* <DEDUP_REMOVED lines=22> */
.L_x_1563:
[----:B------:R-:W-:Y:S05]  /*c070*/  BSYNC B6 ;  /* 0x0000000000067941 */ /* 0x000fea0003800000 */
.L_x_1562:
        /* <DEDUP_REMOVED lines=20> */
.L_x_1565:
[----:B------:R-:W-:Y:S05]  /*c1c0*/  BSYNC B6 ;  /* 0x0000000000067941 */ /* 0x000fea0003800000 */
.L_x_1564:
        /* <DEDUP_REMOVED lines=19> */
.L_x_1567:
[----:B------:R-:W-:Y:S05]  /*c300*/  BSYNC B6 ;  /* 0x0000000000067941 */ /* 0x000fea0003800000 */
.L_x_1566:
        /* <DEDUP_REMOVED lines=23> */
.L_x_1632:
        /* <DEDUP_REMOVED lines=10> */
.L_x_1635:
        /* <DEDUP_REMOVED lines=21> */
.L_x_1571:
[----:B-1----:R-:W1:Y:S01]  /*c670*/  S2R R2, SR_TID.X ;  /* 0x0000000000027919 */ /* 0x002e620000002100 */
[----:B------:R-:W-:Y:S01]  /*c680*/  IMAD R5, R18, 0x8, R16 ;  /* 0x0000000812057824 */ /* 0x000fe200078e0210 */
[----:B-1----:R-:W-:Y:S02]  /*c690*/  LOP3.LUT R3, R2, 0x7f, RZ, 0xc0, !PT ;  /* 0x0000007f02037812 */ /* 0x002fe400078ec0ff */
[----:B------:R-:W-:Y:S02]  /*c6a0*/  SHF.L.U32 R2, R19, 0x1f, RZ ;  /* 0x0000001f13027819 */ /* 0x000fe400000006ff */
[----:B------:R-:W-:Y:S02]  /*c6b0*/  ISETP.NE.AND P0, PT, R3, RZ, PT ;  /* 0x000000ff0300720c */ /* 0x000fe40003f05270 */
[----:B------:R-:W1:Y:S02]  /*c6c0*/  SYNCS.PHASECHK.TRANS64.TRYWAIT P1, [R5+URZ+0x13280], R2 ;  /* 0x01328002050075a7 */ /* 0x000e64000802017f */
[----:B-1----:R-:W-:Y:S09]  /*c6d0*/  @!P1 BRA `(.L_x_1572) ;  /* 0x0000002400fc9947 */ /* 0x002ff20003800000 */
.L_x_1636:
        /* <DEDUP_REMOVED lines=8> */
.L_x_1573:
        /* <DEDUP_REMOVED lines=16> */
.L_x_1637:
        /* <DEDUP_REMOVED lines=8> */
.L_x_1575:
        /* <DEDUP_REMOVED lines=17> */
.L_x_1569:
        /* <DEDUP_REMOVED lines=29> */
.L_x_1577:
[----:B------:R-:W-:Y:S05]  /*cbc0*/  BSYNC B6 ;  /* 0x0000000000067941 */ /* 0x000fea0003800000 */
.L_x_1576:
[----:B------:R-:W3:Y:S01]  /*cbd0*/  LDC R9, c[0x0][0x448] ;  /* 0x00011200ff097b82 */ /* 0x000ee20000000800 */
[----:B0-----:R-:W0:Y:S01]  /*cbe0*/  S2R R20, SR_TID.X ;  /* 0x0000000000147919 */ /* 0x001e220000002100 */
[----:B------:R-:W-:Y:S01]  /*cbf0*/  IMAD.U32 R6, RZ, RZ, UR41 ;  /* 0x00000029ff067e24 */ /* 0x000fe2000f8e00ff */
[----:B------:R-:W-:Y:S01]  /*cc00*/  ULDC.64 UR8, c[0x0][0x2e0] ;  /* 0x0000b80000087ab9 */ /* 0x000fe20000000a00 */
[----:B------:R-:W-:Y:S01]  /*cc10*/  UMOV UR4, UR50 ;  /* 0x0000003200047c82 */ /* 0x000fe20008000000 */
[----:B------:R-:W-:Y:S01]  /*cc20*/  UIMAD UR6, UR45, UR8, URZ ;  /* 0x000000082d0672a4 */ /* 0x000fe2000f8e023f */
[----:B------:R-:W-:Y:S02]  /*cc30*/  UMOV UR5, UR37 ;  /* 0x0000002500057c82 */ /* 0x000fe40008000000 */
[----:B------:R-:W-:Y:S02]  /*cc40*/  UIMAD.WIDE.U32 UR4, UR43, UR8, UR4 ;  /* 0x000000082b0472a5 */ /* 0x000fe4000f8e0004 */
[----:B------:R-:W-:-:S03]  /*cc50*/  UIMAD UR6, UR43, UR9, UR6 ;  /* 0x000000092b0672a4 */ /* 0x000fc6000f8e0206 */
[----:B------:R-:W-:Y:S01]  /*cc60*/  ULDC.64 UR8, c[0x0][0x2d0] ;  /* 0x0000b40000087ab9 */ /* 0x000fe20000000a00 */
[----:B------:R-:W-:Y:S01]  /*cc70*/  UIADD3 UR6, UR5, UR6, URZ ;  /* 0x0000000605067290 */ /* 0x000fe2000fffe03f */
[----:B------:R-:W-:-:S04]  /*cc80*/  IMAD.U32 R4, RZ, RZ, UR4 ;  /* 0x00000004ff047e24 */ /* 0x000fc8000f8e00ff */
[----:B-12---:R-:W-:Y:S01]  /*cc90*/  IMAD.MOV.U32 R2, RZ, RZ, R4 ;  /* 0x000000ffff027224 */ /* 0x006fe200078e0004 */
[----:B---3--:R-:W-:Y:S02]  /*cca0*/  ISETP.NE.AND P1, PT, R9, 0x1, PT ;  /* 0x000000010900780c */ /* 0x008fe40003f25270 */
[C---:B0-----:R-:W-:Y:S01]  /*ccb0*/  LOP3.LUT R21, R20.reuse, 0x7f, RZ, 0xc0, !PT ;  /* 0x0000007f14157812 */ /* 0x041fe200078ec0ff */
[----:B------:R-:W-:-:S10]  /*ccc0*/  IMAD.SHL.U32 R20, R20, 0x20, RZ ;  /* 0x0000002014147824 */ /* 0x000fd400078e00ff */
[----:B------:R-:W0:Y:S01]  /*ccd0*/  @P1 LDC R3, c[0x0][0x44c] ;  /* 0x00011300ff031b82 */ /* 0x000e220000000800 */
[----:B------:R-:W-:-:S04]  /*cce0*/  SHF.R.U32.HI R21, RZ, 0x2, R21 ;  /* 0x00000002ff157819 */ /* 0x000fc80000011615 */
[----:B------:R-:W-:-:S03]  /*ccf0*/  LOP3.LUT R20, R21, 0x60, R20, 0xf8, !PT ;  /* 0x0000006015147812 */ /* 0x000fc600078ef814 */
[----:B------:R-:W1:Y:S02]  /*cd00*/  @P1 LDC R5, c[0x0][0x450] ;  /* 0x00011400ff051b82 */ /* 0x000e640000000800 */
[----:B------:R-:W-:Y:S02]  /*cd10*/  IMAD R6, R6, 0xc0, R20 ;  /* 0x000000c006067824 */ /* 0x000fe400078e0214 */
[----:B------:R-:W2:Y:S02]  /*cd20*/  S2R R20, SR_TID.X ;  /* 0x0000000000147919 */ /* 0x000ea40000002100 */
[----:B------:R-:W-:Y:S02]  /*cd30*/  IMAD.MOV.U32 R7, RZ, RZ, R6 ;  /* 0x000000ffff077224 */ /* 0x000fe400078e0006 */
[----:B------:R-:W3:Y:S01]  /*cd40*/  @P1 LDC R8, c[0x0][0x450] ;  /* 0x00011400ff081b82 */ /* 0x000ee20000000800 */
[----:B0-----:R-:W-:-:S04]  /*cd50*/  @P1 IMAD.HI.U32 R0, R6, R3, RZ ;  /* 0x0000000306001227 */ /* 0x001fc800078e00ff */
[----:B------:R-:W-:Y:S01]  /*cd60*/  IMAD.U32 R3, RZ, RZ, UR6 ;  /* 0x00000006ff037e24 */ /* 0x000fe2000f8e00ff */
[----:B------:R-:W-:Y:S01]  /*cd70*/  ULDC.64 UR6, c[0x0][0x280] ;  /* 0x0000a00000067ab9 */ /* 0x000fe20000000a00 */
[----:B-1----:R-:W-:Y:S01]  /*cd80*/  @P1 SHF.R.U32.HI R7, RZ, R5, R0 ;  /* 0x00000005ff071219 */ /* 0x002fe20000011600 */
[----:B------:R-:W-:Y:S01]  /*cd90*/  IMAD.U32 R5, RZ, RZ, UR5 ;  /* 0x00000005ff057e24 */ /* 0x000fe2000f8e00ff */
[----:B------:R-:W-:Y:S02]  /*cda0*/  ULDC.64 UR4, c[0x0][0x2c8] ;  /* 0x0000b20000047ab9 */ /* 0x000fe40000000a00 */
[----:B------:R-:W-:Y:S01]  /*cdb0*/  SHF.R.S32.HI R0, RZ, 0x1f, R7 ;  /* 0x0000001fff007819 */ /* 0x000fe20000011407 */
[----:B------:R-:W-:-:S04]  /*cdc0*/  IMAD.WIDE.U32 R4, R7, UR8, R2 ;  /* 0x0000000807047c25 */ /* 0x000fc8000f8e0002 */
[----:B------:R-:W-:Y:S02]  /*cdd0*/  IMAD R0, R0, UR8, RZ ;  /* 0x0000000800007c24 */ /* 0x000fe4000f8e02ff */
[C---:B--2---:R-:W-:Y:S01]  /*cde0*/  IMAD.SHL.U32 R10, R20.reuse, 0x10, RZ ;  /* 0x00000010140a7824 */ /* 0x044fe200078e00ff */
[----:B------:R-:W-:Y:S01]  /*cdf0*/  LOP3.LUT R20, R20, 0x7f, RZ, 0xc0, !PT ;  /* 0x0000007f14147812 */ /* 0x000fe200078ec0ff */
[----:B------:R-:W-:Y:S02]  /*ce00*/  IMAD R11, R7, UR9, R0 ;  /* 0x00000009070b7c24 */ /* 0x000fe4000f8e0200 */
[----:B------:R-:W-:Y:S01]  /*ce10*/  IMAD.MOV R0, RZ, RZ, -R7 ;  /* 0x000000ffff007224 */ /* 0x000fe200078e0a07 */
[----:B------:R-:W-:Y:S01]  /*ce20*/  LOP3.LUT R10, R10, 0x30, RZ, 0xc0, !PT ;  /* 0x000000300a0a7812 */ /* 0x000fe200078ec0ff */
[----:B------:R-:W-:Y:S01]  /*ce30*/  IMAD.IADD R5, R5, 0x1, R11 ;  /* 0x0000000105057824 */ /* 0x000fe200078e020b */
[----:B------:R-:W-:Y:S01]  /*ce40*/  SHF.R.U32.HI R20, RZ, 0x2, R20 ;  /* 0x00000002ff147819 */ /* 0x000fe20000011614 */
[----:B------:R-:W-:-:S02]  /*ce50*/  IMAD R7, R9, R0, R6 ;  /* 0x0000000009077224 */ /* 0x000fc400078e0206 */
[----:B------:R-:W-:Y:S02]  /*ce60*/  VIADD R6, R6, 0x80 ;  /* 0x0000008006067836 */ /* 0x000fe40000000000 */
[----:B------:R-:W-:Y:S01]  /*ce70*/  IMAD.WIDE.U32 R4, R7, UR4, R4 ;  /* 0x0000000407047c25 */ /* 0x000fe2000f8e0004 */
[----:B------:R-:W-:-:S05]  /*ce80*/  SHF.R.S32.HI R0, RZ, 0x1f, R7 ;  /* 0x0000001fff007819 */ /* 0x000fca0000011407 */
[----:B------:R-:W-:-:S04]  /*ce90*/  IMAD R0, R0, UR4, RZ ;  /* 0x0000000400007c24 */ /* 0x000fc8000f8e02ff */
[----:B------:R-:W-:Y:S01]  /*cea0*/  IMAD R7, R7, UR5, R0 ;  /* 0x0000000507077c24 */ /* 0x000fe2000f8e0200 */
[----:B------:R-:W-:-:S04]  /*ceb0*/  IADD3 R0, P0, R4, UR6, RZ ;  /* 0x0000000604007c10 */ /* 0x000fc8000ff1e0ff */
[----:B------:R-:W-:Y:S01]  /*cec0*/  IADD3.X R4, R5, UR7, R7, P0, !PT ;  /* 0x0000000705047c10 */ /* 0x000fe200087fe407 */
[----:B------:R-:W-:Y:S01]  /*ced0*/  IMAD.MOV.U32 R5, RZ, RZ, R6 ;  /* 0x000000ffff057224 */ /* 0x000fe200078e0006 */
[----:B------:R-:W0:Y:S02]  /*cee0*/  @P1 LDC R7, c[0x0][0x44c] ;  /* 0x00011300ff071b82 */ /* 0x000e240000000800 */
[----:B0-----:R-:W-:-:S05]  /*cef0*/  @P1 IMAD.HI.U32 R7, R6, R7, RZ ;  /* 0x0000000706071227 */ /* 0x001fca00078e00ff */
[----:B---3--:R-:W-:-:S04]  /*cf00*/  @P1 SHF.R.U32.HI R5, RZ, R8, R7 ;  /* 0x00000008ff051219 */ /* 0x008fc80000011607 */
        /* <DEDUP_REMOVED lines=18> */
[----:B------:R-:W-:Y:S01]  /*d030*/  IMAD.U32 R7, RZ, RZ, UR41 ;  /* 0x00000029ff077e24 */ /* 0x000fe2000f8e00ff */
[----:B------:R-:W-:Y:S02]  /*d040*/  ULDC UR4, c[0x0][0x288] ;  /* 0x0000a20000047ab9 */ /* 0x000fe40000000800 */
[----:B------:R-:W1:Y:S01]  /*d050*/  SHFL.IDX PT, R2, R4, RZ, 0x1c1f ;  /* 0x001c1fff04027589 */ /* 0x000e6200000e0000 */
[----:B------:R-:W-:Y:S02]  /*d060*/  IMAD R6, R9, UR4, RZ ;  /* 0x0000000409067c24 */ /* 0x000fe4000f8e02ff */
[----:B------:R-:W-:-:S04]  /*d070*/  IMAD R7, R7, 0xc0, R20 ;  /* 0x000000c007077824 */ /* 0x000fc800078e0214 */
[C---:B------:R-:W-:Y:S01]  /*d080*/  VIADD R9, R7.reuse, 0x20 ;  /* 0x0000002007097836 */ /* 0x040fe20000000000 */
[C---:B------:R-:W-:Y:S01]  /*d090*/  ISETP.GE.AND P1, PT, R7.reuse, R6, PT ;  /* 0x000000060700720c */ /* 0x040fe20003f26270 */
[----:B------:R-:W-:-:S12]  /*d0a0*/  VIADD R11, R7, 0x80 ;  /* 0x00000080070b7836 */ /* 0x000fd80000000000 */
        /* <DEDUP_REMOVED lines=13> */
[----:B------:R-:W-:-:S03]  /*d180*/  ISETP.GE.AND P1, PT, R9, R6, PT ;  /* 0x000000060900720c */ /* 0x000fc60003f26270 */
[----:B------:R-:W-:Y:S04]  /*d190*/  SHFL.IDX PT, R9, R0, 0x3, 0x1c1f ;  /* 0x007c1f0000097f89 */ /* 0x000fe800000e0000 */
[----:B------:R-:W-:Y:S04]  /*d1a0*/  SHFL.IDX PT, R0, R8, RZ, 0x1c1f ;  /* 0x001c1fff08007589 */ /* 0x000fe800000e0000 */
[----:B-1----:R-:W1:Y:S04]  /*d1b0*/  SHFL.IDX PT, R2, R4, 0x2, 0x1c1f ;  /* 0x005c1f0004027f89 */ /* 0x002e6800000e0000 */
[----:B------:R-:W2:Y:S01]  /*d1c0*/  SHFL.IDX PT, R4, R4, 0x3, 0x1c1f ;  /* 0x007c1f0004047f89 */ /* 0x000ea200000e0000 */
        /* <DEDUP_REMOVED lines=16> */
.L_x_1650:
        /* <DEDUP_REMOVED lines=10> */
.L_x_1579:
        /* <DEDUP_REMOVED lines=16> */
.L_x_1651:
[----:B------:R-:W-:Y:S05]  /*d470*/  BSYNC B0 ;  /* 0x0000000000007941 */ /* 0x000fea0003800000 */
.L_x_1580:
[----:B------:R-:W-:-:S06]  /*d480*/  UISETP.GE.AND UP0, UPT, UR40, 0x2, UPT ;  /* 0x000000022800788c */ /* 0x000fcc000bf06270 */
[----:B------:R-:W-:-:S13]  /*d490*/  PLOP3.LUT P0, PT, PT, PT, UP0, 0x80, 0x0 ;  /* 0x000000000000781c */ /* 0x000fda0003f0f008 */
[----:B------:R-:W-:Y:S05]  /*d4a0*/  @!P0 BRA `(.L_x_1582) ;  /* 0x0000000800e48947 */ /* 0x000fea0003800000 */
[----:B------:R-:W-:Y:S01]  /*d4b0*/  UIADD3 UR4, UR40, -0x2, URZ ;  /* 0xfffffffe28047890 */ /* 0x000fe2000fffe03f */
[----:B------:R-:W-:Y:S02]  /*d4c0*/  IMAD.MOV.U32 R6, RZ, RZ, R19 ;  /* 0x000000ffff067224 */ /* 0x000fe400078e0013 */
[----:B------:R-:W-:-:S03]  /*d4d0*/  IMAD.MOV.U32 R7, RZ, RZ, R18 ;  /* 0x000000ffff077224 */ /* 0x000fc600078e0012 */
[----:B------:R-:W-:-:S07]  /*d4e0*/  IMAD.U32 R0, RZ, RZ, UR4 ;  /* 0x00000004ff007e24 */ /* 0x000fce000f8e00ff */
.L_x_1602:
        /* <DEDUP_REMOVED lines=31> */
.L_x_1585:
        /* <DEDUP_REMOVED lines=8> */
.L_x_1652:
[----:B------:R-:W-:Y:S05]  /*d760*/  BSYNC B1 ;  /* 0x0000000000017941 */ /* 0x000fea0003800000 */
.L_x_1586:
        /* <DEDUP_REMOVED lines=9> */
.L_x_1589:
[----:B------:R-:W-:Y:S05]  /*d800*/  BSYNC B1 ;  /* 0x0000000000017941 */ /* 0x000fea0003800000 */
.L_x_1588:
        /* <DEDUP_REMOVED lines=11> */
.L_x_1590:
        /* <DEDUP_REMOVED lines=13> */
.L_x_1653:
[----:B------:R-:W-:Y:S05]  /*d990*/  BSYNC B1 ;  /* 0x0000000000017941 */ /* 0x000fea0003800000 */
.L_x_1591:
        /* <DEDUP_REMOVED lines=11> */
.L_x_1594:
[----:B------:R-:W-:Y:S05]  /*da50*/  BSYNC B1 ;  /* 0x0000000000017941 */ /* 0x000fea0003800000 */
.L_x_1593:
        /* <DEDUP_REMOVED lines=8> */
.L_x_1595:
        /* <DEDUP_REMOVED lines=10> */
.L_x_1584:
[----:B------:R-:W-:Y:S05]  /*db80*/  BSYNC B0 ;  /* 0x0000000000007941 */ /* 0x000fea0003800000 */
.L_x_1583:
[----:B------:R-:W-:-:S06]  /*db90*/  UISETP.NE.AND UP0, UPT, UR39, 0x3, UPT ;  /* 0x000000032700788c */ /* 0x000fcc000bf05270 */
[----:B------:R-:W-:-:S13]  /*dba0*/  PLOP3.LUT P0, PT, PT, PT, UP0, 0x80, 0x0 ;  /* 0x000000000000781c */ /* 0x000fda0003f0f008 */
[----:B------:R-:W-:Y:S05]  /*dbb0*/  @!P0 BRA `(.L_x_1596) ;  /* 0x0000000000048947 */ /* 0x000fea0003800000 */
[----:B------:R-:W-:Y:S01]  /*dbc0*/  BPT.TRAP 0x1 ;  /* 0x000000040000795c */ /* 0x000fe20000300000 */
.L_x_1596:
        /* <DEDUP_REMOVED lines=8> */
.L_x_1654:
[----:B------:R-:W-:Y:S05]  /*dc50*/  BSYNC B0 ;  /* 0x0000000000007941 */ /* 0x000fea0003800000 */
.L_x_1597:
[----:B------:R-:W-:Y:S05]  /*dc60*/  @!P0 BRA `(.L_x_1599) ;  /* 0x0000000000048947 */ /* 0x000fea0003800000 */
[----:B------:R-:W-:Y:S01]  /*dc70*/  BPT.TRAP 0x1 ;  /* 0x000000040000795c */ /* 0x000fe20000300000 */
.L_x_1599:
[----:B0-----:R-:W-:Y:S01]  /*dc80*/  SHF.L.U32 R2, R6, 0x1f, RZ ;  /* 0x0000001f06027819 */ /* 0x001fe200000006ff */
[----:B------:R-:W-:-:S03]  /*dc90*/  IMAD R10, R7, 0x2800, RZ ;  /* 0x00002800070a7824 */ /* 0x000fc600078e02ff */
[----:B------:R-:W0:Y:S02]  /*dca0*/  SYNCS.PHASECHK.TRANS64.TRYWAIT P1, [R3+URZ+0x13260], R2 ;  /* 0x01326002030075a7 */ /* 0x000e24000802017f */
[----:B0-----:R-:W-:Y:S05]  /*dcb0*/  @!P1 BRA `(.L_x_1600) ;  /* 0x0000001800b49947 */ /* 0x001fea0003800000 */
.L_x_1655:
        /* <DEDUP_REMOVED lines=43> */
.L_x_1601:
        /* <DEDUP_REMOVED lines=10> */
[C---:B------:R-:W-:Y:S01]  /*e010*/  ISETP.GT.AND P0, PT, R0.reuse, RZ, PT ;  /* 0x000000ff0000720c */ /* 0x040fe20003f04270 */
[----:B------:R-:W-:-:S12]  /*e020*/  VIADD R0, R0, 0xffffffff ;  /* 0xffffffff00007836 */ /* 0x000fd80000000000 */
[----:B-1----:R-:W-:Y:S05]  /*e030*/  @P0 BRA `(.L_x_1602) ;  /* 0xfffffff4002c0947 */ /* 0x002fea000383ffff */
.L_x_1582:
        /* <DEDUP_REMOVED lines=17> */
.L_x_1604:
[----:B------:R-:W-:Y:S05]  /*e150*/  BSYNC B0 ;  /* 0x0000000000007941 */ /* 0x000fea0003800000 */
.L_x_1603:
[----:B------:R-:W-:-:S06]  /*e160*/  UISETP.NE.AND UP0, UPT, UR39, 0x3, UPT ;  /* 0x000000032700788c */ /* 0x000fcc000bf05270 */
[----:B------:R-:W-:-:S13]  /*e170*/  PLOP3.LUT P1, PT, PT, PT, UP0, 0x80, 0x0 ;  /* 0x000000000000781c */ /* 0x000fda0003f2f008 */
[----:B------:R-:W-:Y:S05]  /*e180*/  @!P1 BRA `(.L_x_1605) ;  /* 0x0000000000049947 */ /* 0x000fea0003800000 */
[----:B------:R-:W-:Y:S01]  /*e190*/  BPT.TRAP 0x1 ;  /* 0x000000040000795c */ /* 0x000fe20000300000 */
.L_x_1605:
        /* <DEDUP_REMOVED lines=8> */
.L_x_1656:
[----:B------:R-:W-:Y:S05]  /*e220*/  BSYNC B0 ;  /* 0x0000000000007941 */ /* 0x000fea0003800000 */
.L_x_1606:
[----:B------:R-:W-:Y:S05]  /*e230*/  @!P2 BRA `(.L_x_1608) ;  /* 0x000000000004a947 */ /* 0x000fea0003800000 */
[----:B------:R-:W-:Y:S01]  /*e240*/  BPT.TRAP 0x1 ;  /* 0x000000040000795c */ /* 0x000fe20000300000 */
.L_x_1608:
[----:B------:R-:W-:Y:S01]  /*e250*/  SHF.L.U32 R5, R19, 0x1f, RZ ;  /* 0x0000001f13057819 */ /* 0x000fe200000006ff */
[----:B0-----:R-:W-:-:S03]  /*e260*/  IMAD R3, R18, 0x2800, RZ ;  /* 0x0000280012037824 */ /* 0x001fc600078e02ff */
[----:B------:R-:W0:Y:S02]  /*e270*/  SYNCS.PHASECHK.TRANS64.TRYWAIT P1, [R2+URZ+0x13260], R5 ;  /* 0x01326005020075a7 */ /* 0x000e24000802017f */
[----:B0-----:R-:W-:Y:S05]  /*e280*/  @!P1 BRA `(.L_x_1609) ;  /* 0x0000001400689947 */ /* 0x001fea0003800000 */
.L_x_1657:
        /* <DEDUP_REMOVED lines=43> */
.L_x_1610:
[----:B-1----:R-:W-:Y:S01]  /*e540*/  SYNCS.ARRIVE.TRANS64.A1T0 RZ, [R2+URZ+0x13250], RZ ;  /* 0x013250ff02ff79a7 */ /* 0x002fe2000810003f */
[----:B------:R-:W-:Y:S02]  /*e550*/  @!P0 VIADD R0, R2, 0x13280 ;  /* 0x0001328002008836 */ /* 0x000fe40000000000 */
[----:B------:R-:W-:-:S03]  /*e560*/  VIADD R18, R18, 0x1 ;  /* 0x0000000112127836 */ /* 0x000fc60000000000 */
[----:B------:R-:W-:Y:S01]  /*e570*/  @!P0 PRMT R0, RZ, 0x654, R0 ;  /* 0x00000654ff008816 */ /* 0x000fe20000000000 */
[----:B------:R-:W-:Y:S01]  /*e580*/  BAR.SYNC.DEFER_BLOCKING 0x2, 0x80 ;  /* 0x0082000000007b1d */ /* 0x000fe20000010000 */
[----:B------:R-:W-:-:S04]  /*e590*/  ISETP.NE.AND P1, PT, R18, 0x2, PT ;  /* 0x000000021200780c */ /* 0x000fc80003f25270 */
[----:B------:R-:W-:Y:S01]  /*e5a0*/  SEL R18, R18, RZ, P1 ;  /* 0x000000ff12127207 */ /* 0x000fe20000800000 */
[----:B------:R1:W-:Y:S02]  /*e5b0*/  @!P0 SYNCS.ARRIVE.TRANS64.RED.A1T0 RZ, [R0+URZ], RZ ;  /* 0x000000ff00ff89a7 */ /* 0x0003e4000810043f */
[----:B-1----:R-:W-:-:S04]  /*e5c0*/  SEL R0, RZ, 0x1, P1 ;  /* 0x00000001ff007807 */ /* 0x002fc80000800000 */
[----:B------:R-:W-:-:S07]  /*e5d0*/  LOP3.LUT R19, R19, R0, RZ, 0x3c, !PT ;  /* 0x0000000013137212 */ /* 0x000fce00078e3cff */
.L_x_1559:
[----:B------:R-:W-:Y:S05]  /*e5e0*/  BSYNC B7 ;  /* 0x0000000000077941 */ /* 0x000fea0003800000 */
.L_x_1557:
[----:B------:R-:W-:-:S13]  /*e5f0*/  LOP3.LUT P1, RZ, R22, 0x2, RZ, 0xc0, !PT ;  /* 0x0000000216ff7812 */ /* 0x000fda000782c0ff */
[----:B------:R-:W-:Y:S05]  /*e600*/  @!P1 BRA `(.L_x_1611) ;  /* 0x0000000000209947 */ /* 0x000fea0003800000 */
[----:B------:R-:W1:Y:S08]  /*e610*/  S2UR UR5, SR_CgaCtaId ;  /* 0x00000000000579c3 */ /* 0x000e700000008800 */
[----:B------:R-:W-:Y:S06]  /*e620*/  BAR.SYNC.DEFER_BLOCKING 0x5, 0x200 ;  /* 0x0148000000007b1d */ /* 0x000fec0000010000 */
[----:B------:R-:W-:-:S02]  /*e630*/  UMOV UR4, 0x400 ;  /* 0x0000040000047882 */ /* 0x000fc40000000000 */
[----:B-1----:R-:W-:-:S06]  /*e640*/  ULEA UR4, UR5, UR4, 0x18 ;  /* 0x0000000405047291 */ /* 0x002fcc000f8ec03f */
[----:B------:R-:W-:-:S05]  /*e650*/  IMAD.U32 R16, RZ, RZ, UR4 ;  /* 0x00000004ff107e24 */ /* 0x000fca000f8e00ff */
[----:B------:R1:W2:Y:S01]  /*e660*/  LDS R27, [R16+0x132d0] ;  /* 0x0132d000101b7984 */ /* 0x0002a20000000800 */
[----:B------:R-:W-:Y:S06]  /*e670*/  BAR.ARV 0x4, 0x200 ;  /* 0x0108000000007b1d */ /* 0x000fec0000002000 */
[----:B------:R-:W-:Y:S05]  /*e680*/  BRA `(.L_x_1612) ;  /* 0x0000000000207947 */ /* 0x000fea0003800000 */
.L_x_1611:
[----:B0-----:R-:W0:Y:S01]  /*e690*/  @!P0 S2R R3, SR_CgaCtaId ;  /* 0x0000000000038919 */ /* 0x001e220000008800 */
[----:B------:R-:W-:Y:S01]  /*e6a0*/  @!P0 MOV R0, 0x400 ;  /* 0x0000040000008802 */ /* 0x000fe20000000f00 */
[----:B------:R-:W-:Y:S03]  /*e6b0*/  BAR.SYNC.DEFER_BLOCKING 0x4, 0x200 ;  /* 0x0108000000007b1d */ /* 0x000fe60000010000 */
[----:B0-----:R-:W-:-:S03]  /*e6c0*/  @!P0 LEA R16, R3, R0, 0x18 ;  /* 0x0000000003108211 */ /* 0x001fc600078ec0ff */
[----:B------:R-:W0:Y:S04]  /*e6d0*/  SHFL.IDX PT, R0, R27, RZ, 0x1f ;  /* 0x00001fff1b007589 */ /* 0x000e2800000e0000 */
[----:B------:R0:W-:Y:S02]  /*e6e0*/  @!P0 STS [R16+0x132d0], R27 ;  /* 0x0132d01b10008388 */ /* 0x0001e40000000800 */
[----:B0-----:R-:W-:Y:S01]  /*e6f0*/  IMAD.MOV.U32 R27, RZ, RZ, R0 ;  /* 0x000000ffff1b7224 */ /* 0x001fe200078e0000 */
[----:B------:R-:W-:Y:S06]  /*e700*/  BAR.ARV 0x5, 0x200 ;  /* 0x0148000000007b1d */ /* 0x000fec0000002000 */
.L_x_1612:
[----:B------:R-:W-:Y:S02]  /*e710*/  ULDC UR4, c[0x0][0xc38] ;  /* 0x00030e0000047ab9 */ /* 0x000fe40000000800 */
[----:B--2---:R-:W-:-:S13]  /*e720*/  ISETP.GE.AND P0, PT, R27, UR4, PT ;  /* 0x000000041b007c0c */ /* 0x004fda000bf06270 */
[----:B------:R-:W-:Y:S05]  /*e730*/  @!P0 BRA `(.L_x_1613) ;  /* 0xffffffd000348947 */ /* 0x000fea000383ffff */
.L_x_1554:
[----:B0-----:R-:W0:Y:S01]  /*e740*/  S2R R3, SR_CgaCtaId ;  /* 0x0000000000037919 */ /* 0x001e220000008800 */
[----:B------:R-:W-:Y:S01]  /*e750*/  VIADD R29, R29, 0x1 ;  /* 0x000000011d1d7836 */ /* 0x000fe20000000000 */
[----:B------:R-:W-:Y:S01]  /*e760*/  MOV R2, 0x400 ;  /* 0x0000040000027802 */ /* 0x000fe20000000f00 */
[----:B------:R-:W-:Y:S03]  /*e770*/  BSSY B0, `(.L_x_1614) ;  /* 0x0000008000007945 */ /* 0x000fe60003800000 */
[----:B------:R-:W-:-:S04]  /*e780*/  LEA.HI R0, R29, R29, RZ, 0x1 ;  /* 0x0000001d1d007211 */ /* 0x000fc800078f08ff */
[----:B------:R-:W-:-:S05]  /*e790*/  LOP3.LUT R0, R0, 0xfffffffe, RZ, 0xc0, !PT ;  /* 0xfffffffe00007812 */ /* 0x000fca00078ec0ff */
[----:B------:R-:W-:-:S05]  /*e7a0*/  IMAD.IADD R0, R29, 0x1, -R0 ;  /* 0x000000011d007824 */ /* 0x000fca00078e0a00 */
[----:B------:R-:W-:Y:S02]  /*e7b0*/  SHF.L.U32 R0, R0, 0x1f, RZ ;  /* 0x0000001f00007819 */ /* 0x000fe400000006ff */
[----:B0-----:R-:W-:-:S04]  /*e7c0*/  LEA R7, R3, R2, 0x18 ;  /* 0x0000000203077211 */ /* 0x001fc800078ec0ff */
[----:B------:R-:W0:Y:S02]  /*e7d0*/  SYNCS.PHASECHK.TRANS64.TRYWAIT P0, [R7+URZ+0x13220], R0 ;  /* 0x01322000070075a7 */ /* 0x000e24000800017f */
[----:B0-----:R-:W-:Y:S05]  /*e7e0*/  @!P0 BRA `(.L_x_1615) ;  /* 0x0000001000248947 */ /* 0x001fea0003800000 */
.L_x_1658:
[----:B------:R-:W-:Y:S05]  /*e7f0*/  BSYNC B0 ;  /* 0x0000000000007941 */ /* 0x000fea0003800000 */
.L_x_1614:
[----:B------:R-:W-:-:S03]  /*e800*/  UMOV UR4, 0xffffffff ;  /* 0xffffffff00047882 */ /* 0x000fc60000000000 */
[----:B------:R-:W-:Y:S05]  /*e810*/  BRA.DIV UR4, `(.L_x_1616) ;  /* 0x00000012042c7947 */ /* 0x000fea000b800000 */
[----:B0-----:R-:W0:Y:S02]  /*e820*/  S2R R0, SR_TID.X ;  /* 0x0000000000007919 */ /* 0x001e240000002100 */
[----:B0-----:R-:W-:-:S04]  /*e830*/  SHF.R.U32.HI R0, RZ, 0x5, R0 ;  /* 0x00000005ff007819 */ /* 0x001fc80000011600 */
[----:B------:R-:W-:-:S05]  /*e840*/  LOP3.LUT R0, R0, 0x3, RZ, 0xc0, !PT ;  /* 0x0000000300007812 */ /* 0x000fca00078ec0ff */
[----:B------:R0:W2:Y:S02]  /*e850*/  SHFL.IDX PT, R14, R0, RZ, 0x1f ;  /* 0x00001fff000e7589 */ /* 0x0000a400000e0000 */
.L_x_1661:
[----:B--2---:R-:W-:Y:S01]  /*e860*/  ISETP.NE.AND P0, PT, R14, RZ, PT ;  /* 0x000000ff0e00720c */ /* 0x004fe20003f05270 */
[----:B------:R-:W-:-:S12]  /*e870*/  BSSY B0, `(.L_x_1617) ;  /* 0x000002b000007945 */ /* 0x000fd80003800000 */
[----:B------:R-:W-:Y:S05]  /*e880*/  @P0 BRA `(.L_x_1618) ;  /* 0x0000000000a40947 */ /* 0x000fea0003800000 */
[----:B------:R-:W-:-:S03]  /*e890*/  UMOV UR4, 0xffffffff ;  /* 0xffffffff00047882 */ /* 0x000fc60000000000 */
[----:B------:R-:W-:Y:S05]  /*e8a0*/  BRA.DIV UR4, `(.L_x_1619) ;  /* 0x00000012043c7947 */ /* 0x000fea000b800000 */
[----:B------:R-:W-:-:S13]  /*e8b0*/  ELECT P6, URZ, PT ;  /* 0x00000000003f782f */ /* 0x000fda00038c0000 */
.L_x_1664:
[----:B------:R-:W-:Y:S05]  /*e8c0*/  @!P6 BRA `(.L_x_1618) ;  /* 0x000000000094e947 */ /* 0x000fea0003800000 */
[----:B------:R-:W-:-:S06]  /*e8d0*/  ULOP3.LUT UR4, UR38, 0x2, URZ, 0xfc, !UPT ;  /* 0x0000000226047892 */ /* 0x000fcc000f8efc3f */
[----:B0-----:R-:W-:-:S05]  /*e8e0*/  IMAD.U32 R0, RZ, RZ, UR4 ;  /* 0x00000004ff007e24 */ /* 0x001fca000f8e00ff */
[----:B------:R-:W-:-:S13]  /*e8f0*/  ISETP.NE.AND P0, PT, R0, 0x3, PT ;  /* 0x000000030000780c */ /* 0x000fda0003f05270 */
[----:B------:R-:W-:Y:S05]  /*e900*/  @!P0 BRA `(.L_x_1620) ;  /* 0x0000000000048947 */ /* 0x000fea0003800000 */
[----:B------:R-:W-:Y:S01]  /*e910*/  BPT.TRAP 0x1 ;  /* 0x000000040000795c */ /* 0x000fe20000300000 */
.L_x_1620:
        /* <DEDUP_REMOVED lines=12> */
.L_x_1665:
[----:B------:R-:W2:Y:S02]  /*e9e0*/  SYNCS.PHASECHK.TRANS64.TRYWAIT P1, [R3+URZ], R0 ;  /* 0x00000000030075a7 */ /* 0x000ea4000802017f */
[----:B--2---:R-:W-:Y:S05]  /*e9f0*/  @!P1 BRA `(.L_x_1622) ;  /* 0x00000010001c9947 */ /* 0x004fea0003800000 */
.L_x_1666:
[----:B------:R-:W-:Y:S05]  /*ea00*/  @!P0 BRA `(.L_x_1623) ;  /* 0x0000000000048947 */ /* 0x000fea0003800000 */
[----:B------:R-:W-:Y:S01]  /*ea10*/  BPT.TRAP 0x1 ;  /* 0x000000040000795c */ /* 0x000fe20000300000 */
.L_x_1623:
[----:B--2---:R-:W-:-:S04]  /*ea20*/  IMAD R3, R18, 0x8, R7 ;  /* 0x0000000812037824 */ /* 0x004fc800078e0207 */
[----:B------:R-:W2:Y:S02]  /*ea30*/  SYNCS.PHASECHK.TRANS64.TRYWAIT P1, [R3+URZ+0x13260], R4 ;  /* 0x01326004030075a7 */ /* 0x000ea4000802017f */
[----:B--2---:R-:W-:Y:S05]  /*ea40*/  @!P1 BRA `(.L_x_1624) ;  /* 0x00000010001c9947 */ /* 0x004fea0003800000 */
.L_x_1667:
[----:B------:R-:W-:Y:S05]  /*ea50*/  @!P0 BRA `(.L_x_1625) ;  /* 0x0000000000048947 */ /* 0x000fea0003800000 */
[----:B------:R-:W-:Y:S01]  /*ea60*/  BPT.TRAP 0x1 ;  /* 0x000000040000795c */ /* 0x000fe20000300000 */
.L_x_1625:
[----:B0-----:R-:W-:-:S04]  /*ea70*/  IMAD R5, R6, 0x8, R7 ;  /* 0x0000000806057824 */ /* 0x001fc800078e0207 */
[----:B------:R-:W0:Y:S02]  /*ea80*/  SYNCS.PHASECHK.TRANS64.TRYWAIT P1, [R5+URZ+0x13260], R0 ;  /* 0x01326000050075a7 */ /* 0x000e24000802017f */
[----:B0-----:R-:W-:Y:S05]  /*ea90*/  @!P1 BRA `(.L_x_1626) ;  /* 0x00000010001c9947 */ /* 0x001fea0003800000 */
.L_x_1668:
[----:B------:R-:W-:Y:S05]  /*eaa0*/  @!P0 BRA `(.L_x_1627) ;  /* 0x0000000000048947 */ /* 0x000fea0003800000 */
[----:B------:R-:W-:Y:S01]  /*eab0*/  BPT.TRAP 0x1 ;  /* 0x000000040000795c */ /* 0x000fe20000300000 */
.L_x_1627:
[----:B------:R-:W3:Y:S02]  /*eac0*/  SYNCS.PHASECHK.TRANS64.TRYWAIT P0, [R3+URZ+0x13280], R4 ;  /* 0x01328004030075a7 */ /* 0x000ee4000800017f */
[----:B---3--:R-:W-:Y:S05]  /*ead0*/  @!P0 BRA `(.L_x_1628) ;  /* 0x0000001000208947 */ /* 0x008fea0003800000 */
.L_x_1629:
[----:B----4-:R4:W0:Y:S02]  /*eae0*/  SYNCS.PHASECHK.TRANS64.TRYWAIT P0, [R5+URZ+0x13280], R0 ;  /* 0x01328000050075a7 */ /* 0x010824000800017f */
[----:B0-----:R-:W-:Y:S05]  /*eaf0*/  @!P0 NANOSLEEP.SYNCS 0x989680 ;  /* 0x009896800000895d */ /* 0x001fea0003900000 */
[----:B------:R-:W0:Y:S02]  /*eb00*/  @!P0 SYNCS.PHASECHK.TRANS64 P0, [R5+URZ+0x13280], R0 ;  /* 0x01328000050085a7 */ /* 0x000e24000800007f */
[----:B0-----:R-:W-:Y:S05]  /*eb10*/  @!P0 BRA `(.L_x_1629) ;  /* 0xfffffffc00f08947 */ /* 0x001fea000383ffff */
.L_x_1618:
[----:B------:R-:W-:Y:S05]  /*eb20*/  BSYNC B0 ;  /* 0x0000000000007941 */ /* 0x000fea0003800000 */
.L_x_1617:
[----:B------:R-:W-:Y:S05]  /*eb30*/  EXIT ;  /* 0x000000000000794d */ /* 0x000fea0003800000 */
.L_x_1516:
[----:B0-----:R-:W-:-:S04]  /*eb40*/  IMAD.U32 R3, RZ, RZ, UR45 ;  /* 0x0000002dff037e24 */ /* 0x001fc8000f8e00ff */
[----:B------:R0:W1:Y:S03]  /*eb50*/  SYNCS.PHASECHK.TRANS64.TRYWAIT P1, [R3+URZ+0x13200], R0 ;  /* 0x01320000030075a7 */ /* 0x000066000802017f */
[----:B-1----:R-:W-:Y:S05]  /*eb60*/  @!P1 NANOSLEEP.SYNCS 0x989680 ;  /* 0x009896800000995d */ /* 0x002fea0003900000 */
[----:B------:R-:W1:Y:S02]  /*eb70*/  @!P1 SYNCS.PHASECHK.TRANS64 P1, [R3+URZ+0x13200], R0 ;  /* 0x01320000030095a7 */ /* 0x000e64000802007f */
[----:B-1----:R-:W-:Y:S05]  /*eb80*/  @!P1 BRA `(.L_x_1516) ;  /* 0xfffffffc00ec9947 */ /* 0x002fea000383ffff */
[----:B------:R-:W-:Y:S05]  /*eb90*/  BRA `(.L_x_1630) ;  /* 0xffffff2c003c7947 */ /* 0x000fea000383ffff */
.L_x_1520:
[----:B-1----:R1:W2:Y:S02]  /*eba0*/  SYNCS.PHASECHK.TRANS64.TRYWAIT P1, [R3+URZ+0x13230], R0 ;  /* 0x01323000030075a7 */ /* 0x0022a4000802017f */
[----:B--2---:R-:W-:Y:S05]  /*ebb0*/  @!P1 NANOSLEEP.SYNCS 0x989680 ;  /* 0x009896800000995d */ /* 0x004fea0003900000 */
[----:B------:R-:W2:Y:S02]  /*ebc0*/  @!P1 SYNCS.PHASECHK.TRANS64 P1, [R3+URZ+0x13230], R0 ;  /* 0x01323000030095a7 */ /* 0x000ea4000802007f */
[----:B--2---:R-:W-:Y:S05]  /*ebd0*/  @!P1 BRA `(.L_x_1520) ;  /* 0xfffffffc00f09947 */ /* 0x004fea000383ffff */
[----:B------:R-:W-:Y:S05]  /*ebe0*/  BRA `(.L_x_1519) ;  /* 0xffffff2c00587947 */ /* 0x000fea000383ffff */
.L_x_1525:
[----:B-1----:R-:W-:-:S04]  /*ebf0*/  IMAD.U32 R9, RZ, RZ, UR21 ;  /* 0x00000015ff097e24 */ /* 0x002fc8000f8e00ff */
[----:B------:R1:W2:Y:S03]  /*ec00*/  SYNCS.PHASECHK.TRANS64.TRYWAIT P3, [R9+URZ+0x13230], R0 ;  /* 0x01323000090075a7 */ /* 0x0002a6000806017f */
[----:B--2---:R-:W-:Y:S05]  /*ec10*/  @!P3 NANOSLEEP.SYNCS 0x989680 ;  /* 0x009896800000b95d */ /* 0x004fea0003900000 */
[----:B------:R-:W2:Y:S02]  /*ec20*/  @!P3 SYNCS.PHASECHK.TRANS64 P3, [R9+URZ+0x13230], R0 ;  /* 0x013230000900b5a7 */ /* 0x000ea4000806007f */
[----:B--2---:R-:W-:Y:S05]  /*ec30*/  @!P3 BRA `(.L_x_1525) ;  /* 0xfffffffc00ecb947 */ /* 0x004fea000383ffff */
[----:B------:R-:W-:Y:S05]  /*ec40*/  BRA `(.L_x_1524) ;  /* 0xffffff5400f47947 */ /* 0x000fea000383ffff */
.L_x_1529:
[----:B-1----:R-:W-:-:S04]  /*ec50*/  IMAD.U32 R9, RZ, RZ, UR11 ;  /* 0x0000000bff097e24 */ /* 0x002fc8000f8e00ff */
[----:B------:R1:W2:Y:S03]  /*ec60*/  SYNCS.PHASECHK.TRANS64.TRYWAIT P3, [R9+URZ+0x13250], R0 ;  /* 0x01325000090075a7 */ /* 0x0002a6000806017f */
[----:B--2---:R-:W-:Y:S05]  /*ec70*/  @!P3 NANOSLEEP.SYNCS 0x989680 ;  /* 0x009896800000b95d */ /* 0x004fea0003900000 */
[----:B------:R-:W2:Y:S02]  /*ec80*/  @!P3 SYNCS.PHASECHK.TRANS64 P3, [R9+URZ+0x13250], R0 ;  /* 0x013250000900b5a7 */ /* 0x000ea4000806007f */
[----:B--2---:R-:W-:Y:S05]  /*ec90*/  @!P3 BRA `(.L_x_1529) ;  /* 0xfffffffc00ecb947 */ /* 0x004fea000383ffff */
[----:B------:R-:W-:Y:S05]  /*eca0*/  BRA `(.L_x_1528) ;  /* 0xffffff5c00007947 */ /* 0x000fea000383ffff */
.L_x_1536:
[----:B-1----:R-:W-:-:S04]  /*ecb0*/  IMAD.U32 R11, RZ, RZ, UR6 ;  /* 0x00000006ff0b7e24 */ /* 0x002fc8000f8e00ff */
[----:B------:R1:W2:Y:S03]  /*ecc0*/  SYNCS.PHASECHK.TRANS64.TRYWAIT P2, [R11+URZ+0x13230], R0 ;  /* 0x013230000b0075a7 */ /* 0x0002a6000804017f */
[----:B--2---:R-:W-:Y:S05]  /*ecd0*/  @!P2 NANOSLEEP.SYNCS 0x989680 ;  /* 0x009896800000a95d */ /* 0x004fea0003900000 */
[----:B------:R-:W2:Y:S02]  /*ece0*/  @!P2 SYNCS.PHASECHK.TRANS64 P2, [R11+URZ+0x13230], R0 ;  /* 0x013230000b00a5a7 */ /* 0x000ea4000804007f */
[----:B--2---:R-:W-:Y:S05]  /*ecf0*/  @!P2 BRA `(.L_x_1536) ;  /* 0xfffffffc00eca947 */ /* 0x004fea000383ffff */
[----:B------:R-:W-:Y:S05]  /*ed00*/  BRA `(.L_x_1535) ;  /* 0xffffff8400387947 */ /* 0x000fea000383ffff */
.L_x_1540:
[----:B-1----:R-:W-:-:S04]  /*ed10*/  IMAD.U32 R11, RZ, RZ, UR11 ;  /* 0x0000000bff0b7e24 */ /* 0x002fc8000f8e00ff */
[----:B------:R1:W2:Y:S03]  /*ed20*/  SYNCS.PHASECHK.TRANS64.TRYWAIT P2, [R11+URZ+0x13250], R0 ;  /* 0x013250000b0075a7 */ /* 0x0002a6000804017f */
[----:B--2---:R-:W-:Y:S05]  /*ed30*/  @!P2 NANOSLEEP.SYNCS 0x989680 ;  /* 0x009896800000a95d */ /* 0x004fea0003900000 */
[----:B------:R-:W2:Y:S02]  /*ed40*/  @!P2 SYNCS.PHASECHK.TRANS64 P2, [R11+URZ+0x13250], R0 ;  /* 0x013250000b00a5a7 */ /* 0x000ea4000804007f */
[----:B--2---:R-:W-:Y:S05]  /*ed50*/  @!P2 BRA `(.L_x_1540) ;  /* 0xfffffffc00eca947 */ /* 0x004fea000383ffff */
[----:B------:R-:W-:Y:S05]  /*ed60*/  BRA `(.L_x_1539) ;  /* 0xffffff8800447947 */ /* 0x000fea000383ffff */
.L_x_1546:
[----:B-1----:R-:W-:-:S04]  /*ed70*/  IMAD.U32 R6, RZ, RZ, UR14 ;  /* 0x0000000eff067e24 */ /* 0x002fc8000f8e00ff */
[----:B------:R1:W2:Y:S03]  /*ed80*/  SYNCS.PHASECHK.TRANS64.TRYWAIT P1, [R6+URZ+0x13250], R5 ;  /* 0x01325005060075a7 */ /* 0x0002a6000802017f */
[----:B--2---:R-:W-:Y:S05]  /*ed90*/  @!P1 NANOSLEEP.SYNCS 0x989680 ;  /* 0x009896800000995d */ /* 0x004fea0003900000 */
[----:B------:R-:W2:Y:S02]  /*eda0*/  @!P1 SYNCS.PHASECHK.TRANS64 P1, [R6+URZ+0x13250], R5 ;  /* 0x01325005060095a7 */ /* 0x000ea4000802007f */
[----:B--2---:R-:W-:Y:S05]  /*edb0*/  @!P1 BRA `(.L_x_1546) ;  /* 0xfffffffc00ec9947 */ /* 0x004fea000383ffff */
[----:B------:R-:W-:Y:S05]  /*edc0*/  BRA `(.L_x_1545) ;  /* 0xffffffa400847947 */ /* 0x000fea000383ffff */
.L_x_1568:
[----:B------:R-:W-:Y:S02]  /*edd0*/  IMAD.MOV.U32 R13, RZ, RZ, R20 ;  /* 0x000000ffff0d7224 */ /* 0x000fe400078e0014 */
[----:B------:R-:W-:Y:S02]  /*ede0*/  IMAD.MOV.U32 R12, RZ, RZ, RZ ;  /* 0x000000ffff0c7224 */ /* 0x000fe400078e00ff */
[----:B------:R-:W-:Y:S02]  /*edf0*/  IMAD.MOV.U32 R11, RZ, RZ, 0x1f ;  /* 0x0000001fff0b7424 */ /* 0x000fe400078e00ff */
[----:B------:R-:W-:-:S07]  /*ee00*/  IMAD.MOV.U32 R15, RZ, RZ, -0x1 ;  /* 0xffffffffff0f7424 */ /* 0x000fce00078e00ff */
[----:B------:R-:W-:Y:S05]  /*ee10*/  WARPSYNC.COLLECTIVE R15, `(.L_x_1631) ;  /* 0x000000000f087348 */ /* 0x000fea0003c00000 */
[----:B------:R0:W1:Y:S02]  /*ee20*/  SHFL.IDX P6, R14, R13, R12, R11 ;  /* 0x0000000c0d0e7389 */ /* 0x00006400000c000b */
[----:B01----:R-:W-:Y:S01]  /*ee30*/  ENDCOLLECTIVE ;  /* 0x000000000000791b */ /* 0x003fe20003800000 */
.L_x_1631:
[----:B------:R-:W-:Y:S05]  /*ee40*/  BRA `(.L_x_1632) ;  /* 0xffffffd4008c7947 */ /* 0x000fea000383ffff */
.L_x_1570:
[----:B------:R-:W-:Y:S01]  /*ee50*/  BSSY B0, `(.L_x_1633) ;  /* 0x0000006000007945 */ /* 0x000fe20003800000 */
[----:B------:R-:W-:-:S07]  /*ee60*/  IMAD.MOV.U32 R15, RZ, RZ, -0x1 ;  /* 0xffffffffff0f7424 */ /* 0x000fce00078e00ff */
[----:B0-----:R-:W-:Y:S05]  /*ee70*/  WARPSYNC.COLLECTIVE R15, `(.L_x_1634) ;  /* 0x000000000f0c7348 */ /* 0x001fea0003c00000 */
[----:B------:R-:W-:Y:S02]  /*ee80*/  ELECT P6, UR62, PT ;  /* 0x00000000003e782f */ /* 0x000fe400038c0000 */
[----:B------:R-:W-:Y:S01]  /*ee90*/  MOV R14, UR62 ;  /* 0x0000003e000e7c02 */ /* 0x000fe20008000f00 */
[----:B0-----:R-:W-:Y:S10]  /*eea0*/  ENDCOLLECTIVE ;  /* 0x000000000000791b */ /* 0x001ff40003800000 */
.L_x_1634:
[----:B------:R-:W-:Y:S05]  /*eeb0*/  BSYNC B0 ;  /* 0x0000000000007941 */ /* 0x000fea0003800000 */
.L_x_1633:
[----:B------:R-:W-:Y:S05]  /*eec0*/  BRA `(.L_x_1635) ;  /* 0xffffffd400947947 */ /* 0x000fea000383ffff */
.L_x_1572:
[----:B-1----:R1:W2:Y:S02]  /*eed0*/  SYNCS.PHASECHK.TRANS64.TRYWAIT P1, [R5+URZ+0x13280], R2 ;  /* 0x01328002050075a7 */ /* 0x0022a4000802017f */
[----:B--2---:R-:W-:Y:S05]  /*eee0*/  @!P1 NANOSLEEP.SYNCS 0x989680 ;  /* 0x009896800000995d */ /* 0x004fea0003900000 */
[----:B------:R-:W2:Y:S02]  /*eef0*/  @!P1 SYNCS.PHASECHK.TRANS64 P1, [R5+URZ+0x13280], R2 ;  /* 0x01328002050095a7 */ /* 0x000ea4000802007f */
[----:B--2---:R-:W-:Y:S05]  /*ef00*/  @!P1 BRA `(.L_x_1572) ;  /* 0xfffffffc00f09947 */ /* 0x004fea000383ffff */
[----:B------:R-:W-:Y:S05]  /*ef10*/  BRA `(.L_x_1636) ;  /* 0xffffffd400f07947 */ /* 0x000fea000383ffff */
.L_x_1574:
[----:B--2---:R2:W3:Y:S02]  /*ef20*/  SYNCS.PHASECHK.TRANS64.TRYWAIT P1, [R5+URZ+0x13240], R2 ;  /* 0x01324002050075a7 */ /* 0x0044e4000802017f */
[----:B---3--:R-:W-:Y:S05]  /*ef30*/  @!P1 NANOSLEEP.SYNCS 0x989680 ;  /* 0x009896800000995d */ /* 0x008fea0003900000 */
[----:B------:R-:W3:Y:S02]  /*ef40*/  @!P1 SYNCS.PHASECHK.TRANS64 P1, [R5+URZ+0x13240], R2 ;  /* 0x01324002050095a7 */ /* 0x000ee4000802007f */
[----:B---3--:R-:W-:Y:S05]  /*ef50*/  @!P1 BRA `(.L_x_1574) ;  /* 0xfffffffc00f09947 */ /* 0x008fea000383ffff */
[----:B------:R-:W-:Y:S05]  /*ef60*/  BRA `(.L_x_1637) ;  /* 0xffffffd8003c7947 */ /* 0x000fea000383ffff */
.L_x_1578:
[----:B------:R-:W-:Y:S02]  /*ef70*/  IMAD.MOV.U32 R13, RZ, RZ, R4 ;  /* 0x000000ffff0d7224 */ /* 0x000fe400078e0004 */
[----:B------:R-:W-:Y:S02]  /*ef80*/  IMAD.MOV.U32 R12, RZ, RZ, RZ ;  /* 0x000000ffff0c7224 */ /* 0x000fe400078e00ff */
[----:B------:R-:W-:Y:S02]  /*ef90*/  IMAD.MOV.U32 R11, RZ, RZ, 0x1c1f ;  /* 0x00001c1fff0b7424 */ /* 0x000fe400078e00ff */
[----:B------:R-:W-:Y:S02]  /*efa0*/  IMAD.MOV.U32 R15, RZ, RZ, -0x1 ;  /* 0xffffffffff0f7424 */ /* 0x000fe400078e00ff */
[----:B------:R-:W-:-:S07]  /*efb0*/  IMAD.U32 R7, RZ, RZ, UR41 ;  /* 0x00000029ff077e24 */ /* 0x000fce000f8e00ff */
[----:B------:R-:W-:Y:S05]  /*efc0*/  WARPSYNC.COLLECTIVE R15, `(.L_x_1638) ;  /* 0x000000000f087348 */ /* 0x000fea0003c00000 */
[----:B------:R0:W1:Y:S02]  /*efd0*/  SHFL.IDX P6, R14, R13, R12, R11 ;  /* 0x0000000c0d0e7389 */ /* 0x00006400000c000b */
[----:B01----:R-:W-:Y:S01]  /*efe0*/  ENDCOLLECTIVE ;  /* 0x000000000000791b */ /* 0x003fe20003800000 */
.L_x_1638:
[----:B------:R-:W-:Y:S02]  /*eff0*/  IMAD R7, R7, 0xc0, R20 ;  /* 0x000000c007077824 */ /* 0x000fe400078e0214 */
[----:B------:R-:W-:Y:S02]  /*f000*/  IMAD.MOV.U32 R13, RZ, RZ, R0 ;  /* 0x000000ffff0d7224 */ /* 0x000fe400078e0000 */
[----:B------:R-:W-:-:S07]  /*f010*/  IMAD.MOV.U32 R2, RZ, RZ, R14 ;  /* 0x000000ffff027224 */ /* 0x000fce00078e000e */
[----:B------:R-:W-:Y:S05]  /*f020*/  WARPSYNC.COLLECTIVE R15, `(.L_x_1639) ;  /* 0x000000000f087348 */ /* 0x000fea0003c00000 */
[----:B------:R0:W1:Y:S02]  /*f030*/  SHFL.IDX P6, R14, R13, R12, R11 ;  /* 0x0000000c0d0e7389 */ /* 0x00006400000c000b */
[----:B01----:R-:W-:Y:S01]  /*f040*/  ENDCOLLECTIVE ;  /* 0x000000000000791b */ /* 0x003fe20003800000 */
.L_x_1639:
        /* <DEDUP_REMOVED lines=12> */
.L_x_1640:
        /* <DEDUP_REMOVED lines=11> */
.L_x_1641:
        /* <DEDUP_REMOVED lines=8> */
.L_x_1642:
        /* <DEDUP_REMOVED lines=10> */
.L_x_1643:
        /* <DEDUP_REMOVED lines=8> */
.L_x_1644:
        /* <DEDUP_REMOVED lines=11> */
.L_x_1645:
[----:B------:R-:W-:Y:S02]  /*f410*/  IMAD.MOV.U32 R13, RZ, RZ, R8 ;  /* 0x000000ffff0d7224 */ /* 0x000fe400078e0008 */
[----:B------:R-:W-:Y:S02]  /*f420*/  IMAD.MOV.U32 R12, RZ, RZ, RZ ;  /* 0x000000ffff0c7224 */ /* 0x000fe400078e00ff */
[----:B------:R-:W-:-:S07]  /*f430*/  IMAD.MOV.U32 R9, RZ, RZ, R14 ;  /* 0x000000ffff097224 */ /* 0x000fce00078e000e */
[----:B------:R-:W-:Y:S05]  /*f440*/  WARPSYNC.COLLECTIVE R15, `(.L_x_1646) ;  /* 0x000000000f087348 */ /* 0x000fea0003c00000 */
[----:B------:R0:W1:Y:S02]  /*f450*/  SHFL.IDX P6, R14, R13, R12, R11 ;  /* 0x0000000c0d0e7389 */ /* 0x00006400000c000b */
[----:B01----:R-:W-:Y:S01]  /*f460*/  ENDCOLLECTIVE ;  /* 0x000000000000791b */ /* 0x003fe20003800000 */
.L_x_1646:
        /* <DEDUP_REMOVED lines=11> */
.L_x_1647:
        /* <DEDUP_REMOVED lines=8> */
.L_x_1648:
        /* <DEDUP_REMOVED lines=10> */
.L_x_1649:
[----:B------:R-:W-:Y:S05]  /*f640*/  BRA `(.L_x_1650) ;  /* 0xffffffdc00207947 */ /* 0x000fea000383ffff */
.L_x_1581:
[----:B0-----:R0:W1:Y:S02]  /*f650*/  SYNCS.PHASECHK.TRANS64.TRYWAIT P0, [R16+URZ+0x13220], R3 ;  /* 0x01322003100075a7 */ /* 0x001064000800017f */
[----:B-1----:R-:W-:Y:S05]  /*f660*/  @!P0 NANOSLEEP.SYNCS 0x989680 ;  /* 0x009896800000895d */ /* 0x002fea0003900000 */
[----:B------:R-:W1:Y:S02]  /*f670*/  @!P0 SYNCS.PHASECHK.TRANS64 P0, [R16+URZ+0x13220], R3 ;  /* 0x01322003100085a7 */ /* 0x000e64000800007f */
[----:B-1----:R-:W-:Y:S05]  /*f680*/  @!P0 BRA `(.L_x_1581) ;  /* 0xfffffffc00f08947 */ /* 0x002fea000383ffff */
[----:B------:R-:W-:Y:S05]  /*f690*/  BRA `(.L_x_1651) ;  /* 0xffffffdc00747947 */ /* 0x000fea000383ffff */
.L_x_1587:
[----:B0-----:R0:W1:Y:S02]  /*f6a0*/  SYNCS.PHASECHK.TRANS64.TRYWAIT P0, [R4+URZ+0x13280], R3 ;  /* 0x01328003040075a7 */ /* 0x001064000800017f */
[----:B-1----:R-:W-:Y:S05]  /*f6b0*/  @!P0 NANOSLEEP.SYNCS 0x989680 ;  /* 0x009896800000895d */ /* 0x002fea0003900000 */
[----:B------:R-:W1:Y:S02]  /*f6c0*/  @!P0 SYNCS.PHASECHK.TRANS64 P0, [R4+URZ+0x13280], R3 ;  /* 0x01328003040085a7 */ /* 0x000e64000800007f */
[----:B-1----:R-:W-:Y:S05]  /*f6d0*/  @!P0 BRA `(.L_x_1587) ;  /* 0xfffffffc00f08947 */ /* 0x002fea000383ffff */
[----:B------:R-:W-:Y:S05]  /*f6e0*/  BRA `(.L_x_1652) ;  /* 0xffffffe0001c7947 */ /* 0x000fea000383ffff */
.L_x_1592:
[----:B-1----:R1:W2:Y:S02]  /*f6f0*/  SYNCS.PHASECHK.TRANS64.TRYWAIT P0, [R4+URZ+0x13240], R3 ;  /* 0x01324003040075a7 */ /* 0x0022a4000800017f */
[----:B--2---:R-:W-:Y:S05]  /*f700*/  @!P0 NANOSLEEP.SYNCS 0x989680 ;  /* 0x009896800000895d */ /* 0x004fea0003900000 */
[----:B------:R-:W2:Y:S02]  /*f710*/  @!P0 SYNCS.PHASECHK.TRANS64 P0, [R4+URZ+0x13240], R3 ;  /* 0x01324003040085a7 */ /* 0x000ea4000800007f */
[----:B--2---:R-:W-:Y:S05]  /*f720*/  @!P0 BRA `(.L_x_1592) ;  /* 0xfffffffc00f08947 */ /* 0x004fea000383ffff */
[----:B------:R-:W-:Y:S05]  /*f730*/  BRA `(.L_x_1653) ;  /* 0xffffffe000947947 */ /* 0x000fea000383ffff */
.L_x_1598:
[----:B0-----:R0:W1:Y:S02]  /*f740*/  SYNCS.PHASECHK.TRANS64.TRYWAIT P1, [R3+URZ+0x13270], R2 ;  /* 0x01327002030075a7 */ /* 0x001064000802017f */
[----:B-1----:R-:W-:Y:S05]  /*f750*/  @!P1 NANOSLEEP.SYNCS 0x989680 ;  /* 0x009896800000995d */ /* 0x002fea0003900000 */
[----:B------:R-:W1:Y:S02]  /*f760*/  @!P1 SYNCS.PHASECHK.TRANS64 P1, [R3+URZ+0x13270], R2 ;  /* 0x01327002030095a7 */ /* 0x000e64000802007f */
[----:B-1----:R-:W-:Y:S05]  /*f770*/  @!P1 BRA `(.L_x_1598) ;  /* 0xfffffffc00f09947 */ /* 0x002fea000383ffff */
[----:B------:R-:W-:Y:S05]  /*f780*/  BRA `(.L_x_1654) ;  /* 0xffffffe400307947 */ /* 0x000fea000383ffff */
.L_x_1600:
[----:B0-----:R0:W1:Y:S02]  /*f790*/  SYNCS.PHASECHK.TRANS64.TRYWAIT P1, [R3+URZ+0x13260], R2 ;  /* 0x01326002030075a7 */ /* 0x001064000802017f */
[----:B-1----:R-:W-:Y:S05]  /*f7a0*/  @!P1 NANOSLEEP.SYNCS 0x989680 ;  /* 0x009896800000995d */ /* 0x002fea0003900000 */
[----:B------:R-:W1:Y:S02]  /*f7b0*/  @!P1 SYNCS.PHASECHK.TRANS64 P1, [R3+URZ+0x13260], R2 ;  /* 0x01326002030095a7 */ /* 0x000e64000802007f */
[----:B-1----:R-:W-:Y:S05]  /*f7c0*/  @!P1 BRA `(.L_x_1600) ;  /* 0xfffffffc00f09947 */ /* 0x002fea000383ffff */
[----:B------:R-:W-:Y:S05]  /*f7d0*/  BRA `(.L_x_1655) ;  /* 0xffffffe400387947 */ /* 0x000fea000383ffff */
.L_x_1607:
[----:B0-----:R0:W1:Y:S02]  /*f7e0*/  SYNCS.PHASECHK.TRANS64.TRYWAIT P1, [R2+URZ+0x13270], R3 ;  /* 0x01327003020075a7 */ /* 0x001064000802017f */
[----:B-1----:R-:W-:Y:S05]  /*f7f0*/  @!P1 NANOSLEEP.SYNCS 0x989680 ;  /* 0x009896800000995d */ /* 0x002fea0003900000 */
[----:B------:R-:W1:Y:S02]  /*f800*/  @!P1 SYNCS.PHASECHK.TRANS64 P1, [R2+URZ+0x13270], R3 ;  /* 0x01327003020095a7 */ /* 0x000e64000802007f */
[----:B-1----:R-:W-:Y:S05]  /*f810*/  @!P1 BRA `(.L_x_1607) ;  /* 0xfffffffc00f09947 */ /* 0x002fea000383ffff */
[----:B------:R-:W-:Y:S05]  /*f820*/  BRA `(.L_x_1656) ;  /* 0xffffffe8007c7947 */ /* 0x000fea000383ffff */
.L_x_1609:
[----:B0-----:R0:W1:Y:S02]  /*f830*/  SYNCS.PHASECHK.TRANS64.TRYWAIT P1, [R2+URZ+0x13260], R5 ;  /* 0x01326005020075a7 */ /* 0x001064000802017f */
[----:B-1----:R-:W-:Y:S05]  /*f840*/  @!P1 NANOSLEEP.SYNCS 0x989680 ;  /* 0x009896800000995d */ /* 0x002fea0003900000 */
[----:B------:R-:W1:Y:S02]  /*f850*/  @!P1 SYNCS.PHASECHK.TRANS64 P1, [R2+URZ+0x13260], R5 ;  /* 0x01326005020095a7 */ /* 0x000e64000802007f */
[----:B-1----:R-:W-:Y:S05]  /*f860*/  @!P1 BRA `(.L_x_1609) ;  /* 0xfffffffc00f09947 */ /* 0x002fea000383ffff */
[----:B------:R-:W-:Y:S05]  /*f870*/  BRA `(.L_x_1657) ;  /* 0xffffffe800847947 */ /* 0x000fea000383ffff */
.L_x_1615:
[----:B0-----:R0:W2:Y:S02]  /*f880*/  SYNCS.PHASECHK.TRANS64.TRYWAIT P0, [R7+URZ+0x13220], R0 ;  /* 0x01322000070075a7 */ /* 0x0010a4000800017f */
[----:B--2---:R-:W-:Y:S05]  /*f890*/  @!P0 NANOSLEEP.SYNCS 0x989680 ;  /* 0x009896800000895d */ /* 0x004fea0003900000 */
[----:B------:R-:W2:Y:S02]  /*f8a0*/  @!P0 SYNCS.PHASECHK.TRANS64 P0, [R7+URZ+0x13220], R0 ;  /* 0x01322000070085a7 */ /* 0x000ea4000800007f */
[----:B--2---:R-:W-:Y:S05]  /*f8b0*/  @!P0 BRA `(.L_x_1615) ;  /* 0xfffffffc00f08947 */ /* 0x004fea000383ffff */
[----:B------:R-:W-:Y:S05]  /*f8c0*/  BRA `(.L_x_1658) ;  /* 0xffffffec00c87947 */ /* 0x000fea000383ffff */
.L_x_1616:
        /* <DEDUP_REMOVED lines=11> */
.L_x_1660:
[----:B------:R-:W-:Y:S05]  /*f980*/  BSYNC B0 ;  /* 0x0000000000007941 */ /* 0x000fea0003800000 */
.L_x_1659:
[----:B------:R-:W-:Y:S05]  /*f990*/  BRA `(.L_x_1661) ;  /* 0xffffffec00b07947 */ /* 0x000fea000383ffff */
.L_x_1619:
[----:B------:R-:W-:Y:S01]  /*f9a0*/  BSSY B1, `(.L_x_1662) ;  /* 0x0000006000017945 */ /* 0x000fe20003800000 */
[----:B------:R-:W-:-:S07]  /*f9b0*/  IMAD.MOV.U32 R15, RZ, RZ, -0x1 ;  /* 0xffffffffff0f7424 */ /* 0x000fce00078e00ff */
[----:B01----:R-:W-:Y:S05]  /*f9c0*/  WARPSYNC.COLLECTIVE R15, `(.L_x_1663) ;  /* 0x000000000f0c7348 */ /* 0x003fea0003c00000 */
[----:B------:R-:W-:Y:S02]  /*f9d0*/  ELECT P6, UR62, PT ;  /* 0x00000000003e782f */ /* 0x000fe400038c0000 */
[----:B------:R-:W-:Y:S01]  /*f9e0*/  MOV R14, UR62 ;  /* 0x0000003e000e7c02 */ /* 0x000fe20008000f00 */
[----:B01----:R-:W-:Y:S10]  /*f9f0*/  ENDCOLLECTIVE ;  /* 0x000000000000791b */ /* 0x003ff40003800000 */
.L_x_1663:
[----:B------:R-:W-:Y:S05]  /*fa00*/  BSYNC B1 ;  /* 0x0000000000017941 */ /* 0x000fea0003800000 */
.L_x_1662:
[----:B------:R-:W-:Y:S05]  /*fa10*/  BRA `(.L_x_1664) ;  /* 0xffffffec00a87947 */ /* 0x000fea000383ffff */
.L_x_1621:
[----:B0-----:R0:W2:Y:S02]  /*fa20*/  SYNCS.PHASECHK.TRANS64.TRYWAIT P1, [R5+URZ], R4 ;  /* 0x00000004050075a7 */ /* 0x0010a4000802017f */
[----:B--2---:R-:W-:Y:S05]  /*fa30*/  @!P1 NANOSLEEP.SYNCS 0x989680 ;  /* 0x009896800000995d */ /* 0x004fea0003900000 */
[----:B------:R-:W2:Y:S02]  /*fa40*/  @!P1 SYNCS.PHASECHK.TRANS64 P1, [R5+URZ], R4 ;  /* 0x00000004050095a7 */ /* 0x000ea4000802007f */
[----:B--2---:R-:W-:Y:S05]  /*fa50*/  @!P1 BRA `(.L_x_1621) ;  /* 0xfffffffc00f09947 */ /* 0x004fea000383ffff */
[----:B------:R-:W-:Y:S05]  /*fa60*/  BRA `(.L_x_1665) ;  /* 0xffffffec00dc7947 */ /* 0x000fea000383ffff */
.L_x_1622:
[----:B--2---:R2:W3:Y:S02]  /*fa70*/  SYNCS.PHASECHK.TRANS64.TRYWAIT P1, [R3+URZ], R0 ;  /* 0x00000000030075a7 */ /* 0x0044e4000802017f */
[----:B---3--:R-:W-:Y:S05]  /*fa80*/  @!P1 NANOSLEEP.SYNCS 0x989680 ;  /* 0x009896800000995d */ /* 0x008fea0003900000 */
[----:B------:R-:W3:Y:S02]  /*fa90*/  @!P1 SYNCS.PHASECHK.TRANS64 P1, [R3+URZ], R0 ;  /* 0x00000000030095a7 */ /* 0x000ee4000802007f */
[----:B---3--:R-:W-:Y:S05]  /*faa0*/  @!P1 BRA `(.L_x_1622) ;  /* 0xfffffffc00f09947 */ /* 0x008fea000383ffff */
[----:B------:R-:W-:Y:S05]  /*fab0*/  BRA `(.L_x_1666) ;  /* 0xffffffec00d07947 */ /* 0x000fea000383ffff */
.L_x_1624:
[----:B--2---:R2:W3:Y:S02]  /*fac0*/  SYNCS.PHASECHK.TRANS64.TRYWAIT P1, [R3+URZ+0x13260], R4 ;  /* 0x01326004030075a7 */ /* 0x0044e4000802017f */
[----:B---3--:R-:W-:Y:S05]  /*fad0*/  @!P1 NANOSLEEP.SYNCS 0x989680 ;  /* 0x009896800000995d */ /* 0x008fea0003900000 */
[----:B------:R-:W3:Y:S02]  /*fae0*/  @!P1 SYNCS.PHASECHK.TRANS64 P1, [R3+URZ+0x13260], R4 ;  /* 0x01326004030095a7 */ /* 0x000ee4000802007f */
[----:B---3--:R-:W-:Y:S05]  /*faf0*/  @!P1 BRA `(.L_x_1624) ;  /* 0xfffffffc00f09947 */ /* 0x008fea000383ffff */
[----:B------:R-:W-:Y:S05]  /*fb00*/  BRA `(.L_x_1667) ;  /* 0xffffffec00d07947 */ /* 0x000fea000383ffff */
.L_x_1626:
[----:B0-----:R0:W3:Y:S02]  /*fb10*/  SYNCS.PHASECHK.TRANS64.TRYWAIT P1, [R5+URZ+0x13260], R0 ;  /* 0x01326000050075a7 */ /* 0x0010e4000802017f */
[----:B---3--:R-:W-:Y:S05]  /*fb20*/  @!P1 NANOSLEEP.SYNCS 0x989680 ;  /* 0x009896800000995d */ /* 0x008fea0003900000 */
[----:B------:R-:W3:Y:S02]  /*fb30*/  @!P1 SYNCS.PHASECHK.TRANS64 P1, [R5+URZ+0x13260], R0 ;  /* 0x01326000050095a7 */ /* 0x000ee4000802007f */
[----:B---3--:R-:W-:Y:S05]  /*fb40*/  @!P1 BRA `(.L_x_1626) ;  /* 0xfffffffc00f09947 */ /* 0x008fea000383ffff */
[----:B------:R-:W-:Y:S05]  /*fb50*/  BRA `(.L_x_1668) ;  /* 0xffffffec00d07947 */ /* 0x000fea000383ffff */
.L_x_1628:
[----:B---3--:R3:W4:Y:S02]  /*fb60*/  SYNCS.PHASECHK.TRANS64.TRYWAIT P0, [R3+URZ+0x13280], R4 ;  /* 0x01328004030075a7 */ /* 0x008724000800017f */
[----:B----4-:R-:W-:Y:S05]  /*fb70*/  @!P0 NANOSLEEP.SYNCS 0x989680 ;  /* 0x009896800000895d */ /* 0x010fea0003900000 */
[----:B------:R-:W4:Y:S02]  /*fb80*/  @!P0 SYNCS.PHASECHK.TRANS64 P0, [R3+URZ+0x13280], R4 ;  /* 0x01328004030085a7 */ /* 0x000f24000800007f */
[----:B----4-:R-:W-:Y:S05]  /*fb90*/  @!P0 BRA `(.L_x_1628) ;  /* 0xfffffffc00f08947 */ /* 0x010fea000383ffff */
[----:B------:R-:W-:Y:S05]  /*fba0*/  BRA `(.L_x_1629) ;  /* 0xffffffec00cc7947 */ /* 0x000fea000383ffff */
.L_x_1669:
        /* <DEDUP_REMOVED lines=13> */
.L_x_2203:


//--------------------- .text._ZN7cutlass13device_kernelIN5flash11enable_sm90INS1_16FlashAttnFwdSm90INS1_25CollectiveMainloopFwdSm90ILi2EN4cute5tupleIJNS5_1CILi1EEES8_S8_EEENS6_IJNS7_ILi192EEENS7_ILi160EEENS7_ILi64EEEEEELi64ENS_12float_e4m3_tEfNS_4arch4Sm90ELb1ELb0ELb0ELb1ELb0ELb0ELb0ELb1ELb1ELb1ELb0ELb0EEENS1_21CollectiveEpilogueFwdINS6_IJSA_SC_SB_EEES9_NS_10bfloat16_tESG_Li384ELb1ELb1ELb0ELb1EEENS1_36VarlenDynamicPersistentTileSchedulerILi192ELi160ELi384ELi128ELb0ELb1ELb1ELb1ELb1ELb1EEEEEEEEEvNT_6ParamsE --------------------------
	.section	.text._ZN7cutlass13device_kernelIN5flash11enable_sm90INS1_16FlashAttnFwdSm90INS1_25CollectiveMainloopFwdSm90ILi2EN4cute5tupleIJNS5_1CILi1EEES8_S8_EEENS6_IJNS7_ILi192EEENS7_ILi160EEENS7_ILi64EEEEEELi64ENS_12float_e4m3_tEfNS_4arch4Sm90ELb1ELb0ELb0ELb1ELb0ELb0ELb0ELb1ELb1ELb1ELb0ELb0EEENS1_21CollectiveEpilogueFwdINS6_IJSA_SC_SB_EEES9_NS_10bfloat16_tESG_Li384ELb1ELb1ELb0ELb1EEENS1_36VarlenDynamicPersistentTileSchedulerILi192ELi160ELi384ELi128ELb0ELb1ELb1ELb1ELb1ELb1EEEEEEEEEvNT_6ParamsE,"ax",@progbits
	.align	128
.text._ZN7cutlass13device_kernelIN5flash11enable_sm90INS1_16FlashAttnFwdSm90INS1_25CollectiveMainloopFwdSm90ILi2EN4cute5tupleIJNS5_1CILi1EEES8_S8_EEENS6_IJNS7_ILi192EEENS7_ILi160EEENS7_ILi64EEEEEELi64ENS_12float_e4m3_tEfNS_4arch4Sm90ELb1ELb0ELb0ELb1ELb0ELb0ELb0ELb1ELb1ELb1ELb0ELb0EEENS1_21CollectiveEpilogueFwdINS6_IJSA_SC_SB_EEES9_NS_10bfloat16_tESG_Li384ELb1ELb1ELb0ELb1EEENS1_36VarlenDynamicPersistentTileSchedulerILi192ELi160ELi384ELi128ELb0ELb1ELb1ELb1ELb1ELb1EEEEEEEEEvNT_6ParamsE:
        .type           _ZN7cutlass13device_kernelIN5flash11enable_sm90INS1_16FlashAttnFwdSm90INS1_25CollectiveMainloopFwdSm90ILi2EN4cute5tupleIJNS5_1CILi1EEES8_S8_EEENS6_IJNS7_ILi192EEENS7_ILi160EEENS7_ILi64EEEEEELi64ENS_12float_e4m3_tEfNS_4arch4Sm90ELb1ELb0ELb0ELb1ELb0ELb0ELb0ELb1ELb1ELb1ELb0ELb0EEENS1_21CollectiveEpilogueFwdINS6_IJSA_SC_SB_EEES9_NS_10bfloat16_tESG_Li384ELb1ELb1ELb0ELb1EEENS1_36VarlenDynamicPersistentTileSchedulerILi192ELi160ELi384ELi128ELb0ELb1ELb1ELb1ELb1ELb1EEEEEEEEEvNT_6ParamsE,@function
        .size           _ZN7cutlass13device_kernelIN5flash11enable_sm90INS1_16FlashAttnFwdSm90INS1_25CollectiveMainloopFwdSm90ILi2EN4cute5tupleIJNS5_1CILi1EEES8_S8_EEENS6_IJNS7_ILi192EEENS7_ILi160EEENS7_ILi64EEEEEELi64ENS_12float_e4m3_tEfNS_4arch4Sm90ELb1ELb0ELb0ELb1ELb0ELb0ELb0ELb1ELb1ELb1ELb0ELb0EEENS1_21CollectiveEpilogueFwdINS6_IJSA_SC_SB_EEES9_NS_10bfloat16_tESG_Li384ELb1ELb1ELb0ELb1EEENS1_36VarlenDynamicPersistentTileSchedulerILi192ELi160ELi384ELi128ELb0ELb1ELb1ELb1ELb1ELb1EEEEEEEEEvNT_6ParamsE,(.L_x_2204 - _ZN7cutlass13device_kernelIN5flash11enable_sm90INS1_16FlashAttnFwdSm90INS1_25CollectiveMainloopFwdSm90ILi2EN4cute5tupleIJNS5_1CILi1EEES8_S8_EEENS6_IJNS7_ILi192EEENS7_ILi160EEENS7_ILi64EEEEEELi64ENS_12float_e4m3_tEfNS_4arch4Sm90ELb1ELb0ELb0ELb1ELb0ELb0ELb0ELb1ELb1ELb1ELb0ELb0EEENS1_21CollectiveEpilogueFwdINS6_IJSA_SC_SB_EEES9_NS_10bfloat16_tESG_Li384ELb1ELb1ELb0ELb1EEENS1_36VarlenDynamicPersistentTileSchedulerILi192ELi160ELi384ELi128ELb0ELb1ELb1ELb1ELb1ELb1EEEEEEEEEvNT_6ParamsE)
        .other          _ZN7cutlass13device_kernelIN5flash11enable_sm90INS1_16FlashAttnFwdSm90INS1_25CollectiveMainloopFwdSm90ILi2EN4cute5tupleIJNS5_1CILi1EEES8_S8_EEENS6_IJNS7_ILi192EEENS7_ILi160EEENS7_ILi64EEEEEELi64ENS_12float_e4m3_tEfNS_4arch4Sm90ELb1ELb0ELb0ELb1ELb0ELb0ELb0ELb1ELb1ELb1ELb0ELb0EEENS1_21CollectiveEpilogueFwdINS6_IJSA_SC_SB_EEES9_NS_10bfloat16_tESG_Li384ELb1ELb1ELb0ELb1EEENS1_36VarlenDynamicPersistentTileSchedulerILi192ELi160ELi384ELi128ELb0ELb1ELb1ELb1ELb1ELb1EEEEEEEEEvNT_6ParamsE,@"STO_CUDA_ENTRY STV_DEFAULT"
_ZN7cutlass13device_kernelIN5flash11enable_sm90INS1_16FlashAttnFwdSm90INS1_25CollectiveMainloopFwdSm90ILi2EN4cute5tupleIJNS5_1CILi1EEES8_S8_EEENS6_IJNS7_ILi192EEENS7_ILi160EEENS7_ILi64EEEEEELi64ENS_12float_e4m3_tEfNS_4arch4Sm90ELb1ELb0ELb0ELb1ELb0ELb0ELb0ELb1ELb1ELb1ELb0ELb0EEENS1_21CollectiveEpilogueFwdINS6_IJSA_SC_SB_EEES9_NS_10bfloat16_tESG_Li384ELb1ELb1ELb0ELb1EEENS1_36VarlenDynamicPersistentTileSchedulerILi192ELi160ELi384ELi128ELb0ELb1ELb1ELb1ELb1ELb1EEEEEEEEEvNT_6ParamsE:
        /* <DEDUP_REMOVED lines=18> */
.L_x_1671:
[----:B------:R-:W-:Y:S05]  /*0120*/  BSYNC B0 ;  /* 0x0000000000007941 */ /* 0x000fea0003800000 */
.L_x_1670:
        /* <DEDUP_REMOVED lines=41> */
.L_x_1672:
        /* <DEDUP_REMOVED lines=22> */
.L_x_1673:
        /* <DEDUP_REMOVED lines=18> */
.L_x_1674:
        /* <DEDUP_REMOVED lines=22> */
.L_x_1675:
        /* <DEDUP_REMOVED lines=22> */
.L_x_1676:
[----:B------:R-:W-:Y:S01]  /*0900*/  PLOP3.LUT P0, PT, PT, PT, UP0, 0x80, 0x0 ;  /* 0x000000000000781c */ /* 0x000fe20003f0f008 */
[----:B------:R-:W-:Y:S01]  /*0910*/  UMOV UR38, 0x1 ;  /* 0x0000000100267882 */ /* 0x000fe20000000000 */
[----:B------:R-:W-:Y:S01]  /*0920*/  NOP ;  /* 0x0000000000007918 */ /* 0x000fe20000000000 */
[----:B------:R-:W-:Y:S01]  /*0930*/  USEL UR38, UR38, 0x2, !UP0 ;  /* 0x0000000226267887 */ /* 0x000fe2000c000000 */
[----:B------:R-:W-:Y:S01]  /*0940*/  ULDC.64 UR52, c[0x0][0x208] ;  /* 0x0000820000347ab9 */ /* 0x000fe20000000a00 */
[----:B012-4-:R-:W-:Y:S08]  /*0950*/  BAR.SYNC.DEFER_BLOCKING 0x0 ;  /* 0x0000000000007b1d */ /* 0x017ff00000010000 */
[----:B------:R-:W-:Y:S05]  /*0960*/  @!P0 BRA `(.L_x_1677) ;  /* 0x000000b000308947 */ /* 0x000fea0003800000 */
.L_x_1678:
        /* <DEDUP_REMOVED lines=16> */
[----:B------:R-:W-:Y:S01]  /*0a70*/  ULOP3.LUT UR47, UR38, 0x1, URZ, 0xfc, !UPT ;  /* 0x00000001262f7892 */ /* 0x000fe2000f8efc3f */
[----:B------:R-:W-:Y:S01]  /*0a80*/  R2UR UR48, R30 ;  /* 0x000000001e3072ca */ /* 0x000fe200000e0000 */
        /* <DEDUP_REMOVED lines=16> */
[----:B------:R-:W-:Y:S02]  /*0b90*/  LOP3.LUT R2, R2, 0x1ffffffe, RZ, 0xc0, !PT ;  /* 0x1ffffffe02027812 */ /* 0x000fe400078ec0ff */
[----:B------:R-:W-:Y:S01]  /*0ba0*/  SHF.R.S32.HI R6, RZ, 0x1f, R23 ;  /* 0x0000001fff067819 */ /* 0x000fe20000011417 */
[----:B------:R-:W-:Y:S01]  /*0bb0*/  IMAD R3, R3, 0x40, R4 ;  /* 0x0000004003037824 */ /* 0x000fe200078e0204 */
[----:B------:R-:W-:Y:S01]  /*0bc0*/  LEA.HI R10, R0, R12, RZ, 0x2 ;  /* 0x0000000c000a7211 */ /* 0x000fe200078f10ff */
[----:B------:R-:W-:Y:S01]  /*0bd0*/  IMAD.IADD R2, R5, 0x1, -R2 ;  /* 0x0000000105027824 */ /* 0x000fe200078e0a02 */
[----:B------:R-:W-:Y:S02]  /*0be0*/  LEA.HI R7, R6, R23, RZ, 0x2 ;  /* 0x0000001706077211 */ /* 0x000fe400078f10ff */
[----:B------:R-:W-:Y:S01]  /*0bf0*/  SHF.R.S32.HI R156, RZ, 0x7, R156 ;  /* 0x00000007ff9c7819 */ /* 0x000fe2000001149c */
[----:B------:R-:W-:Y:S01]  /*0c00*/  IMAD R2, R2, 0x8, R3 ;  /* 0x0000000802027824 */ /* 0x000fe200078e0203 */
[----:B------:R-:W-:-:S02]  /*0c10*/  SHF.R.S32.HI R8, RZ, 0x2, R7 ;  /* 0x00000002ff087819 */ /* 0x000fc40000011407 */
[----:B------:R-:W-:Y:S01]  /*0c20*/  SHF.R.S32.HI R9, RZ, 0x1f, R7 ;  /* 0x0000001fff097819 */ /* 0x000fe20000011407 */
[----:B------:R-:W-:Y:S01]  /*0c30*/  IMAD.HI R4, R156, 0x55555556, RZ ;  /* 0x555555569c047827 */ /* 0x000fe200078e02ff */
[----:B------:R-:W-:Y:S01]  /*0c40*/  LOP3.LUT R10, R10, 0xfffffffc, RZ, 0xc0, !PT ;  /* 0xfffffffc0a0a7812 */ /* 0x000fe200078ec0ff */
[----:B------:R0:W-:Y:S01]  /*0c50*/  STL [R1], R2 ;  /* 0x0000000201007387 */ /* 0x0001e20000100800 */
[----:B------:R-:W-:Y:S02]  /*0c60*/  LEA.HI R9, R9, R8, RZ, 0x3 ;  /* 0x0000000809097211 */ /* 0x000fe400078f18ff */
[----:B------:R-:W-:Y:S01]  /*0c70*/  LEA.HI R0, R0, R12, RZ, 0x3 ;  /* 0x0000000c00007211 */ /* 0x000fe200078f18ff */
[----:B------:R-:W-:Y:S01]  /*0c80*/  IMAD.IADD R10, R12, 0x1, -R10 ;  /* 0x000000010c0a7824 */ /* 0x000fe200078e0a0a */
[----:B------:R-:W-:Y:S02]  /*0c90*/  LOP3.LUT R9, R9, 0xfffffff8, RZ, 0xc0, !PT ;  /* 0xfffffff809097812 */ /* 0x000fe400078ec0ff */
[----:B------:R-:W-:-:S02]  /*0ca0*/  LEA.HI R6, R6, R23, RZ, 0x5 ;  /* 0x0000001706067211 */ /* 0x000fc400078f28ff */
[----:B------:R-:W-:Y:S01]  /*0cb0*/  LEA.HI R5, R4, R4, RZ, 0x1 ;  /* 0x0000000404057211 */ /* 0x000fe200078f08ff */
[----:B------:R-:W-:Y:S01]  /*0cc0*/  IMAD.IADD R9, R8, 0x1, -R9 ;  /* 0x0000000108097824 */ /* 0x000fe200078e0a09 */
[----:B------:R-:W-:Y:S02]  /*0cd0*/  LOP3.LUT R18, R0, 0xfffffff8, RZ, 0xc0, !PT ;  /* 0xfffffff800127812 */ /* 0x000fe400078ec0ff */
[----:B------:R-:W-:Y:S01]  /*0ce0*/  LEA.HI R4, R10, R10, RZ, 0x1 ;  /* 0x0000000a0a047211 */ /* 0x000fe200078f08ff */
[----:B------:R-:W-:Y:S01]  /*0cf0*/  IMAD R5, R5, -0x3, R156 ;  /* 0xfffffffd05057824 */ /* 0x000fe200078e029c */
[----:B------:R-:W-:Y:S01]  /*0d00*/  SHF.R.S32.HI R6, RZ, 0x5, R6 ;  /* 0x00000005ff067819 */ /* 0x000fe20000011406 */
[----:B------:R-:W-:Y:S01]  /*0d10*/  IMAD.IADD R18, R12, 0x1, -R18 ;  /* 0x000000010c127824 */ /* 0x000fe200078e0a12 */
[----:B------:R-:W-:Y:S02]  /*0d20*/  LOP3.LUT R11, R4, 0x1ffffffe, RZ, 0xc0, !PT ;  /* 0x1ffffffe040b7812 */ /* 0x000fe400078ec0ff */
[----:B------:R-:W-:Y:S01]  /*0d30*/  LOP3.LUT R16, R7, 0x7ffffffc, RZ, 0xc0, !PT ;  /* 0x7ffffffc07107812 */ /* 0x000fe200078ec0ff */
[----:B------:R-:W-:Y:S01]  /*0d40*/  IMAD R6, R6, 0x10, R9 ;  /* 0x0000001006067824 */ /* 0x000fe200078e0209 */
[----:B------:R-:W-:Y:S01]  /*0d50*/  SHF.R.S32.HI R22, RZ, 0x3, R0 ;  /* 0x00000003ff167819 */ /* 0x000fe20000011400 */
[----:B------:R-:W-:-:S02]  /*0d60*/  IMAD.SHL.U32 R19, R18, 0x8, RZ ;  /* 0x0000000812137824 */ /* 0x000fc400078e00ff */
[----:B------:R-:W-:Y:S02]  /*0d70*/  IMAD.IADD R10, R10, 0x1, -R11 ;  /* 0x000000010a0a7824 */ /* 0x000fe400078e0a0b */
[----:B------:R-:W-:Y:S01]  /*0d80*/  IMAD R157, R5, 0x40, R6 ;  /* 0x00000040059d7824 */ /* 0x000fe200078e0206 */
[----:B------:R-:W-:Y:S01]  /*0d90*/  SHF.R.S32.HI R0, RZ, 0x1f, R19 ;  /* 0x0000001fff007819 */ /* 0x000fe20000011413 */
[----:B------:R-:W-:Y:S02]  /*0da0*/  IMAD.IADD R16, R23, 0x1, -R16 ;  /* 0x0000000117107824 */ /* 0x000fe400078e0a10 */
[----:B0-----:R-:W-:-:S07]  /*0db0*/  IMAD R17, R10, 0x8, R157 ;  /* 0x000000080a117824 */ /* 0x001fce00078e029d */
.L_x_1723:
[----:B012---:R-:W0:Y:S01]  /*0dc0*/  LDC.64 R2, c[0x0][0xc88] ;  /* 0x00032200ff027b82 */ /* 0x007e220000000a00 */
[----:B------:R-:W-:Y:S01]  /*0dd0*/  ULDC.64 UR6, c[0x0][0xa28] ;  /* 0x00028a0000067ab9 */ /* 0x000fe20000000a00 */
[----:B------:R-:W-:Y:S01]  /*0de0*/  ULDC.64 UR8, c[0x0][0xa18] ;  /* 0x0002860000087ab9 */ /* 0x000fe20000000a00 */
[----:B------:R-:W-:Y:S01]  /*0df0*/  ULDC UR4, c[0x0][0x424] ;  /* 0x0001090000047ab9 */ /* 0x000fe20000000800 */
[----:B0-----:R-:W-:-:S06]  /*0e00*/  IMAD.WIDE R2, R31, 0x4, R2 ;  /* 0x000000041f027825 */ /* 0x001fcc00078e0202 */
[----:B------:R-:W2:Y:S01]  /*0e10*/  LDG.E R2, desc[UR52][R2.64] ;  /* 0x0000003402027981 */ /* 0x000ea2000c1e1900 */
[----:B------:R-:W-:Y:S02]  /*0e20*/  UISETP.NE.U32.AND UP0, UPT, UR6, URZ, UPT ;  /* 0x0000003f0600728c */ /* 0x000fe4000bf05070 */
[----:B------:R-:W-:Y:S02]  /*0e30*/  UISETP.NE.U32.AND UP1, UPT, UR8, URZ, UPT ;  /* 0x0000003f0800728c */ /* 0x000fe4000bf25070 */
[----:B------:R-:W-:Y:S02]  /*0e40*/  UISETP.NE.AND.EX UP0, UPT, UR7, URZ, UPT, UP0 ;  /* 0x0000003f0700728c */ /* 0x000fe4000bf05300 */
[----:B------:R-:W-:-:S04]  /*0e50*/  UISETP.NE.AND.EX UP1, UPT, UR9, URZ, UPT, UP1 ;  /* 0x0000003f0900728c */ /* 0x000fc8000bf25310 */
[----:B------:R-:W-:Y:S02]  /*0e60*/  PLOP3.LUT P0, PT, PT, PT, UP0, 0x80, 0x0 ;  /* 0x000000000000781c */ /* 0x000fe40003f0f008 */
[----:B------:R-:W-:Y:S02]  /*0e70*/  PLOP3.LUT P2, PT, PT, PT, UP1, 0x80, 0x0 ;  /* 0x000000000000781c */ /* 0x000fe40003f4f018 */
[----:B--2---:R-:W-:-:S13]  /*0e80*/  R2UR UR39, R2 ;  /* 0x00000000022772ca */ /* 0x004fda00000e0000 */
[----:B------:R-:W-:Y:S02]  /*0e90*/  USHF.R.S32.HI UR40, URZ, 0x1f, UR39 ;  /* 0x0000001f3f287899 */ /* 0x000fe40008011427 */
[----:B------:R-:W-:-:S04]  /*0ea0*/  @UP0 ULEA UR6, UP2, UR39, UR6, 0x2 ;  /* 0x0000000627060291 */ /* 0x000fc8000f84103f */
[----:B------:R-:W-:Y:S02]  /*0eb0*/  @UP0 ULEA.HI.X UR7, UR39, UR7, UR40, 0x2, UP2 ;  /* 0x0000000727070291 */ /* 0x000fe400090f1428 */
[----:B------:R-:W-:Y:S01]  /*0ec0*/  @UP1 ULEA UR8, UP0, UR39, UR8, 0x2 ;  /* 0x0000000827081291 */ /* 0x000fe2000f80103f */
[----:B------:R-:W-:-:S03]  /*0ed0*/  IMAD.U32 R2, RZ, RZ, UR6 ;  /* 0x00000006ff027e24 */ /* 0x000fc6000f8e00ff */
[----:B------:R-:W-:Y:S01]  /*0ee0*/  @UP1 ULEA.HI.X UR9, UR39, UR9, UR40, 0x2, UP0 ;  /* 0x0000000927091291 */ /* 0x000fe200080f1428 */
[----:B------:R-:W-:Y:S01]  /*0ef0*/  IMAD.U32 R3, RZ, RZ, UR7 ;  /* 0x00000007ff037e24 */ /* 0x000fe2000f8e00ff */
[----:B------:R-:W-:Y:S01]  /*0f00*/  ULDC.64 UR6, c[0x0][0x418] ;  /* 0x0001060000067ab9 */ /* 0x000fe20000000a00 */
[----:B-----5:R-:W-:-:S03]  /*0f10*/  IMAD.U32 R4, RZ, RZ, UR8 ;  /* 0x00000008ff047e24 */ /* 0x020fc6000f8e00ff */
[----:B------:R-:W-:Y:S01]  /*0f20*/  IMAD.U32 R5, RZ, RZ, UR9 ;  /* 0x00000009ff057e24 */ /* 0x000fe2000f8e00ff */
[----:B------:R-:W2:Y:S01]  /*0f30*/  @P0 LDG.E R2, desc[UR52][R2.64] ;  /* 0x0000003402020981 */ /* 0x000ea2000c1e1900 */
[----:B------:R-:W-:Y:S01]  /*0f40*/  UISETP.NE.U32.AND UP0, UPT, UR6, URZ, UPT ;  /* 0x0000003f0600728c */ /* 0x000fe2000bf05070 */
[----:B------:R-:W-:Y:S02]  /*0f50*/  ULDC.64 UR8, c[0x0][0xa20] ;  /* 0x0002880000087ab9 */ /* 0x000fe40000000a00 */
[----:B------:R-:W3:Y:S01]  /*0f60*/  @P2 LDG.E R4, desc[UR52][R4.64] ;  /* 0x0000003404042981 */ /* 0x000ee2000c1e1900 */
[----:B------:R-:W-:Y:S01]  /*0f70*/  UISETP.NE.AND.EX UP0, UPT, UR7, URZ, UPT, UP0 ;  /* 0x0000003f0700728c */ /* 0x000fe2000bf05300 */
[----:B------:R-:W-:Y:S01]  /*0f80*/  ISETP.NE.U32.AND P1, PT, RZ, UR8, PT ;  /* 0x00000008ff007c0c */ /* 0x000fe2000bf25070 */
[----:B------:R-:W-:Y:S01]  /*0f90*/  ULDC UR6, c[0x0][0x2f0] ;  /* 0x0000bc0000067ab9 */ /* 0x000fe20000000800 */
[----:B------:R-:W-:Y:S01]  /*0fa0*/  UMOV UR49, URZ ;  /* 0x0000003f00317c82 */ /* 0x000fe20008000000 */
[----:B------:R-:W-:Y:S01]  /*0fb0*/  USEL UR4, UR4, 0x1, UP0 ;  /* 0x0000000104047887 */ /* 0x000fe20008000000 */
[----:B------:R-:W-:Y:S01]  /*0fc0*/  ISETP.NE.AND.EX P1, PT, RZ, UR9, PT, P1 ;  /* 0x00000009ff007c0c */ /* 0x000fe2000bf25310 */
[----:B------:R-:W-:-:S02]  /*0fd0*/  ULDC UR50, c[0x0][0x288] ;  /* 0x0000a20000327ab9 */ /* 0x000fc40000000800 */
[----:B------:R-:W-:Y:S01]  /*0fe0*/  UIMAD UR4, UR4, UR6, URZ ;  /* 0x00000006040472a4 */ /* 0x000fe2000f8e023f */
[----:B--2---:R-:W-:Y:S02]  /*0ff0*/  @P0 R2UR UR49, R2 ;  /* 0x00000000023102ca */ /* 0x004fe400000e0000 */
[----:B---3--:R-:W-:Y:S01]  /*1000*/  @P2 R2UR UR50, R4 ;  /* 0x00000000043222ca */ /* 0x008fe200000e0000 */
[----:B------:R-:W-:-:S14]  /*1010*/  @P2 BRA `(.L_x_1679) ;  /* 0x0000000000342947 */ /* 0x000fdc0003800000 */
        /* <DEDUP_REMOVED lines=13> */
.L_x_1679:
[----:B------:R-:W-:Y:S01]  /*10f0*/  UMOV UR41, UR48 ;  /* 0x0000003000297c82 */ /* 0x000fe20008000000 */
[----:B------:R-:W-:Y:S05]  /*1100*/  @!P1 BRA `(.L_x_1680) ;  /* 0x00000000001c9947 */ /* 0x000fea0003800000 */
[----:B------:R-:W-:-:S04]  /*1110*/  ULEA UR4, UP0, UR39, UR8, 0x2 ;  /* 0x0000000827047291 */ /* 0x000fc8000f80103f */
[----:B------:R-:W-:Y:S02]  /*1120*/  ULEA.HI.X UR6, UR39, UR9, UR40, 0x2, UP0 ;  /* 0x0000000927067291 */ /* 0x000fe400080f1428 */
[----:B------:R-:W-:-:S04]  /*1130*/  IMAD.U32 R2, RZ, RZ, UR4 ;  /* 0x00000004ff027e24 */ /* 0x000fc8000f8e00ff */
[----:B------:R-:W-:-:S05]  /*1140*/  IMAD.U32 R3, RZ, RZ, UR6 ;  /* 0x00000006ff037e24 */ /* 0x000fca000f8e00ff */
[----:B------:R-:W2:Y:S02]  /*1150*/  LDG.E R2, desc[UR52][R2.64] ;  /* 0x0000003402027981 */ /* 0x000ea4000c1e1900 */
[----:B--2---:R-:W-:Y:S01]  /*1160*/  R2UR UR4, R2 ;  /* 0x00000000020472ca */ /* 0x004fe200000e0000 */
[----:B------:R-:W-:-:S14]  /*1170*/  BRA `(.L_x_1681) ;  /* 0x0000000000347947 */ /* 0x000fdc0003800000 */
.L_x_1680:
        /* <DEDUP_REMOVED lines=13> */
.L_x_1681:
[----:B------:R-:W-:Y:S01]  /*1250*/  ULDC.64 UR8, c[0x0][0x990] ;  /* 0x0002640000087ab9 */ /* 0x000fe20000000a00 */
[----:B------:R-:W-:Y:S01]  /*1260*/  ULDC.64 UR6, c[0x0][0x998] ;  /* 0x0002660000067ab9 */ /* 0x000fe20000000a00 */
        /* <DEDUP_REMOVED lines=11> */
[----:B------:R-:W-:Y:S02]  /*1320*/  @UP0 UIMAD UR10, UR40, UR16, URZ ;  /* 0x00000010280a02a4 */ /* 0x000fe4000f8e023f */
[----:B------:R-:W-:Y:S02]  /*1330*/  @UP1 UIMAD UR12, UR40, UR18, URZ ;  /* 0x00000012280c12a4 */ /* 0x000fe4000f8e023f */
[----:B------:R-:W-:Y:S02]  /*1340*/  @UP0 UIMAD UR17, UR39, UR17, UR10 ;  /* 0x00000011271102a4 */ /* 0x000fe4000f8e020a */
[----:B------:R-:W-:Y:S02]  /*1350*/  @UP1 UIMAD.WIDE.U32 UR10, UR39, UR18, URZ ;  /* 0x00000012270a12a5 */ /* 0x000fe4000f8e003f */
[----:B------:R-:W-:-:S02]  /*1360*/  @UP0 UIMAD.WIDE.U32 UR14, UR39, UR16, URZ ;  /* 0x00000010270e02a5 */ /* 0x000fc4000f8e003f */
[----:B------:R-:W-:Y:S02]  /*1370*/  @UP1 UIMAD UR18, UR39, UR19, UR12 ;  /* 0x00000013271212a4 */ /* 0x000fe4000f8e020c */
[----:B------:R-:W-:Y:S02]  /*1380*/  @UP1 USHF.R.S32.HI UR19, URZ, 0x1f, UR48 ;  /* 0x0000001f3f131899 */ /* 0x000fe40008011430 */
[----:B------:R-:W-:Y:S01]  /*1390*/  @UP0 USHF.R.S32.HI UR16, URZ, 0x1f, UR48 ;  /* 0x0000001f3f100899 */ /* 0x000fe20008011430 */
[----:B------:R-:W-:Y:S01]  /*13a0*/  @UP1 ULDC.64 UR12, c[0x0][0x9c0] ;  /* 0x00027000000c1ab9 */ /* 0x000fe20000000a00 */
[----:B------:R-:W-:Y:S02]  /*13b0*/  @UP0 UIADD3 UR15, UR15, UR17, URZ ;  /* 0x000000110f0f0290 */ /* 0x000fe4000fffe03f */
[----:B------:R-:W-:Y:S02]  /*13c0*/  @UP1 UIMAD UR17, UR19, UR12, URZ ;  /* 0x0000000c131112a4 */ /* 0x000fe4000f8e023f */
[----:B------:R-:W-:-:S02]  /*13d0*/  @UP0 UIMAD UR16, UR16, UR20, URZ ;  /* 0x00000014101002a4 */ /* 0x000fc4000f8e023f */
[----:B------:R-:W-:Y:S02]  /*13e0*/  @UP1 UIADD3 UR11, UR11, UR18, URZ ;  /* 0x000000120b0b1290 */ /* 0x000fe4000fffe03f */
[----:B------:R-:W-:Y:S02]  /*13f0*/  @UP1 UIMAD UR17, UR48, UR13, UR17 ;  /* 0x0000000d301112a4 */ /* 0x000fe4000f8e0211 */
[----:B------:R-:W-:Y:S02]  /*1400*/  @UP0 UIMAD UR16, UR48, UR21, UR16 ;  /* 0x00000015301002a4 */ /* 0x000fe4000f8e0210 */
[----:B------:R-:W-:Y:S02]  /*1410*/  @UP0 UIMAD.WIDE.U32 UR14, UR48, UR20, UR14 ;  /* 0x00000014300e02a5 */ /* 0x000fe4000f8e000e */
[----:B------:R-:W-:Y:S02]  /*1420*/  @UP1 UIMAD.WIDE.U32 UR12, UR48, UR12, UR10 ;  /* 0x0000000c300c12a5 */ /* 0x000fe4000f8e000a */
[----:B------:R-:W-:-:S02]  /*1430*/  @UP0 UIADD3 UR11, UR15, UR16, URZ ;  /* 0x000000100f0b0290 */ /* 0x000fc4000fffe03f */
[----:B------:R-:W-:Y:S02]  /*1440*/  @UP0 ULEA UR8, UP2, UR14, UR8, 0x2 ;  /* 0x000000080e080291 */ /* 0x000fe4000f84103f */
[----:B------:R-:W-:Y:S02]  /*1450*/  @UP1 UIADD3 UR10, UR13, UR17, URZ ;  /* 0x000000110d0a1290 */ /* 0x000fe4000fffe03f */
[----:B------:R-:W-:Y:S02]  /*1460*/  @UP1 ULEA UR6, UP3, UR12, UR6, 0x2 ;  /* 0x000000060c061291 */ /* 0x000fe4000f86103f */
[----:B------:R-:W-:Y:S01]  /*1470*/  @UP0 ULEA.HI.X UR9, UR14, UR9, UR11, 0x2, UP2 ;  /* 0x000000090e090291 */ /* 0x000fe200090f140b */
[----:B------:R-:W-:Y:S01]  /*1480*/  IMAD.U32 R2, RZ, RZ, UR8 ;  /* 0x00000008ff027e24 */ /* 0x000fe2000f8e00ff */
[----:B------:R-:W-:Y:S02]  /*1490*/  @UP1 ULEA.HI.X UR7, UR12, UR7, UR10, 0x2, UP3 ;  /* 0x000000070c071291 */ /* 0x000fe400098f140a */
[----:B------:R-:W-:Y:S01]  /*14a0*/  IMAD.U32 R4, RZ, RZ, UR6 ;  /* 0x00000006ff047e24 */ /* 0x000fe2000f8e00ff */
[----:B------:R-:W-:Y:S01]  /*14b0*/  UIMAD UR42, UR5, 0xc0, URZ ;  /* 0x000000c0052a78a4 */ /* 0x000fe2000f8e023f */
[----:B------:R-:W-:Y:S01]  /*14c0*/  IMAD.U32 R3, RZ, RZ, UR9 ;  /* 0x00000009ff037e24 */ /* 0x000fe2000f8e00ff */
[----:B------:R-:W-:Y:S01]  /*14d0*/  ULDC UR6, c[0x0][0x988] ;  /* 0x0002620000067ab9 */ /* 0x000fe20000000800 */
[----:B------:R-:W-:Y:S01]  /*14e0*/  IMAD.U32 R5, RZ, RZ, UR7 ;  /* 0x00000007ff057e24 */ /* 0x000fe2000f8e00ff */
[----:B------:R-:W-:-:S02]  /*14f0*/  ULDC UR7, c[0x0][0x448] ;  /* 0x0001120000077ab9 */ /* 0x000fc40000000800 */
[----:B------:R0:W2:Y:S04]  /*1500*/  @P0 LDG.E R7, desc[UR52][R2.64] ;  /* 0x0000003402070981 */ /* 0x0000a8000c1e1900 */
[----:B------:R1:W2:Y:S01]  /*1510*/  @P1 LDG.E R0, desc[UR52][R4.64] ;  /* 0x0000003404001981 */ /* 0x0002a2000c1e1900 */
[----:B------:R-:W-:Y:S01]  /*1520*/  UISETP.NE.AND UP0, UPT, UR7, 0x1, UPT ;  /* 0x000000010700788c */ /* 0x000fe2000bf05270 */
[----:B------:R-:W-:Y:S01]  /*1530*/  PLOP3.LUT P0, PT, PT, PT, PT, 0x80, 0x0 ;  /* 0x000000000000781c */ /* 0x000fe20003f0f070 */
[----:B------:R-:W-:Y:S01]  /*1540*/  UIADD3 UR49, -UR49, UR4, URZ ;  /* 0x0000000431317290 */ /* 0x000fe2000fffe13f */
[----:B------:R-:W-:Y:S02]  /*1550*/  CS2R R54, SRZ ;  /* 0x0000000000367805 */ /* 0x000fe4000001ff00 */
[----:B------:R-:W-:-:S02]  /*1560*/  CS2R R52, SRZ ;  /* 0x0000000000347805 */ /* 0x000fc4000001ff00 */
[----:B0-----:R-:W-:Y:S01]  /*1570*/  CS2R R2, SRZ ;  /* 0x0000000000027805 */ /* 0x001fe2000001ff00 */
[----:B------:R-:W-:Y:S01]  /*1580*/  UIADD3 UR7, UR49, 0xa0, -UR50 ;  /* 0x000000a031077890 */ /* 0x000fe2000fffe832 */
[----:B------:R-:W-:Y:S02]  /*1590*/  CS2R R8, SRZ ;  /* 0x0000000000087805 */ /* 0x000fe4000001ff00 */
[----:B------:R-:W-:Y:S02]  /*15a0*/  CS2R R46, SRZ ;  /* 0x00000000002e7805 */ /* 0x000fe4000001ff00 */
[----:B-1----:R-:W-:Y:S02]  /*15b0*/  CS2R R4, SRZ ;  /* 0x0000000000047805 */ /* 0x002fe4000001ff00 */
[----:B------:R-:W-:Y:S01]  /*15c0*/  CS2R R10, SRZ ;  /* 0x00000000000a7805 */ /* 0x000fe2000001ff00 */
[----:B------:R-:W-:Y:S01]  /*15d0*/  @UP0 ULDC UR4, c[0x0][0x44c] ;  /* 0x0001130000040ab9 */ /* 0x000fe20000000800 */
[----:B------:R-:W-:Y:S01]  /*15e0*/  @UP0 ULDC UR8, c[0x0][0x450] ;  /* 0x0001140000080ab9 */ /* 0x000fe20000000800 */
        /* <DEDUP_REMOVED lines=8> */
[----:B------:R-:W-:Y:S01]  /*1670*/  CS2R R56, SRZ ;  /* 0x0000000000387805 */ /* 0x000fe2000001ff00 */
[----:B------:R-:W-:Y:S02]  /*1680*/  IMAD.MOV.U32 R33, RZ, RZ, RZ ;  /* 0x000000ffff217224 */ /* 0x000fe400078e00ff */
[----:B------:R-:W-:Y:S02]  /*1690*/  IMAD.MOV.U32 R58, RZ, RZ, RZ ;  /* 0x000000ffff3a7224 */ /* 0x000fe400078e00ff */
[----:B--2---:R-:W-:-:S04]  /*16a0*/  FMUL.FTZ R0, R7, R0 ;  /* 0x0000000007007220 */ /* 0x004fc80000410000 */
[----:B------:R-:W-:Y:S01]  /*16b0*/  FMUL.FTZ R0, R0, UR6 ;  /* 0x0000000600007c20 */ /* 0x000fe20008410000 */
[----:B------:R-:W-:-:S04]  /*16c0*/  UIADD3 UR6, UR42, 0xbf, URZ ;  /* 0x000000bf2a067890 */ /* 0x000fc8000fffe03f */
[----:B------:R-:W-:Y:S01]  /*16d0*/  UIMAD.WIDE.U32 UR4, UR6, UR4, URZ ;  /* 0x00000004060472a5 */ /* 0x000fe2000f8e003f */
[----:B------:R-:W-:Y:S01]  /*16e0*/  R2UR UR43, R0 ;  /* 0x00000000002b72ca */ /* 0x000fe200000e0000 */
[----:B------:R-:W-:Y:S02]  /*16f0*/  UIADD3 UR4, UR49, 0x9f, URZ ;  /* 0x0000009f31047890 */ /* 0x000fe4000fffe03f */
[----:B------:R-:W-:Y:S02]  /*1700*/  @UP0 USHF.R.U32.HI UR6, URZ, UR8, UR5 ;  /* 0x000000083f060299 */ /* 0x000fe40008011605 */
        /* <DEDUP_REMOVED lines=43> */
.L_x_1683:
        /* <DEDUP_REMOVED lines=9> */
.L_x_1817:
[----:B------:R-:W-:Y:S05]  /*1a50*/  @!P0 BRA `(.L_x_1685) ;  /* 0x0000000000048947 */ /* 0x000fea0003800000 */
[----:B------:R-:W-:Y:S01]  /*1a60*/  BPT.TRAP 0x1 ;  /* 0x000000040000795c */ /* 0x000fe20000300000 */
.L_x_1685:
[----:B0-----:R-:W-:Y:S02]  /*1a70*/  IMAD.U32 R3, RZ, RZ, UR37 ;  /* 0x00000025ff037e24 */ /* 0x001fe4000f8e00ff */
[----:B------:R-:W-:-:S03]  /*1a80*/  IMAD.U32 R0, RZ, RZ, UR36 ;  /* 0x00000024ff007e24 */ /* 0x000fc6000f8e00ff */
[----:B------:R-:W-:Y:S02]  /*1a90*/  LEA R3, R3, UR45, 0x3 ;  /* 0x0000002d03037c11 */ /* 0x000fe4000f8e18ff */
[----:B------:R-:W-:-:S04]  /*1aa0*/  SHF.L.U32 R0, R0, 0x1f, RZ ;  /* 0x0000001f00007819 */ /* 0x000fc800000006ff */
[----:B------:R0:W1:Y:S01]  /*1ab0*/  SYNCS.PHASECHK.TRANS64.TRYWAIT P1, [R3+URZ+0x13230], R0 ;  /* 0x01323000030075a7 */ /* 0x000062000802017f */
[----:B------:R-:W-:Y:S05]  /*1ac0*/  @!P0 BRA `(.L_x_1686) ;  /* 0x0000000000048947 */ /* 0x000fea0003800000 */
[----:B------:R-:W-:Y:S01]  /*1ad0*/  BPT.TRAP 0x1 ;  /* 0x000000040000795c */ /* 0x000fe20000300000 */
.L_x_1686:
[----:B-1----:R-:W-:Y:S05]  /*1ae0*/  @P1 BRA `(.L_x_1687) ;  /* 0x0000000000081947 */ /* 0x002fea0003800000 */
[----:B------:R-:W1:Y:S02]  /*1af0*/  SYNCS.PHASECHK.TRANS64.TRYWAIT P1, [R3+URZ+0x13230], R0 ;  /* 0x01323000030075a7 */ /* 0x000e64000802017f */
[----:B-1----:R-:W-:Y:S05]  /*1b00*/  @!P1 BRA `(.L_x_1688) ;  /* 0x000000ec009c9947 */ /* 0x002fea0003800000 */
.L_x_1687:
        /* <DEDUP_REMOVED lines=17> */
[----:B------:R-:W-:Y:S01]  /*1c20*/  UISETP.NE.AND UP0, UPT, UR7, 0x1, UPT ;  /* 0x000000010700788c */ /* 0x000fe2000bf05270 */
[----:B------:R-:W-:Y:S01]  /*1c30*/  IMAD.U32 R4, RZ, RZ, UR50 ;  /* 0x00000032ff047e24 */ /* 0x000fe2000f8e00ff */
[----:B------:R-:W-:Y:S01]  /*1c40*/  UIADD3 UR22, UR51, -0x2, URZ ;  /* 0xfffffffe33167890 */ /* 0x000fe2000fffe03f */
[----:B------:R-:W-:Y:S01]  /*1c50*/  IMAD.U32 R111, RZ, RZ, UR43 ;  /* 0x0000002bff6f7e24 */ /* 0x000fe2000f8e00ff */
[----:B------:R-:W-:Y:S01]  /*1c60*/  UIMAD UR12, UR37, 0x280, UR12 ;  /* 0x00000280250c78a4 */ /* 0x000fe2000f8e020c */
[----:B------:R-:W-:Y:S01]  /*1c70*/  UMOV UR7, 0x80000020 ;  /* 0x8000002000077882 */ /* 0x000fe20000000000 */
[----:B------:R-:W-:-:S02]  /*1c80*/  PLOP3.LUT P2, PT, PT, PT, UP0, 0x80, 0x0 ;  /* 0x000000000000781c */ /* 0x000fc40003f4f008 */
        /* <DEDUP_REMOVED lines=28> */
[----:B------:R-:W-:Y:S01]  /*1e50*/  UIMAD UR10, UR51, -0xa0, UR49 ;  /* 0xffffff60330a78a4 */ /* 0x000fe2000f8e0231 */
[----:B------:R-:W-:-:S03]  /*1e60*/  @UP0 ULDC UR11, c[0x0][0x450] ;  /* 0x00011400000b0ab9 */ /* 0x000fc60000000800 */
[----:B------:R-:W-:-:S06]  /*1e70*/  UIADD3 UR10, UR10, 0xa0, URZ ;  /* 0x000000a00a0a7890 */ /* 0x000fcc000fffe03f */
[----:B------:R-:W-:Y:S01]  /*1e80*/  IMAD.U32 R7, RZ, RZ, UR10 ;  /* 0x0000000aff077e24 */ /* 0x000fe2000f8e00ff */
[----:B------:R-:W-:-:S03]  /*1e90*/  UMOV UR10, UR42 ;  /* 0x0000002a000a7c82 */ /* 0x000fc60008000000 */
[----:B------:R-:W-:Y:S01]  /*1ea0*/  IMAD R2, R16, -0x2, R7 ;  /* 0xfffffffe10027824 */ /* 0x000fe200078e0207 */
[----:B------:R-:W-:Y:S02]  /*1eb0*/  WARPGROUP.DEPBAR.LE gsb0, 0x0 ;  /* 0x00008000000079c5 */ /* 0x000fe40000010000 */
[----:B------:R-:W-:-:S06]  /*1ec0*/  WARPGROUP.ARRIVE ;  /* 0x00000000000079c5 */ /* 0x000fcc0000000000 */
[----:B------:R-:W-:Y:S01]  /*1ed0*/  QGMMA.64x32x32.F32.E4M3.E4M3 R88, gdesc[UR4], R88, gsb0 ;  /* 0x00600000045879f3 */ /* 0x000fe20008000858 */
[----:B------:R-:W-:Y:S01]  /*1ee0*/  @UP0 ULDC UR6, c[0x0][0x44c] ;  /* 0x0001130000060ab9 */ /* 0x000fe20000000800 */
[----:B------:R-:W-:Y:S01]  /*1ef0*/  @UP0 ULDC UR7, c[0x0][0x450] ;  /* 0x0001140000070ab9 */ /* 0x000fe20000000800 */
[----:B01----:R-:W-:Y:S01]  /*1f00*/  @P2 IMAD.HI.U32 R0, R12, UR6, RZ ;  /* 0x000000060c002c27 */ /* 0x003fe2000f8e00ff */
[----:B------:R-:W-:-:S04]  /*1f10*/  UIADD3 UR6, UR12, 0x82, URZ ;  /* 0x000000820c067890 */ /* 0x000fc8000fffe03f */
[----:B------:R-:W-:Y:S01]  /*1f20*/  @P2 SHF.R.U32.HI R12, RZ, UR7, R0 ;  /* 0x00000007ff0c2c19 */ /* 0x000fe20008011600 */
[----:B------:R-:W-:-:S04]  /*1f30*/  UMOV UR7, 0x80000020 ;  /* 0x8000002000077882 */ /* 0x000fc80000000000 */
[----:B------:R-:W0:Y:S04]  /*1f40*/  SHFL.IDX PT, R0, R12, 0x1, 0x1c1f ;  /* 0x003c1f000c007f89 */ /* 0x000e2800000e0000 */
[----:B------:R-:W1:Y:S01]  /*1f50*/  SHFL.IDX PT, R12, R12, RZ, 0x1c1f ;  /* 0x001c1fff0c0c7589 */ /* 0x000e6200000e0000 */
[----:B------:R-:W-:Y:S02]  /*1f60*/  WARPGROUP.DEPBAR.LE gsb0, 0x0 ;  /* 0x00008000000079c5 */ /* 0x000fe40000010000 */
[----:B------:R-:W-:-:S06]  /*1f70*/  WARPGROUP.ARRIVE ;  /* 0x00000000000079c5 */ /* 0x000fcc0000000000 */
[----:B------:R-:W-:Y:S01]  /*1f80*/  QGMMA.64x32x32.F32.E4M3.E4M3 R72, gdesc[UR4], R72, gsb0 ;  /* 0x00600000044879f3 */ /* 0x000fe20008000848 */
[----:B------:R-:W-:Y:S01]  /*1f90*/  UMOV UR6, 0xffffff60 ;  /* 0xffffff6000067882 */ /* 0x000fe20000000000 */
[----:B------:R-:W-:Y:S01]  /*1fa0*/  UMOV UR7, 0x80000020 ;  /* 0x8000002000077882 */ /* 0x000fe20000000000 */
[----:B------:R-:W-:-:S06]  /*1fb0*/  UIMAD UR6, UR51, UR6, 0xa1 ;  /* 0x000000a1330674a4 */ /* 0x000fcc000f8e0206 */
[----:B------:R-:W-:Y:S01]  /*1fc0*/  IMAD.U32 R11, RZ, RZ, UR6 ;  /* 0x00000006ff0b7e24 */ /* 0x000fe2000f8e00ff */
[----:B------:R-:W-:-:S03]  /*1fd0*/  UIADD3 UR6, UR12, 0x102, URZ ;  /* 0x000001020c067890 */ /* 0x000fc6000fffe03f */
[----:B------:R-:W-:-:S05]  /*1fe0*/  IMAD R11, R16, -0x2, R11 ;  /* 0xfffffffe100b7824 */ /* 0x000fca00078e020b */
[----:B------:R-:W-:-:S04]  /*1ff0*/  IADD3 R11, -R4, UR49, R11 ;  /* 0x00000031040b7c10 */ /* 0x000fc8000fffe10b */
[-CC-:B0-----:R-:W-:Y:S02]  /*2000*/  VIADDMNMX R0, R0, R11.reuse, R2.reuse, PT ;  /* 0x0000000b00007246 */ /* 0x181fe40003800102 */
[----:B-1----:R-:W-:Y:S02]  /*2010*/  VIADDMNMX R2, R12, R11, R2, PT ;  /* 0x0000000b0c027246 */ /* 0x002fe40003800102 */
[C---:B------:R-:W-:Y:S02]  /*2020*/  ISETP.GT.AND P3, PT, R0.reuse, RZ, PT ;  /* 0x000000ff0000720c */ /* 0x040fe40003f64270 */
[C---:B------:R-:W-:Y:S02]  /*2030*/  ISETP.GT.AND P4, PT, R0.reuse, 0x1, PT ;  /* 0x000000010000780c */ /* 0x040fe40003f84270 */
[----:B------:R-:W-:Y:S02]  /*2040*/  ISETP.GT.AND P5, PT, R0, 0x8, PT ;  /* 0x000000080000780c */ /* 0x000fe40003fa4270 */
[----:B------:R-:W-:-:S02]  /*2050*/  FSEL R13, R90, -INF , P3 ;  /* 0xff8000005a0d7808 */ /* 0x000fc40001800000 */
        /* <DEDUP_REMOVED lines=12> */
[----:B------:R-:W-:Y:S01]  /*2120*/  FMNMX.FTZ R4, R107, R4, !PT ;  /* 0x000000046b047209 */ /* 0x000fe20007810000 */
[----:B------:R-:W-:Y:S02]  /*2130*/  WARPGROUP.DEPBAR.LE gsb0, 0x0 ;  /* 0x00008000000079c5 */ /* 0x000fe40000010000 */
[----:B------:R-:W-:Y:S01]  /*2140*/  WARPGROUP.ARRIVE ;  /* 0x00000000000079c5 */ /* 0x000fe20000000000 */
[----:B------:R-:W-:Y:S02]  /*2150*/  ISETP.GT.AND P3, PT, R0, 0x19, PT ;  /* 0x000000190000780c */ /* 0x000fe40003f64270 */
[----:B------:R-:W-:Y:S02]  /*2160*/  FSEL R99, R102, -INF , P4 ;  /* 0xff80000066637808 */ /* 0x000fe40002000000 */
[----:B------:R-:W-:Y:S01]  /*2170*/  FMNMX.FTZ R4, R105, R4, !PT ;  /* 0x0000000469047209 */ /* 0x000fe20007810000 */
[----:B------:R-:W-:Y:S01]  /*2180*/  QGMMA.64x32x32.F32.E4M3.E4M3 R56, gdesc[UR4], R56, gsb0 ;  /* 0x00600000043879f3 */ /* 0x000fe20008000838 */
        /* <DEDUP_REMOVED lines=30> */
[----:B------:R-:W-:Y:S01]  /*2370*/  FMNMX.FTZ R109, R87, R4, !PT ;  /* 0x00000004576d7209 */ /* 0x000fe20007810000 */
[----:B------:R-:W-:Y:S02]  /*2380*/  WARPGROUP.DEPBAR.LE gsb0, 0x0 ;  /* 0x00008000000079c5 */ /* 0x000fe40000010000 */
[----:B------:R-:W-:Y:S01]  /*2390*/  WARPGROUP.ARRIVE ;  /* 0x00000000000079c5 */ /* 0x000fe20000000000 */
[----:B------:R-:W-:Y:S02]  /*23a0*/  FSEL R58, R58, -INF , P4 ;  /* 0xff8000003a3a7808 */ /* 0x000fe40002000000 */
[----:B------:R-:W-:-:S02]  /*23b0*/  ISETP.GT.AND P4, PT, R0, 0x48, PT ;  /* 0x000000480000780c */ /* 0x000fc40003f84270 */
[----:B------:R-:W-:Y:S01]  /*23c0*/  FSEL R59, R59, -INF , P3 ;  /* 0xff8000003b3b7808 */ /* 0x000fe20001800000 */
[----:B------:R-:W-:Y:S01]  /*23d0*/  QGMMA.64x32x32.F32.E4M3.E4M3 R40, gdesc[UR4], R40, gsb0 ;  /* 0x00600000042879f3 */ /* 0x000fe20008000828 */
[----:B------:R-:W-:Y:S01]  /*23e0*/  UIADD3 UR6, UR12, 0x202, URZ ;  /* 0x000002020c067890 */ /* 0x000fe2000fffe03f */
[----:B------:R-:W-:Y:S01]  /*23f0*/  FMNMX.FTZ R4, R58, R109, !PT ;  /* 0x0000006d3a047209 */ /* 0x000fe20007810000 */
[----:B------:R-:W-:Y:S01]  /*2400*/  UMOV UR7, 0x80000020 ;  /* 0x8000002000077882 */ /* 0x000fe20000000000 */
        /* <DEDUP_REMOVED lines=19> */
[----:B------:R-:W-:Y:S02]  /*2540*/  FMNMX.FTZ R109, R71, R4, !PT ;  /* 0x00000004476d7209 */ /* 0x000fe40007810000 */
[----:B------:R-:W-:-:S04]  /*2550*/  ISETP.GT.AND P5, PT, R2, 0x8, PT ;  /* 0x000000080200780c */ /* 0x000fc80003fa4270 */
[----:B------:R-:W-:Y:S01]  /*2560*/  FSEL R92, R92, -INF , P5 ;  /* 0xff8000005c5c7808 */ /* 0x000fe20002800000 */
[----:B------:R-:W-:Y:S02]  /*2570*/  WARPGROUP.DEPBAR.LE gsb0, 0x0 ;  /* 0x00008000000079c5 */ /* 0x000fe40000010000 */
        /* <DEDUP_REMOVED lines=14> */
[----:B------:R-:W-:Y:S01]  /*2660*/  UIADD3 UR6, UR10, UR49, -UR50 ;  /* 0x000000310a067290 */ /* 0x000fe2000fffe832 */
        /* <DEDUP_REMOVED lines=42> */
[----:B------:R-:W-:Y:S02]  /*2910*/  FMNMX.FTZ R0, R38, R109, !PT ;  /* 0x0000006d26007209 */ /* 0x000fe40007810000 */
[----:B------:R-:W-:Y:S02]  /*2920*/  ISETP.GT.AND P4, PT, R2, 0x1, PT ;  /* 0x000000010200780c */ /* 0x000fe40003f84270 */
[----:B------:R-:W-:Y:S02]  /*2930*/  FMNMX.FTZ R8, R39, R0, !PT ;  /* 0x0000000027087209 */ /* 0x000fe40007810000 */
[----:B------:R-:W-:-:S02]  /*2940*/  FSEL R89, R89, -INF , P4 ;  /* 0xff80000059597808 */ /* 0x000fc40002000000 */
[----:B------:R-:W-:Y:S01]  /*2950*/  ISETP.GT.AND P4, PT, R2, 0x10, PT ;  /* 0x000000100200780c */ /* 0x000fe20003f84270 */
[----:B------:R-:W0:Y:S03]  /*2960*/  SHFL.BFLY PT, R109, R8, 0x2, 0x1f ;  /* 0x0c401f00086d7f89 */ /* 0x000e2600000e0000 */
[----:B------:R-:W-:Y:S02]  /*2970*/  FSEL R96, R96, -INF , P4 ;  /* 0xff80000060607808 */ /* 0x000fe40002000000 */
[----:B------:R-:W-:-:S04]  /*2980*/  ISETP.GT.AND P4, PT, R2, 0x18, PT ;  /* 0x000000180200780c */ /* 0x000fc80003f84270 */
[----:B------:R-:W-:Y:S02]  /*2990*/  FSEL R100, R100, -INF , P4 ;  /* 0xff80000064647808 */ /* 0x000fe40002000000 */
[----:B------:R-:W-:-:S04]  /*29a0*/  ISETP.GT.AND P4, PT, R2, 0x21, PT ;  /* 0x000000210200780c */ /* 0x000fc80003f84270 */
[----:B------:R-:W-:Y:S02]  /*29b0*/  FSEL R73, R73, -INF , P4 ;  /* 0xff80000049497808 */ /* 0x000fe40002000000 */
[----:B------:R-:W-:-:S04]  /*29c0*/  ISETP.GT.AND P4, PT, R2, 0x29, PT ;  /* 0x000000290200780c */ /* 0x000fc80003f84270 */
[----:B------:R-:W-:Y:S02]  /*29d0*/  FSEL R77, R77, -INF , P4 ;  /* 0xff8000004d4d7808 */ /* 0x000fe40002000000 */
[----:B------:R-:W-:Y:S02]  /*29e0*/  ISETP.GT.AND P4, PT, R2, 0x31, PT ;  /* 0x000000310200780c */ /* 0x000fe40003f84270 */
[----:B0-----:R-:W-:Y:S02]  /*29f0*/  FMNMX.FTZ R109, R8, R109, !PT ;  /* 0x0000006d086d7209 */ /* 0x001fe40007810000 */
[----:B------:R-:W-:Y:S02]  /*2a00*/  FSEL R81, R81, -INF , P4 ;  /* 0xff80000051517808 */ /* 0x000fe40002000000 */
[----:B------:R-:W-:Y:S01]  /*2a10*/  ISETP.GT.AND P4, PT, R2, 0x39, PT ;  /* 0x000000390200780c */ /* 0x000fe20003f84270 */
[----:B------:R-:W0:Y:S03]  /*2a20*/  SHFL.BFLY PT, R0, R109, 0x1, 0x1f ;  /* 0x0c201f006d007f89 */ /* 0x000e2600000e0000 */
[----:B------:R-:W-:-:S02]  /*2a30*/  FSEL R85, R85, -INF , P4 ;  /* 0xff80000055557808 */ /* 0x000fc40002000000 */
        /* <DEDUP_REMOVED lines=9> */
[C---:B------:R-:W-:Y:S01]  /*2ad0*/  FSETP.NEU.FTZ.AND P3, PT, R0.reuse, -INF , PT ;  /* 0xff8000000000780b */ /* 0x040fe20003f7d000 */
[----:B------:R-:W-:-:S01]  /*2ae0*/  FFMA.FTZ R4, R0, R111, -8 ;  /* 0xc100000000047423 */ /* 0x000fc2000001006f */
[----:B------:R-:W-:-:S04]  /*2af0*/  ISETP.GT.AND P4, PT, R2, 0x61, PT ;  /* 0x000000610200780c */ /* 0x000fc80003f84270 */
[----:B------:R-:W-:Y:S02]  /*2b00*/  FSEL R4, R4, RZ, P3 ;  /* 0x000000ff04047208 */ /* 0x000fe40001800000 */
[----:B------:R-:W-:Y:S02]  /*2b10*/  ISETP.GT.AND P3, PT, R2, RZ, PT ;  /* 0x000000ff0200720c */ /* 0x000fe40003f64270 */
[----:B------:R-:W-:Y:S01]  /*2b20*/  FSEL R41, R41, -INF , P4 ;  /* 0xff80000029297808 */ /* 0x000fe20002000000 */
[----:B------:R-:W-:-:S01]  /*2b30*/  FFMA.FTZ R6, R13, UR43, -R4 ;  /* 0x0000002b0d067c23 */ /* 0x000fc20008010804 */
[----:B------:R-:W-:Y:S01]  /*2b40*/  FSEL R88, R88, -INF , P3 ;  /* 0xff80000058587808 */ /* 0x000fe20001800000 */
[----:B------:R-:W-:-:S01]  /*2b50*/  FFMA.FTZ R8, R9, UR43, -R4 ;  /* 0x0000002b09087c23 */ /* 0x000fc20008010804 */
[----:B------:R-:W-:Y:S01]  /*2b60*/  ISETP.GT.AND P3, PT, R2, 0x9, PT ;  /* 0x000000090200780c */ /* 0x000fe20003f64270 */
[----:B------:R-:W-:-:S01]  /*2b70*/  FFMA.FTZ R9, R95, UR43, -R4 ;  /* 0x0000002b5f097c23 */ /* 0x000fc20008010804 */
[----:B------:R-:W-:Y:S01]  /*2b80*/  FMNMX.FTZ R13, R88, R89, !PT ;  /* 0x00000059580d7209 */ /* 0x000fe20007810000 */
[----:B------:R-:W-:-:S01]  /*2b90*/  FFMA.FTZ R82, R79, UR43, -R4 ;  /* 0x0000002b4f527c23 */ /* 0x000fc20008010804 */
[----:B------:R-:W-:Y:S01]  /*2ba0*/  FSEL R93, R93, -INF , P3 ;  /* 0xff8000005d5d7808 */ /* 0x000fe20001800000 */
[----:B------:R-:W-:-:S01]  /*2bb0*/  FFMA.FTZ R83, R83, UR43, -R4 ;  /* 0x0000002b53537c23 */ /* 0x000fc20008010804 */
[----:B------:R-:W-:Y:S01]  /*2bc0*/  FMNMX.FTZ R14, R92, R13, !PT ;  /* 0x0000000d5c0e7209 */ /* 0x000fe20007810000 */
        /* <DEDUP_REMOVED lines=36> */
[----:B------:R0:W-:Y:S01]  /*2e10*/  MUFU.EX2 R21, R82 ;  /* 0x0000005200157308 */ /* 0x0001e20000000800 */
        /* <DEDUP_REMOVED lines=9> */
[----:B------:R-:W-:Y:S01]  /*2eb0*/  FFMA.FTZ R39, R39, UR43, -R4 ;  /* 0x0000002b27277c23 */ /* 0x000fe20008010804 */
[----:B------:R-:W-:Y:S01]  /*2ec0*/  ISETP.GT.AND P3, PT, R2, 0x40, PT ;  /* 0x000000400200780c */ /* 0x000fe20003f64270 */
[----:B------:R-:W-:Y:S01]  /*2ed0*/  MUFU.EX2 R6, R6 ;  /* 0x0000000600067308 */ /* 0x000fe20000000800 */
[----:B------:R-:W-:-:S02]  /*2ee0*/  FMNMX.FTZ R78, R84, R75, !PT ;  /* 0x0000004b544e7209 */ /* 0x000fc40007810000 */
[----:B------:R-:W-:Y:S02]  /*2ef0*/  FSEL R56, R56, -INF , P3 ;  /* 0xff80000038387808 */ /* 0x000fe40001800000 */
[----:B------:R-:W-:Y:S02]  /*2f00*/  FMNMX.FTZ R79, R85, R78, !PT ;  /* 0x0000004e554f7209 */ /* 0x000fe40007810000 */
[----:B------:R-:W-:Y:S01]  /*2f10*/  ISETP.GT.AND P3, PT, R2, 0x48, PT ;  /* 0x000000480200780c */ /* 0x000fe20003f64270 */
[----:B------:R1:W-:Y:S01]  /*2f20*/  MUFU.EX2 R75, R83 ;  /* 0x00000053004b7308 */ /* 0x0003e20000000800 */
[----:B0-----:R-:W-:Y:S02]  /*2f30*/  FMNMX.FTZ R82, R56, R79, !PT ;  /* 0x0000004f38527209 */ /* 0x001fe40007810000 */
[----:B------:R-:W-:Y:S02]  /*2f40*/  FSEL R78, R60, -INF , P3 ;  /* 0xff8000003c4e7808 */ /* 0x000fe40001800000 */
[----:B------:R-:W-:-:S02]  /*2f50*/  FMNMX.FTZ R79, R57, R82, !PT ;  /* 0x00000052394f7209 */ /* 0x000fc40007810000 */
[----:B------:R-:W-:Y:S01]  /*2f60*/  ISETP.GT.AND P3, PT, R2, 0x50, PT ;  /* 0x000000500200780c */ /* 0x000fe20003f64270 */
[----:B------:R0:W-:Y:S01]  /*2f70*/  MUFU.EX2 R60, R86 ;  /* 0x00000056003c7308 */ /* 0x0001e20000000800 */
[----:B------:R-:W-:Y:S02]  /*2f80*/  FMNMX.FTZ R82, R78, R79, !PT ;  /* 0x0000004f4e527209 */ /* 0x000fe40007810000 */
[----:B------:R-:W-:Y:S02]  /*2f90*/  FSEL R64, R64, -INF , P3 ;  /* 0xff80000040407808 */ /* 0x000fe40001800000 */
[----:B-1----:R-:W-:Y:S02]  /*2fa0*/  FMNMX.FTZ R83, R61, R82, !PT ;  /* 0x000000523d537209 */ /* 0x002fe40007810000 */
[----:B------:R-:W-:Y:S01]  /*2fb0*/  ISETP.GT.AND P3, PT, R2, 0x58, PT ;  /* 0x000000580200780c */ /* 0x000fe20003f64270 */
[----:B------:R1:W-:Y:S01]  /*2fc0*/  MUFU.EX2 R79, R87 ;  /* 0x00000057004f7308 */ /* 0x0003e20000000800 */
[----:B------:R-:W-:-:S02]  /*2fd0*/  FMNMX.FTZ R82, R64, R83, !PT ;  /* 0x0000005340527209 */ /* 0x000fc40007810000 */
[----:B------:R-:W-:Y:S02]  /*2fe0*/  FSEL R68, R68, -INF , P3 ;  /* 0xff80000044447808 */ /* 0x000fe40001800000 */
[----:B------:R-:W-:Y:S02]  /*2ff0*/  FMNMX.FTZ R83, R65, R82, !PT ;  /* 0x0000005241537209 */ /* 0x000fe40007810000 */
[----:B------:R-:W-:Y:S01]  /*3000*/  ISETP.GT.AND P3, PT, R2, 0x60, PT ;  /* 0x000000600200780c */ /* 0x000fe20003f64270 */
[----:B------:R-:W-:Y:S01]  /*3010*/  MUFU.EX2 R7, R7 ;  /* 0x0000000700077308 */ /* 0x000fe20000000800 */
[----:B------:R-:W-:Y:S02]  /*3020*/  FMNMX.FTZ R82, R68, R83, !PT ;  /* 0x0000005344527209 */ /* 0x000fe40007810000 */
[----:B------:R-:W-:Y:S02]  /*3030*/  FSEL R40, R40, -INF , P3 ;  /* 0xff80000028287808 */ /* 0x000fe40001800000 */
[----:B------:R-:W-:-:S02]  /*3040*/  FMNMX.FTZ R83, R69, R82, !PT ;  /* 0x0000005245537209 */ /* 0x000fc40007810000 */
[----:B------:R-:W-:Y:S01]  /*3050*/  ISETP.GT.AND P3, PT, R2, 0x68, PT ;  /* 0x000000680200780c */ /* 0x000fe20003f64270 */
[----:B------:R-:W-:Y:S01]  /*3060*/  MUFU.EX2 R8, R8 ;  /* 0x0000000800087308 */ /* 0x000fe20000000800 */
[----:B------:R-:W-:Y:S02]  /*3070*/  FMNMX.FTZ R82, R40, R83, !PT ;  /* 0x0000005328527209 */ /* 0x000fe40007810000 */
[----:B------:R-:W-:Y:S02]  /*3080*/  ISETP.GT.AND P4, PT, R2, 0x69, PT ;  /* 0x000000690200780c */ /* 0x000fe40003f84270 */
[----:B------:R-:W-:Y:S02]  /*3090*/  FSEL R62, R44, -INF , P3 ;  /* 0xff8000002c3e7808 */ /* 0x000fe40001800000 */
[----:B------:R-:W-:Y:S01]  /*30a0*/  FMNMX.FTZ R83, R41, R82, !PT ;  /* 0x0000005229537209 */ /* 0x000fe20007810000 */
[----:B------:R2:W-:Y:S01]  /*30b0*/  MUFU.EX2 R44, R90 ;  /* 0x0000005a002c7308 */ /* 0x0005e20000000800 */
[----:B------:R-:W-:-:S02]  /*30c0*/  ISETP.GT.AND P3, PT, R2, 0x70, PT ;  /* 0x000000700200780c */ /* 0x000fc40003f64270 */
[----:B------:R-:W-:Y:S02]  /*30d0*/  FSEL R45, R45, -INF , P4 ;  /* 0xff8000002d2d7808 */ /* 0x000fe40002000000 */
[----:B0-----:R-:W-:Y:S02]  /*30e0*/  FMNMX.FTZ R86, R62, R83, !PT ;  /* 0x000000533e567209 */ /* 0x001fe40007810000 */
[----:B------:R-:W-:Y:S01]  /*30f0*/  ISETP.GT.AND P4, PT, R2, 0x71, PT ;  /* 0x000000710200780c */ /* 0x000fe20003f84270 */
[----:B------:R-:W0:Y:S01]  /*3100*/  MUFU.EX2 R9, R9 ;  /* 0x0000000900097308 */ /* 0x000e220000000800 */
[----:B------:R-:W-:Y:S01]  /*3110*/  FSEL R82, R48, -INF , P3 ;  /* 0xff80000030527808 */ /* 0x000fe20001800000 */
[--C-:B------:R-:W-:Y:S01]  /*3120*/  FFMA.FTZ R48, R66, UR43, -R4.reuse ;  /* 0x0000002b42307c23 */ /* 0x100fe20008010804 */
[----:B-1----:R-:W-:Y:S01]  /*3130*/  FMNMX.FTZ R87, R45, R86, !PT ;  /* 0x000000562d577209 */ /* 0x002fe20007810000 */
[----:B--2---:R-:W-:Y:S01]  /*3140*/  FFMA.FTZ R90, R67, UR43, -R4 ;  /* 0x0000002b435a7c23 */ /* 0x004fe20008010804 */
        /* <DEDUP_REMOVED lines=8> */
[----:B------:R-:W-:-:S02]  /*31d0*/  FSEL R53, R53, -INF , P4 ;  /* 0xff80000035357808 */ /* 0x000fc40002000000 */
[----:B------:R-:W-:Y:S02]  /*31e0*/  ISETP.GT.AND P3, PT, R2, 0x80, PT ;  /* 0x000000800200780c */ /* 0x000fe40003f64270 */
[----:B------:R-:W-:Y:S02]  /*31f0*/  FMNMX.FTZ R86, R52, R49, !PT ;  /* 0x0000003134567209 */ /* 0x000fe40007810000 */
[----:B------:R-:W-:Y:S01]  /*3200*/  ISETP.GT.AND P4, PT, R2, 0x81, PT ;  /* 0x000000810200780c */ /* 0x000fe20003f84270 */
[----:B------:R1:W-:Y:S01]  /*3210*/  MUFU.EX2 R49, R90 ;  /* 0x0000005a00317308 */ /* 0x0003e20000000800 */
[----:B------:R-:W-:Y:S01]  /*3220*/  FSEL R66, R24, -INF , P3 ;  /* 0xff80000018427808 */ /* 0x000fe20001800000 */
[----:B------:R-:W-:Y:S01]  /*3230*/  FFMA.FTZ R24, R70, UR43, -R4 ;  /* 0x0000002b46187c23 */ /* 0x000fe20008010804 */
[----:B------:R-:W-:Y:S02]  /*3240*/  FMNMX.FTZ R87, R53, R86, !PT ;  /* 0x0000005635577209 */ /* 0x000fe40007810000 */
[----:B------:R-:W-:-:S02]  /*3250*/  ISETP.GT.AND P3, PT, R2, 0x88, PT ;  /* 0x000000880200780c */ /* 0x000fc40003f64270 */
[----:B------:R-:W-:Y:S01]  /*3260*/  FSEL R67, R25, -INF , P4 ;  /* 0xff80000019437808 */ /* 0x000fe20002000000 */
[----:B------:R-:W-:Y:S01]  /*3270*/  MUFU.EX2 R12, R12 ;  /* 0x0000000c000c7308 */ /* 0x000fe20000000800 */
[----:B------:R-:W-:Y:S01]  /*3280*/  FMNMX.FTZ R86, R66, R87, !PT ;  /* 0x0000005742567209 */ /* 0x000fe20007810000 */
[----:B-1----:R-:W-:Y:S01]  /*3290*/  FFMA.FTZ R90, R71, UR43, -R4 ;  /* 0x0000002b475a7c23 */ /* 0x002fe20008010804 */
[----:B------:R-:W-:Y:S02]  /*32a0*/  ISETP.GT.AND P4, PT, R2, 0x89, PT ;  /* 0x000000890200780c */ /* 0x000fe40003f84270 */
[----:B------:R-:W-:Y:S02]  /*32b0*/  FSEL R70, R28, -INF , P3 ;  /* 0xff8000001c467808 */ /* 0x000fe40001800000 */
[----:B------:R-:W-:Y:S01]  /*32c0*/  FMNMX.FTZ R25, R67, R86, !PT ;  /* 0x0000005643197209 */ /* 0x000fe20007810000 */
[----:B------:R-:W1:Y:S01]  /*32d0*/  MUFU.EX2 R13, R103 ;  /* 0x00000067000d7308 */ /* 0x000e620000000800 */
[----:B------:R-:W-:-:S02]  /*32e0*/  ISETP.GT.AND P3, PT, R2, 0x90, PT ;  /* 0x000000900200780c */ /* 0x000fc40003f64270 */
[----:B------:R-:W-:Y:S02]  /*32f0*/  FSEL R29, R29, -INF , P4 ;  /* 0xff8000001d1d7808 */ /* 0x000fe40002000000 */
[----:B------:R-:W-:Y:S02]  /*3300*/  FMNMX.FTZ R28, R70, R25, !PT ;  /* 0x00000019461c7209 */ /* 0x000fe40007810000 */
[----:B------:R-:W-:Y:S01]  /*3310*/  ISETP.GT.AND P4, PT, R2, 0x91, PT ;  /* 0x000000910200780c */ /* 0x000fe20003f84270 */
[----:B------:R2:W-:Y:S01]  /*3320*/  MUFU.EX2 R25, R90 ;  /* 0x0000005a00197308 */ /* 0x0005e20000000800 */
[----:B------:R-:W-:Y:S02]  /*3330*/  FSEL R32, R32, -INF , P3 ;  /* 0xff80000020207808 */ /* 0x000fe40001800000 */
[----:B------:R-:W-:Y:S01]  /*3340*/  FMNMX.FTZ R87, R29, R28, !PT ;  /* 0x0000001c1d577209 */ /* 0x000fe20007810000 */
[----:B------:R-:W-:-:S01]  /*3350*/  FFMA.FTZ R28, R42, UR43, -R4 ;  /* 0x0000002b2a1c7c23 */ /* 0x000fc20008010804 */
[----:B------:R-:W-:-:S02]  /*3360*/  ISETP.GT.AND P3, PT, R2, 0x98, PT ;  /* 0x000000980200780c */ /* 0x000fc40003f64270 */
[----:B------:R-:W-:Y:S01]  /*3370*/  FSEL R71, R33, -INF , P4 ;  /* 0xff80000021477808 */ /* 0x000fe20002000000 */
[----:B------:R-:W-:Y:S01]  /*3380*/  MUFU.EX2 R14, R14 ;  /* 0x0000000e000e7308 */ /* 0x000fe20000000800 */
[----:B------:R-:W-:Y:S01]  /*3390*/  FMNMX.FTZ R42, R32, R87, !PT ;  /* 0x00000057202a7209 */ /* 0x000fe20007810000 */
[--C-:B--2---:R-:W-:Y:S01]  /*33a0*/  FFMA.FTZ R90, R43, UR43, -R4.reuse ;  /* 0x0000002b2b5a7c23 */ /* 0x104fe20008010804 */
[----:B------:R-:W-:Y:S01]  /*33b0*/  ISETP.GT.AND P4, PT, R2, 0x99, PT ;  /* 0x000000990200780c */ /* 0x000fe20003f84270 */
[--C-:B------:R-:W-:Y:S01]  /*33c0*/  FFMA.FTZ R43, R51, UR43, -R4.reuse ;  /* 0x0000002b332b7c23 */ /* 0x100fe20008010804 */
[----:B------:R-:W-:Y:S01]  /*33d0*/  FSEL R86, R36, -INF , P3 ;  /* 0xff80000024567808 */ /* 0x000fe20001800000 */
[----:B------:R-:W-:Y:S01]  /*33e0*/  IMAD.U32 R51, RZ, RZ, UR43 ;  /* 0x0000002bff337e24 */ /* 0x000fe2000f8e00ff */
[----:B------:R-:W-:Y:S01]  /*33f0*/  FMNMX.FTZ R33, R71, R42, !PT ;  /* 0x0000002a47217209 */ /* 0x000fe20007810000 */
[--C-:B------:R-:W-:Y:S01]  /*3400*/  FFMA.FTZ R42, R50, UR43, -R4.reuse ;  /* 0x0000002b322a7c23 */ /* 0x100fe20008010804 */
[----:B------:R-:W-:Y:S01]  /*3410*/  FSEL R87, R37, -INF , P4 ;  /* 0xff80000025577808 */ /* 0x000fe20002000000 */
[--C-:B------:R-:W-:Y:S01]  /*3420*/  FFMA.FTZ R36, R46, UR43, -R4.reuse ;  /* 0x0000002b2e247c23 */ /* 0x100fe20008010804 */
[----:B------:R-:W-:Y:S01]  /*3430*/  FMNMX.FTZ R2, R86, R33, !PT ;  /* 0x0000002156027209 */ /* 0x000fe20007810000 */
[--C-:B------:R-:W-:Y:S01]  /*3440*/  FFMA.FTZ R37, R47, UR43, -R4.reuse ;  /* 0x0000002b2f257c23 */ /* 0x100fe20008010804 */
[----:B------:R-:W-:-:S01]  /*3450*/  FFMA.FTZ R46, R54, UR43, -R4 ;  /* 0x0000002b362e7c23 */ /* 0x000fc20008010804 */
[----:B------:R-:W-:Y:S01]  /*3460*/  FFMA.FTZ R47, R55, UR43, -R4 ;  /* 0x0000002b372f7c23 */ /* 0x000fe20008010804 */
[----:B------:R-:W-:Y:S01]  /*3470*/  FMNMX.FTZ R2, R87, R2, !PT ;  /* 0x0000000257027209 */ /* 0x000fe20007810000 */
[----:B------:R-:W-:Y:S01]  /*3480*/  MUFU.EX2 R33, R90 ;  /* 0x0000005a00217308 */ /* 0x000fe20000000800 */
[----:B0-----:R-:W-:-:S02]  /*3490*/  F2FP.SATFINITE.E4M3.F32.PACK_AB_MERGE_C R153, R9, R8, RZ ;  /* 0x000000080999723e */ /* 0x001fc400048070ff */
[----:B-1----:R-:W-:Y:S01]  /*34a0*/  F2FP.SATFINITE.E4M3.F32.PACK_AB_MERGE_C R155, R13, R12, RZ ;  /* 0x0000000c0d9b723e */ /* 0x002fe200048070ff */
[----:B------:R-:W0:Y:S01]  /*34b0*/  SHFL.BFLY PT, R91, R2, 0x2, 0x1f ;  /* 0x0c401f00025b7f89 */ /* 0x000e2200000e0000 */
[----:B------:R-:W-:Y:S02]  /*34c0*/  F2FP.SATFINITE.E4M3.F32.PACK_AB_MERGE_C R153, R7, R6, R153 ;  /* 0x000000060799723e */ /* 0x000fe40004807099 */
[----:B------:R-:W-:Y:S01]  /*34d0*/  F2FP.SATFINITE.E4M3.F32.PACK_AB_MERGE_C R155, R11, R10, R155 ;  /* 0x0000000a0b9b723e */ /* 0x000fe2000480709b */
[----:B------:R-:W-:Y:S01]  /*34e0*/  MUFU.EX2 R15, R15 ;  /* 0x0000000f000f7308 */ /* 0x000fe20000000800 */
[----:B------:R-:W-:-:S07]  /*34f0*/  F2FP.SATFINITE.E4M3.F32.PACK_AB_MERGE_C R151, R79, R60, RZ ;  /* 0x0000003c4f97723e */ /* 0x000fce00048070ff */
[----:B------:R-:W1:Y:S08]  /*3500*/  MUFU.EX2 R20, R20 ;  /* 0x0000001400147308 */ /* 0x000e700000000800 */
[----:B------:R-:W2:Y:S01]  /*3510*/  MUFU.EX2 R74, R74 ;  /* 0x0000004a004a7308 */ /* 0x000ea20000000800 */
[----:B0-----:R-:W-:-:S07]  /*3520*/  FMNMX.FTZ R91, R2, R91, !PT ;  /* 0x0000005b025b7209 */ /* 0x001fce0007810000 */
[----:B------:R-:W-:Y:S01]  /*3530*/  MUFU.EX2 R58, R58 ;  /* 0x0000003a003a7308 */ /* 0x000fe20000000800 */
[----:B------:R-:W0:Y:S01]  /*3540*/  SHFL.BFLY PT, R2, R91, 0x1, 0x1f ;  /* 0x0c201f005b027f89 */ /* 0x000e2200000e0000 */
[----:B-1----:R-:W-:-:S04]  /*3550*/  F2FP.SATFINITE.E4M3.F32.PACK_AB_MERGE_C R149, R21, R20, RZ ;  /* 0x000000141595723e */ /* 0x002fc800048070ff */
[----:B------:R-:W-:Y:S02]  /*3560*/  F2FP.SATFINITE.E4M3.F32.PACK_AB_MERGE_C R149, R15, R14, R149 ;  /* 0x0000000e0f95723e */ /* 0x000fe40004807095 */
[----:B------:R-:W-:Y:S01]  /*3570*/  MUFU.EX2 R59, R59 ;  /* 0x0000003b003b7308 */ /* 0x000fe20000000800 */
[----:B--2---:R-:W-:-:S07]  /*3580*/  F2FP.SATFINITE.E4M3.F32.PACK_AB_MERGE_C R151, R75, R74, R151 ;  /* 0x0000004a4b97723e */ /* 0x004fce0004807097 */
[----:B------:R-:W1:Y:S08]  /*3590*/  MUFU.EX2 R63, R63 ;  /* 0x0000003f003f7308 */ /* 0x000e700000000800 */
[----:B------:R-:W-:Y:S01]  /*35a0*/  MUFU.EX2 R48, R48 ;  /* 0x0000003000307308 */ /* 0x000fe20000000800 */
[----:B0-----:R-:W-:-:S04]  /*35b0*/  FMNMX.FTZ R2, R91, R2, !PT ;  /* 0x000000025b027209 */ /* 0x001fc80007810000 */
[C---:B------:R-:W-:Y:S01]  /*35c0*/  FSETP.NEU.FTZ.AND P3, PT, R2.reuse, -INF , PT ;  /* 0xff8000000200780b */ /* 0x040fe20003f7d000 */
[----:B------:R-:W-:-:S02]  /*35d0*/  FFMA.FTZ R50, R2, R51, -8 ;  /* 0xc100000002327423 */ /* 0x000fc40000010033 */
[----:B------:R-:W-:Y:S01]  /*35e0*/  MUFU.EX2 R24, R24 ;  /* 0x0000001800187308 */ /* 0x000fe20000000800 */
[----:B-1----:R-:W-:Y:S02]  /*35f0*/  F2FP.SATFINITE.E4M3.F32.PACK_AB_MERGE_C R145, R63, R44, RZ ;  /* 0x0000002c3f91723e */ /* 0x002fe400048070ff */
[----:B------:R-:W-:Y:S02]  /*3600*/  FSEL R50, R50, RZ, P3 ;  /* 0x000000ff32327208 */ /* 0x000fe40001800000 */
[----:B------:R-:W-:Y:S02]  /*3610*/  PLOP3.LUT P3, PT, PT, PT, UP1, 0x80, 0x0 ;  /* 0x000000000000781c */ /* 0x000fe40003f6f018 */
[----:B------:R-:W-:Y:S01]  /*3620*/  F2FP.SATFINITE.E4M3.F32.PACK_AB_MERGE_C R145, R59, R58, R145 ;  /* 0x0000003a3b91723e */ /* 0x000fe20004807091 */
        /* <DEDUP_REMOVED lines=20> */
[----:B------:R-:W-:Y:S01]  /*3770*/  FFMA.FTZ R80, R84, UR43, -R50 ;  /* 0x0000002b54507c23 */ /* 0x000fe20008010832 */
[----:B------:R-:W-:-:S01]  /*3780*/  FADD.FTZ R84, R8, R69 ;  /* 0x0000004508547221 */ /* 0x000fc20000010000 */
[----:B------:R-:W1:Y:S01]  /*3790*/  MUFU.EX2 R88, R88 ;  /* 0x0000005800587308 */ /* 0x000e620000000800 */
[----:B------:R-:W-:-:S01]  /*37a0*/  FFMA.FTZ R91, R101, UR43, -R50 ;  /* 0x0000002b655b7c23 */ /* 0x000fc20008010832 */
[----:B------:R-:W-:Y:S01]  /*37b0*/  FFMA.FTZ R72, R72, UR43, -R50 ;  /* 0x0000002b48487c23 */ /* 0x000fe20008010832 */
[----:B------:R-:W-:-:S01]  /*37c0*/  FADD.FTZ R97, R9, R84 ;  /* 0x0000005409617221 */ /* 0x000fc20000010000 */
[--C-:B------:R-:W-:Y:S01]  /*37d0*/  FFMA.FTZ R73, R73, UR43, -R50.reuse ;  /* 0x0000002b49497c23 */ /* 0x100fe20008010832 */
[----:B------:R-:W-:-:S01]  /*37e0*/  FFMA.FTZ R69, R40, UR43, -R50 ;  /* 0x0000002b28457c23 */ /* 0x000fc20008010832 */
[----:B------:R-:W-:-:S02]  /*37f0*/  @!P1 VIADD R40, R3, 0x13240 ;  /* 0x0001324003289836 */ /* 0x000fc40000000000 */
[----:B------:R-:W-:-:S01]  /*3800*/  FADD.FTZ R94, R10, R97 ;  /* 0x000000610a5e7221 */ /* 0x000fc20000010000 */
[----:B------:R-:W2:Y:S01]  /*3810*/  MUFU.EX2 R89, R89 ;  /* 0x0000005900597308 */ /* 0x000ea20000000800 */
[----:B0-----:R-:W-:-:S01]  /*3820*/  FADD.FTZ R95, R4, R51 ;  /* 0x00000033045f7221 */ /* 0x001fc20000010000 */
[----:B------:R-:W-:Y:S01]  /*3830*/  FFMA.FTZ R56, R56, UR43, -R50 ;  /* 0x0000002b38387c23 */ /* 0x000fe20008010832 */
[----:B------:R-:W-:-:S01]  /*3840*/  FADD.FTZ R97, R11, R94 ;  /* 0x0000005e0b617221 */ /* 0x000fc20000010000 */
[----:B------:R-:W-:Y:S01]  /*3850*/  @!P1 PRMT R40, RZ, 0x654, R40 ;  /* 0x00000654ff289816 */ /* 0x000fe20000000028 */
[----:B------:R-:W-:-:S01]  /*3860*/  FFMA.FTZ R57, R57, UR43, -R50 ;  /* 0x0000002b39397c23 */ /* 0x000fc20008010832 */
[----:B------:R-:W-:Y:S01]  /*3870*/  FFMA.FTZ R78, R78, UR43, -R50 ;  /* 0x0000002b4e4e7c23 */ /* 0x000fe20008010832 */
[----:B------:R-:W-:-:S01]  /*3880*/  FADD.FTZ R96, R12, R97 ;  /* 0x000000610c607221 */ /* 0x000fc20000010000 */
[----:B------:R-:W0:Y:S01]  /*3890*/  MUFU.EX2 R54, R54 ;  /* 0x0000003600367308 */ /* 0x000e220000000800 */
[----:B-1----:R-:W-:-:S01]  /*38a0*/  FADD.FTZ R84, R88, R95 ;  /* 0x0000005f58547221 */ /* 0x002fc20000010000 */
[----:B------:R1:W-:Y:S01]  /*38b0*/  @!P1 SYNCS.ARRIVE.TRANS64.RED.A1T0 RZ, [R40+URZ], RZ ;  /* 0x000000ff28ff99a7 */ /* 0x0003e2000810043f */
[----:B------:R-:W-:Y:S01]  /*38c0*/  F2FP.SATFINITE.E4M3.F32.PACK_AB_MERGE_C R147, R25, R24, RZ ;  /* 0x000000181993723e */ /* 0x000fe200048070ff */
[--C-:B------:R-:W-:Y:S01]  /*38d0*/  FFMA.FTZ R83, R83, UR43, -R50.reuse ;  /* 0x0000002b53537c23 */ /* 0x100fe20008010832 */
[----:B------:R-:W-:-:S01]  /*38e0*/  FFMA.FTZ R53, R53, UR43, -R50 ;  /* 0x0000002b35357c23 */ /* 0x000fc20008010832 */
[--C-:B------:R-:W-:Y:S01]  /*38f0*/  FFMA.FTZ R66, R66, UR43, -R50.reuse ;  /* 0x0000002b42427c23 */ /* 0x100fe20008010832 */
[----:B------:R-:W-:-:S01]  /*3900*/  FFMA.FTZ R67, R67, UR43, -R50 ;  /* 0x0000002b43437c23 */ /* 0x000fc20008010832 */
[----:B------:R-:W3:Y:S01]  /*3910*/  MUFU.EX2 R55, R55 ;  /* 0x0000003700377308 */ /* 0x000ee20000000800 */
[----:B--2---:R-:W-:-:S01]  /*3920*/  FADD.FTZ R95, R89, R84 ;  /* 0x00000054595f7221 */ /* 0x004fc20000010000 */
[--C-:B------:R-:W-:Y:S01]  /*3930*/  FFMA.FTZ R84, R41, UR43, -R50.reuse ;  /* 0x0000002b29547c23 */ /* 0x100fe20008010832 */
[----:B------:R-:W-:-:S01]  /*3940*/  FFMA.FTZ R41, R62, UR43, -R50 ;  /* 0x0000002b3e297c23 */ /* 0x000fc20008010832 */
[--C-:B------:R-:W-:Y:S01]  /*3950*/  FFMA.FTZ R62, R45, UR43, -R50.reuse ;  /* 0x0000002b2d3e7c23 */ /* 0x100fe20008010832 */
[----:B------:R-:W-:-:S01]  /*3960*/  FFMA.FTZ R45, R82, UR43, -R50 ;  /* 0x0000002b522d7c23 */ /* 0x000fc20008010832 */
[----:B------:R-:W-:Y:S01]  /*3970*/  FFMA.FTZ R70, R70, UR43, -R50 ;  /* 0x0000002b46467c23 */ /* 0x000fe20008010832 */
[----:B------:R-:W-:Y:S01]  /*3980*/  F2FP.SATFINITE.E4M3.F32.PACK_AB_MERGE_C R88, R89, R88, RZ ;  /* 0x000000585958723e */ /* 0x000fe200048070ff */
[----:B------:R-:W2:Y:S01]  /*3990*/  MUFU.EX2 R90, R90 ;  /* 0x0000005a005a7308 */ /* 0x000ea20000000800 */
[----:B0-----:R-:W-:-:S01]  /*39a0*/  FADD.FTZ R94, R54, R95 ;  /* 0x0000005f365e7221 */ /* 0x001fc20000010000 */
[----:B------:R-:W-:Y:S01]  /*39b0*/  FADD.FTZ R95, R13, R96 ;  /* 0x000000600d5f7221 */ /* 0x000fe20000010000 */
[----:B------:R-:W-:-:S01]  /*39c0*/  FFMA.FTZ R29, R29, UR43, -R50 ;  /* 0x0000002b1d1d7c23 */ /* 0x000fc20008010832 */
[----:B------:R-:W-:Y:S01]  /*39d0*/  F2FP.SATFINITE.E4M3.F32.PACK_AB_MERGE_C R152, R51, R4, R88 ;  /* 0x000000043398723e */ /* 0x000fe20004807058 */
[----:B------:R-:W-:-:S01]  /*39e0*/  FFMA.FTZ R71, R71, UR43, -R50 ;  /* 0x0000002b47477c23 */ /* 0x000fc20008010832 */
[----:B------:R-:W-:Y:S01]  /*39f0*/  FFMA.FTZ R86, R86, UR43, -R50 ;  /* 0x0000002b56567c23 */ /* 0x000fe20008010832 */
[----:B------:R-:W-:Y:S01]  /*3a00*/  F2FP.SATFINITE.E4M3.F32.PACK_AB_MERGE_C R147, R49, R48, R147 ;  /* 0x000000303193723e */ /* 0x000fe20004807093 */
[----:B------:R-:W0:Y:S08]  /*3a10*/  MUFU.EX2 R91, R91 ;  /* 0x0000005b005b7308 */ /* 0x000e300000000800 */
[----:B------:R-:W4:Y:S08]  /*3a20*/  MUFU.EX2 R72, R72 ;  /* 0x0000004800487308 */ /* 0x000f300000000800 */
[----:B------:R-:W5:Y:S08]  /*3a30*/  MUFU.EX2 R73, R73 ;  /* 0x0000004900497308 */ /* 0x000f700000000800 */
[----:B------:R3:W-:Y:S08]  /*3a40*/  MUFU.EX2 R3, R69 ;  /* 0x0000004500037308 */ /* 0x0007f00000000800 */
[----:B------:R-:W1:Y:S01]  /*3a50*/  MUFU.EX2 R92, R92 ;  /* 0x0000005c005c7308 */ /* 0x000e620000000800 */
[----:B---3--:R-:W-:-:S01]  /*3a60*/  FADD.FTZ R69, R55, R94 ;  /* 0x0000005e37457221 */ /* 0x008fc20000010000 */
[----:B------:R-:W-:-:S03]  /*3a70*/  FADD.FTZ R94, R14, R95 ;  /* 0x0000005f0e5e7221 */ /* 0x000fc60000010000 */
[----:B--2---:R-:W-:Y:S01]  /*3a80*/  FADD.FTZ R82, R90, R69 ;  /* 0x000000455a527221 */ /* 0x004fe20000010000 */
[----:B------:R-:W-:-:S01]  /*3a90*/  FADD.FTZ R97, R15, R94 ;  /* 0x0000005e0f617221 */ /* 0x000fc20000010000 */
[----:B------:R-:W-:Y:S01]  /*3aa0*/  FFMA.FTZ R69, R52, UR43, -R50 ;  /* 0x0000002b34457c23 */ /* 0x000fe20008010832 */
[----:B------:R-:W2:Y:S01]  /*3ab0*/  MUFU.EX2 R93, R93 ;  /* 0x0000005d005d7308 */ /* 0x000ea20000000800 */
[----:B0-----:R-:W-:-:S01]  /*3ac0*/  FADD.FTZ R95, R91, R82 ;  /* 0x000000525b5f7221 */ /* 0x001fc20000010000 */
[----:B------:R-:W-:-:S03]  /*3ad0*/  F2FP.SATFINITE.E4M3.F32.PACK_AB_MERGE_C R90, R91, R90, RZ ;  /* 0x0000005a5b5a723e */ /* 0x000fc600048070ff */
[----:B----4-:R-:W-:Y:S01]  /*3ae0*/  FADD.FTZ R82, R72, R95 ;  /* 0x0000005f48527221 */ /* 0x010fe20000010000 */
[----:B------:R-:W-:Y:S02]  /*3af0*/  F2FP.SATFINITE.E4M3.F32.PACK_AB_MERGE_C R154, R55, R54, R90 ;  /* 0x00000036379a723e */ /* 0x000fe4000480705a */
[----:B------:R-:W-:Y:S01]  /*3b00*/  CS2R R54, SRZ ;  /* 0x0000000000367805 */ /* 0x000fe2000001ff00 */
[----:B------:R-:W0:Y:S01]  /*3b10*/  MUFU.EX2 R76, R76 ;  /* 0x0000004c004c7308 */ /* 0x000e220000000800 */
[----:B-----5:R-:W-:-:S04]  /*3b20*/  FADD.FTZ R95, R73, R82 ;  /* 0x00000052495f7221 */ /* 0x020fc80000010000 */
[----:B-1----:R-:W-:-:S03]  /*3b30*/  FADD.FTZ R82, R92, R95 ;  /* 0x0000005f5c527221 */ /* 0x002fc60000010000 */
[----:B------:R1:W-:Y:S01]  /*3b40*/  MUFU.EX2 R40, R84 ;  /* 0x0000005400287308 */ /* 0x0003e20000000800 */
[----:B--2---:R-:W-:-:S01]  /*3b50*/  FADD.FTZ R95, R93, R82 ;  /* 0x000000525d5f7221 */ /* 0x004fc20000010000 */
[----:B------:R-:W-:-:S04]  /*3b60*/  F2FP.SATFINITE.E4M3.F32.PACK_AB_MERGE_C R92, R93, R92, RZ ;  /* 0x0000005c5d5c723e */ /* 0x000fc800048070ff */
[----:B------:R-:W-:Y:S02]  /*3b70*/  F2FP.SATFINITE.E4M3.F32.PACK_AB_MERGE_C R148, R73, R72, R92 ;  /* 0x000000484994723e */ /* 0x000fe4000480705c */
        /* <DEDUP_REMOVED lines=12> */
[----:B0-----:R-:W-:-:S01]  /*3c40*/  FADD.FTZ R82, R80, R95 ;  /* 0x0000005f50527221 */ /* 0x001fc20000010000 */
[----:B------:R-:W-:-:S04]  /*3c50*/  FADD.FTZ R12, R58, R9 ;  /* 0x000000093a0c7221 */ /* 0x000fc80000010000 */
[----:B------:R-:W-:Y:S02]  /*3c60*/  FADD.FTZ R13, R59, R12 ;  /* 0x0000000c3b0d7221 */ /* 0x000fe40000010000 */
        /* <DEDUP_REMOVED lines=8> */
[----:B------:R-:W-:-:S04]  /*3cf0*/  FADD.FTZ R20, R48, R63 ;  /* 0x0000003f30147221 */ /* 0x000fc80000010000 */
[----:B------:R-:W-:Y:S01]  /*3d00*/  FADD.FTZ R21, R49, R20 ;  /* 0x0000001431157221 */ /* 0x000fe20000010000 */
[----:B------:R-:W-:Y:S01]  /*3d10*/  CS2R R48, SRZ ;  /* 0x0000000000307805 */ /* 0x000fe2000001ff00 */
[----:B------:R-:W2:Y:S01]  /*3d20*/  MUFU.EX2 R85, R85 ;  /* 0x0000005500557308 */ /* 0x000ea20000000800 */
[----:B0-----:R-:W-:-:S01]  /*3d30*/  FADD.FTZ R9, R57, R12 ;  /* 0x0000000c39097221 */ /* 0x001fc20000010000 */
[----:B------:R-:W-:-:S04]  /*3d40*/  FADD.FTZ R20, R24, R21 ;  /* 0x0000001518147221 */ /* 0x000fc80000010000 */
[----:B------:R-:W-:Y:S02]  /*3d50*/  FADD.FTZ R25, R25, R20 ;  /* 0x0000001419197221 */ /* 0x000fe40000010000 */
        /* <DEDUP_REMOVED lines=13> */
[C---:B0-----:R-:W-:Y:S01]  /*3e30*/  F2FP.SATFINITE.E4M3.F32.PACK_AB_MERGE_C R65, R68.reuse, R65, RZ ;  /* 0x000000414441723e */ /* 0x041fe200048070ff */
[----:B------:R-:W-:-:S03]  /*3e40*/  FADD.FTZ R68, R68, R7 ;  /* 0x0000000744447221 */ /* 0x000fc60000010000 */
[----:B------:R-:W-:Y:S01]  /*3e50*/  F2FP.SATFINITE.E4M3.F32.PACK_AB_MERGE_C R146, R64, R61, R65 ;  /* 0x0000003d4092723e */ /* 0x000fe20004807041 */
[----:B------:R-:W-:-:S02]  /*3e60*/  FADD.FTZ R7, R3, R68 ;  /* 0x0000004403077221 */ /* 0x000fc40000010000 */
[----:B------:R-:W0:Y:S01]  /*3e70*/  MUFU.EX2 R41, R41 ;  /* 0x0000002900297308 */ /* 0x000e220000000800 */
[----:B-1----:R-:W-:-:S01]  /*3e80*/  FADD.FTZ R6, R28, R25 ;  /* 0x000000191c067221 */ /* 0x002fc20000010000 */
[----:B------:R-:W-:-:S03]  /*3e90*/  CS2R R24, SRZ ;  /* 0x0000000000187805 */ /* 0x000fc6000001ff00 */
[----:B------:R-:W-:Y:S01]  /*3ea0*/  FADD.FTZ R11, R33, R6 ;  /* 0x00000006210b7221 */ /* 0x000fe20000010000 */
[----:B------:R-:W-:-:S02]  /*3eb0*/  FADD.FTZ R6, R40, R7 ;  /* 0x0000000728067221 */ /* 0x000fc40000010000 */
[----:B------:R-:W1:Y:S01]  /*3ec0*/  MUFU.EX2 R37, R37 ;  /* 0x0000002500257308 */ /* 0x000e620000000800 */
[----:B--2---:R-:W-:-:S07]  /*3ed0*/  FADD.FTZ R10, R36, R11 ;  /* 0x0000000b240a7221 */ /* 0x004fce0000010000 */
[----:B------:R2:W3:Y:S01]  /*3ee0*/  MUFU.EX2 R52, R62 ;  /* 0x0000003e00347308 */ /* 0x0004e20000000800 */
[----:B0-----:R-:W-:-:S07]  /*3ef0*/  FADD.FTZ R7, R41, R6 ;  /* 0x0000000629077221 */ /* 0x001fce0000010000 */
[----:B------:R-:W0:Y:S01]  /*3f00*/  MUFU.EX2 R42, R42 ;  /* 0x0000002a002a7308 */ /* 0x000e220000000800 */
[----:B--2---:R-:W-:-:S01]  /*3f10*/  FFMA.FTZ R62, R32, UR43, -R50 ;  /* 0x0000002b203e7c23 */ /* 0x004fc20008010832 */
[C---:B-1----:R-:W-:Y:S01]  /*3f20*/  F2FP.SATFINITE.E4M3.F32.PACK_AB_MERGE_C R36, R37.reuse, R36, RZ ;  /* 0x000000242524723e */ /* 0x042fe200048070ff */
[----:B------:R-:W-:-:S01]  /*3f30*/  FADD.FTZ R37, R37, R10 ;  /* 0x0000000a25257221 */ /* 0x000fc20000010000 */
[----:B------:R-:W-:Y:S02]  /*3f40*/  FFMA.FTZ R50, R87, UR43, -R50 ;  /* 0x0000002b57327c23 */ /* 0x000fe40008010832 */
[----:B------:R-:W-:Y:S02]  /*3f50*/  F2FP.SATFINITE.E4M3.F32.PACK_AB_MERGE_C R141, R33, R28, R36 ;  /* 0x0000001c218d723e */ /* 0x000fe40004807024 */
[----:B------:R-:W1:Y:S01]  /*3f60*/  MUFU.EX2 R45, R45 ;  /* 0x0000002d002d7308 */ /* 0x000e620000000800 */
[C---:B---3--:R-:W-:Y:S01]  /*3f70*/  F2FP.SATFINITE.E4M3.F32.PACK_AB_MERGE_C R41, R52.reuse, R41, RZ ;  /* 0x000000293429723e */ /* 0x048fe200048070ff */
[----:B------:R-:W-:-:S03]  /*3f80*/  FADD.FTZ R52, R52, R7 ;  /* 0x0000000734347221 */ /* 0x000fc60000010000 */
[----:B------:R-:W-:Y:S02]  /*3f90*/  F2FP.SATFINITE.E4M3.F32.PACK_AB_MERGE_C R140, R40, R3, R41 ;  /* 0x00000003288c723e */ /* 0x000fe40004807029 */
[----:B------:R-:W-:Y:S01]  /*3fa0*/  CS2R R40, SRZ ;  /* 0x0000000000287805 */ /* 0x000fe2000001ff00 */
[----:B------:R-:W2:Y:S01]  /*3fb0*/  MUFU.EX2 R43, R43 ;  /* 0x0000002b002b7308 */ /* 0x000ea20000000800 */
[----:B0-----:R-:W-:-:S01]  /*3fc0*/  FADD.FTZ R6, R42, R37 ;  /* 0x000000252a067221 */ /* 0x001fc20000010000 */
[----:B------:R-:W-:-:S06]  /*3fd0*/  CS2R R36, SRZ ;  /* 0x0000000000247805 */ /* 0x000fcc000001ff00 */
[----:B------:R-:W0:Y:S01]  /*3fe0*/  MUFU.EX2 R32, R83 ;  /* 0x0000005300207308 */ /* 0x000e220000000800 */
[----:B-1----:R-:W-:-:S07]  /*3ff0*/  FADD.FTZ R7, R45, R52 ;  /* 0x000000342d077221 */ /* 0x002fce0000010000 */
[----:B------:R-:W-:Y:S01]  /*4000*/  MUFU.EX2 R46, R46 ;  /* 0x0000002e002e7308 */ /* 0x000fe20000000800 */
[----:B--2---:R-:W-:-:S07]  /*4010*/  FADD.FTZ R11, R43, R6 ;  /* 0x000000062b0b7221 */ /* 0x004fce0000010000 */
[----:B------:R-:W1:Y:S01]  /*4020*/  MUFU.EX2 R47, R47 ;  /* 0x0000002f002f7308 */ /* 0x000e620000000800 */
[----:B0-----:R-:W-:-:S07]  /*4030*/  FADD.FTZ R7, R32, R7 ;  /* 0x0000000720077221 */ /* 0x001fce0000010000 */
[----:B------:R-:W0:Y:S08]  /*4040*/  MUFU.EX2 R8, R69 ;  /* 0x0000004500087308 */ /* 0x000e300000000800 */
[----:B------:R-:W2:Y:S01]  /*4050*/  MUFU.EX2 R53, R53 ;  /* 0x0000003500357308 */ /* 0x000ea20000000800 */
[----:B-1----:R-:W-:Y:S01]  /*4060*/  F2FP.SATFINITE.E4M3.F32.PACK_AB_MERGE_C R10, R47, R46, RZ ;  /* 0x0000002e2f0a723e */ /* 0x002fe200048070ff */
[----:B------:R-:W-:-:S03]  /*4070*/  FADD.FTZ R46, R46, R11 ;  /* 0x0000000b2e2e7221 */ /* 0x000fc60000010000 */
[----:B------:R-:W-:Y:S01]  /*4080*/  F2FP.SATFINITE.E4M3.F32.PACK_AB_MERGE_C R143, R43, R42, R10 ;  /* 0x0000002a2b8f723e */ /* 0x000fe2000480700a */
[----:B------:R-:W-:-:S01]  /*4090*/  FADD.FTZ R47, R47, R46 ;  /* 0x0000002e2f2f7221 */ /* 0x000fc20000010000 */
[----:B------:R-:W-:Y:S01]  /*40a0*/  CS2R R42, SRZ ;  /* 0x00000000002a7805 */ /* 0x000fe2000001ff00 */
[----:B------:R-:W-:Y:S01]  /*40b0*/  MUFU.EX2 R30, R30 ;  /* 0x0000001e001e7308 */ /* 0x000fe20000000800 */
[----:B0-----:R-:W-:-:S07]  /*40c0*/  FADD.FTZ R4, R8, R7 ;  /* 0x0000000708047221 */ /* 0x001fce0000010000 */
[----:B------:R-:W0:Y:S01]  /*40d0*/  MUFU.EX2 R31, R31 ;  /* 0x0000001f001f7308 */ /* 0x000e220000000800 */
[----:B--2---:R-:W-:-:S01]  /*40e0*/  FADD.FTZ R4, R53, R4 ;  /* 0x0000000435047221 */ /* 0x004fc20000010000 */
[----:B------:R-:W-:Y:S02]  /*40f0*/  F2FP.SATFINITE.E4M3.F32.PACK_AB_MERGE_C R8, R53, R8, RZ ;  /* 0x000000083508723e */ /* 0x000fe400048070ff */
[----:B------:R-:W-:Y:S02]  /*4100*/  CS2R R52, SRZ ;  /* 0x0000000000347805 */ /* 0x000fe4000001ff00 */
[----:B------:R-:W-:Y:S02]  /*4110*/  F2FP.SATFINITE.E4M3.F32.PACK_AB_MERGE_C R142, R32, R45, R8 ;  /* 0x0000002d208e723e */ /* 0x000fe40004807008 */
[----:B------:R-:W-:Y:S01]  /*4120*/  CS2R R44, SRZ ;  /* 0x00000000002c7805 */ /* 0x000fe2000001ff00 */
[----:B------:R-:W1:Y:S01]  /*4130*/  MUFU.EX2 R26, R26 ;  /* 0x0000001a001a7308 */ /* 0x000e620000000800 */
[----:B------:R-:W-:-:S07]  /*4140*/  CS2R R32, SRZ ;  /* 0x0000000000207805 */ /* 0x000fce000001ff00 */
[----:B------:R-:W2:Y:S01]  /*4150*/  MUFU.EX2 R9, R66 ;  /* 0x0000004200097308 */ /* 0x000ea20000000800 */
[----:B0-----:R-:W-:-:S07]  /*4160*/  F2FP.SATFINITE.E4M3.F32.PACK_AB_MERGE_C R10, R31, R30, RZ ;  /* 0x0000001e1f0a723e */ /* 0x001fce00048070ff */
[----:B------:R-:W0:Y:S01]  /*4170*/  MUFU.EX2 R27, R27 ;  /* 0x0000001b001b7308 */ /* 0x000e220000000800 */
[----:B-1----:R-:W-:-:S01]  /*4180*/  FADD.FTZ R6, R26, R47 ;  /* 0x0000002f1a067221 */ /* 0x002fc20000010000 */
[----:B------:R-:W-:-:S06]  /*4190*/  CS2R R46, SRZ ;  /* 0x00000000002e7805 */ /* 0x000fcc000001ff00 */
[----:B------:R-:W1:Y:S01]  /*41a0*/  MUFU.EX2 R12, R67 ;  /* 0x00000043000c7308 */ /* 0x000e620000000800 */
[----:B--2---:R-:W-:-:S07]  /*41b0*/  FADD.FTZ R11, R9, R4 ;  /* 0x00000004090b7221 */ /* 0x004fce0000010000 */
        /* <DEDUP_REMOVED lines=11> */
[C---:B0-----:R-:W-:Y:S01]  /*4270*/  F2FP.SATFINITE.E4M3.F32.PACK_AB_MERGE_C R70, R29.reuse, R70, RZ ;  /* 0x000000461d46723e */ /* 0x041fe200048070ff */
[----:B------:R-:W-:-:S03]  /*4280*/  FADD.FTZ R29, R29, R4 ;  /* 0x000000041d1d7221 */ /* 0x000fc60000010000 */
[----:B------:R-:W-:-:S03]  /*4290*/  F2FP.SATFINITE.E4M3.F32.PACK_AB_MERGE_C R136, R12, R9, R70 ;  /* 0x000000090c88723e */ /* 0x000fc60004807046 */
[----:B------:R-:W0:Y:S08]  /*42a0*/  MUFU.EX2 R34, R34 ;  /* 0x0000002200227308 */ /* 0x000e300000000800 */
[----:B------:R-:W2:Y:S01]  /*42b0*/  MUFU.EX2 R62, R62 ;  /* 0x0000003e003e7308 */ /* 0x000ea20000000800 */
[----:B-1----:R-:W-:-:S07]  /*42c0*/  F2FP.SATFINITE.E4M3.F32.PACK_AB_MERGE_C R10, R39, R38, RZ ;  /* 0x00000026270a723e */ /* 0x002fce00048070ff */
[----:B------:R-:W1:Y:S01]  /*42d0*/  MUFU.EX2 R35, R35 ;  /* 0x0000002300237308 */ /* 0x000e620000000800 */
[----:B0-----:R-:W-:-:S01]  /*42e0*/  FADD.FTZ R6, R34, R31 ;  /* 0x0000001f22067221 */ /* 0x001fc20000010000 */
[----:B------:R-:W-:-:S06]  /*42f0*/  CS2R R30, SRZ ;  /* 0x00000000001e7805 */ /* 0x000fcc000001ff00 */
[----:B------:R-:W0:Y:S01]  /*4300*/  MUFU.EX2 R71, R71 ;  /* 0x0000004700477308 */ /* 0x000e220000000800 */
[----:B--2---:R-:W-:-:S01]  /*4310*/  FADD.FTZ R4, R62, R29 ;  /* 0x0000001d3e047221 */ /* 0x004fc20000010000 */
[----:B------:R-:W-:-:S06]  /*4320*/  CS2R R28, SRZ ;  /* 0x00000000001c7805 */ /* 0x000fcc000001ff00 */
[----:B------:R-:W2:Y:S01]  /*4330*/  MUFU.EX2 R86, R86 ;  /* 0x0000005600567308 */ /* 0x000ea20000000800 */
[C---:B-1----:R-:W-:Y:S01]  /*4340*/  F2FP.SATFINITE.E4M3.F32.PACK_AB_MERGE_C R139, R35.reuse, R34, R10 ;  /* 0x00000022238b723e */ /* 0x042fe2000480700a */
[----:B------:R-:W-:-:S04]  /*4350*/  FADD.FTZ R35, R35, R6 ;  /* 0x0000000623237221 */ /* 0x000fc80000010000 */
[----:B------:R-:W-:Y:S01]  /*4360*/  FADD.FTZ R38, R38, R35 ;  /* 0x0000002326267221 */ /* 0x000fe20000010000 */
[----:B------:R-:W-:Y:S01]  /*4370*/  CS2R R34, SRZ ;  /* 0x0000000000227805 */ /* 0x000fe2000001ff00 */
[----:B------:R1:W3:Y:S01]  /*4380*/  MUFU.EX2 R7, R50 ;  /* 0x0000003200077308 */ /* 0x0002e20000000800 */
[----:B0-----:R-:W-:-:S04]  /*4390*/  FADD.FTZ R3, R71, R4 ;  /* 0x0000000447037221 */ /* 0x001fc80000010000 */
[----:B--2---:R-:W-:Y:S01]  /*43a0*/  FADD.FTZ R4, R86, R3 ;  /* 0x0000000356047221 */ /* 0x004fe20000010000 */
[----:B------:R-:W-:-:S01]  /*43b0*/  FADD.FTZ R3, R39, R38 ;  /* 0x0000002627037221 */ /* 0x000fc20000010000 */
[----:B-1----:R-:W-:Y:S02]  /*43c0*/  CS2R R50, SRZ ;  /* 0x0000000000327805 */ /* 0x002fe4000001ff00 */
[----:B------:R-:W-:Y:S02]  /*43d0*/  CS2R R38, SRZ ;  /* 0x0000000000267805 */ /* 0x000fe4000001ff00 */
[C---:B---3--:R-:W-:Y:S01]  /*43e0*/  F2FP.SATFINITE.E4M3.F32.PACK_AB_MERGE_C R6, R7.reuse, R86, RZ ;  /* 0x000000560706723e */ /* 0x048fe200048070ff */
[----:B------:R-:W-:-:S03]  /*43f0*/  FADD.FTZ R4, R7, R4 ;  /* 0x0000000407047221 */ /* 0x000fc60000010000 */
[----:B------:R-:W-:Y:S01]  /*4400*/  F2FP.SATFINITE.E4M3.F32.PACK_AB_MERGE_C R138, R71, R62, R6 ;  /* 0x0000003e478a723e */ /* 0x000fe20004807006 */
[----:B------:R-:W-:Y:S06]  /*4410*/  @!P3 BRA `(.L_x_1689) ;  /* 0x0000002c0074b947 */ /* 0x000fec0003800000 */
[----:B------:R-:W-:Y:S01]  /*4420*/  IMAD.MOV.U32 R7, RZ, RZ, R0 ;  /* 0x000000ffff077224 */ /* 0x000fe200078e0000 */
[----:B------:R-:W-:Y:S01]  /*4430*/  UMOV UR24, UR36 ;  /* 0x0000002400187c82 */ /* 0x000fe20008000000 */
[----:B------:R-:W-:Y:S01]  /*4440*/  IMAD.MOV.U32 R6, RZ, RZ, R2 ;  /* 0x000000ffff067224 */ /* 0x000fe200078e0002 */
[----:B------:R-:W-:Y:S01]  /*4450*/  UMOV UR23, UR37 ;  /* 0x0000002500177c82 */ /* 0x000fe20008000000 */
[----:B------:R-:W-:-:S07]  /*4460*/  IMAD.MOV.U32 R55, RZ, RZ, RZ ;  /* 0x000000ffff377224 */ /* 0x000fce00078e00ff */
.L_x_1699:
[----:B------:R-:W-:-:S04]  /*4470*/  UISETP.NE.AND UP1, UPT, UR23, 0x1, UPT ;  /* 0x000000011700788c */ /* 0x000fc8000bf25270 */
[----:B------:R-:W-:-:S04]  /*4480*/  USEL UR36, URZ, 0x1, UP1 ;  /* 0x000000013f247887 */ /* 0x000fc80008800000 */
[----:B------:R-:W-:Y:S01]  /*4490*/  ULOP3.LUT UR36, UR24, UR36, URZ, 0x3c, !UPT ;  /* 0x0000002418247292 */ /* 0x000fe2000f8e3c3f */
[----:B------:R-:W-:Y:S11]  /*44a0*/  @!P0 BRA `(.L_x_1690) ;  /* 0x0000000000048947 */ /* 0x000ff60003800000 */
[----:B------:R-:W-:Y:S01]  /*44b0*/  BPT.TRAP 0x1 ;  /* 0x000000040000795c */ /* 0x000fe20000300000 */
.L_x_1690:
        /* <DEDUP_REMOVED lines=9> */
.L_x_1691:
[----:B-1----:R-:W-:Y:S05]  /*4550*/  @P3 BRA `(.L_x_1692) ;  /* 0x0000000000083947 */ /* 0x002fea0003800000 */
[----:B------:R-:W1:Y:S02]  /*4560*/  SYNCS.PHASECHK.TRANS64.TRYWAIT P3, [UR20+0x13230], R0 ;  /* 0x01323000ff0075a7 */ /* 0x000e640008060154 */
[----:B-1----:R-:W-:Y:S05]  /*4570*/  @!P3 BRA `(.L_x_1693) ;  /* 0x000000c40014b947 */ /* 0x002fea0003800000 */
.L_x_1692:
        /* <DEDUP_REMOVED lines=64> */
.L_x_1694:
[----:B------:R-:W-:Y:S01]  /*4980*/  ULEA UR11, UR23, UR45, 0x3 ;  /* 0x0000002d170b7291 */ /* 0x000fe2000f8e183f */
[----:B01----:R-:W-:-:S05]  /*4990*/  IMAD.U32 R0, RZ, RZ, UR24 ;  /* 0x00000018ff007e24 */ /* 0x003fca000f8e00ff */
[----:B------:R-:W-:-:S04]  /*49a0*/  SHF.L.U32 R0, R0, 0x1f, RZ ;  /* 0x0000001f00007819 */ /* 0x000fc800000006ff */
[----:B------:R0:W1:Y:S01]  /*49b0*/  SYNCS.PHASECHK.TRANS64.TRYWAIT P3, [UR11+0x13250], R0 ;  /* 0x01325000ff0075a7 */ /* 0x000062000806014b */
[----:B------:R-:W-:Y:S05]  /*49c0*/  @!P0 BRA `(.L_x_1695) ;  /* 0x0000000000048947 */ /* 0x000fea0003800000 */
[----:B------:R-:W-:Y:S01]  /*49d0*/  BPT.TRAP 0x1 ;  /* 0x000000040000795c */ /* 0x000fe20000300000 */
.L_x_1695:
[----:B-1----:R-:W-:Y:S05]  /*49e0*/  @P3 BRA `(.L_x_1696) ;  /* 0x0000000000083947 */ /* 0x002fea0003800000 */
[----:B------:R-:W1:Y:S02]  /*49f0*/  SYNCS.PHASECHK.TRANS64.TRYWAIT P3, [UR11+0x13250], R0 ;  /* 0x01325000ff0075a7 */ /* 0x000e64000806014b */
[----:B-1----:R-:W-:Y:S05]  /*4a00*/  @!P3 BRA `(.L_x_1697) ;  /* 0x000000c00008b947 */ /* 0x002fea0003800000 */
.L_x_1696:
[----:B------:R-:W-:Y:S01]  /*4a10*/  UIADD3 UR6, UR45, 0x1000, URZ ;  /* 0x000010002d067890 */ /* 0x000fe2000fffe03f */
[----:B------:R-:W-:Y:S01]  /*4a20*/  WARPGROUP.ARRIVE ;  /* 0x00000000000079c5 */ /* 0x000fe20000000000 */
[----:B------:R-:W-:Y:S01]  /*4a30*/  UMOV UR7, 0xc0000010 ;  /* 0xc000001000077882 */ /* 0x000fe20000000000 */
[----:B------:R-:W-:Y:S01]  /*4a40*/  VIADD R8, R17, UR42 ;  /* 0x0000002a11087c36 */ /* 0x000fe20008000000 */
[----:B------:R-:W-:Y:S01]  /*4a50*/  USHF.R.U32.HI UR6, URZ, 0x4, UR6 ;  /* 0x000000043f067899 */ /* 0x000fe20008011606 */
[----:B------:R-:W-:-:S03]  /*4a60*/  IMAD.MOV.U32 R11, RZ, RZ, -0x2 ;  /* 0xfffffffeff0b7424 */ /* 0x000fc600078e00ff */
[----:B------:R-:W-:-:S04]  /*4a70*/  ULOP3.LUT UR6, UR6, 0x3fff, URZ, 0xc0, !UPT ;  /* 0x00003fff06067892 */ /* 0x000fc8000f8ec03f */
[----:B------:R-:W-:-:S04]  /*4a80*/  ULOP3.LUT UR6, UR6, 0x10000, URZ, 0xfc, !UPT ;  /* 0x0001000006067892 */ /* 0x000fc8000f8efc3f */
[----:B------:R-:W-:-:S07]  /*4a90*/  UIMAD UR10, UR23, 0x280, UR6 ;  /* 0x00000280170a78a4 */ /* 0x000fce000f8e0206 */
[----:B------:R-:W-:Y:S02]  /*4aa0*/  UMOV UR6, UR10 ;  /* 0x0000000a00067c82 */ /* 0x000fe40008000000 */
[----:B------:R-:W-:Y:S01]  /*4ab0*/  QGMMA.64x64x32.F32.E4M3.E4M3 R24, R152, gdesc[UR4], R24, gsb0 ;  /* 0x00e0000498187df3 */ /* 0x000fe20008000818 */
[----:B------:R-:W-:Y:S01]  /*4ac0*/  @UP0 ULDC UR6, c[0x0][0x44c] ;  /* 0x0001130000060ab9 */ /* 0x000fe20000000800 */
[----:B------:R-:W-:Y:S01]  /*4ad0*/  UMOV UR7, 0xc0000010 ;  /* 0xc000001000077882 */ /* 0x000fe20000000000 */
[----:B01----:R-:W-:Y:S01]  /*4ae0*/  @P2 IMAD.HI.U32 R0, R8, UR6, RZ ;  /* 0x0000000608002c27 */ /* 0x003fe2000f8e00ff */
[----:B------:R-:W-:-:S04]  /*4af0*/  @UP0 ULDC UR6, c[0x0][0x450] ;  /* 0x0001140000060ab9 */ /* 0x000fc80000000800 */
[----:B------:R-:W-:Y:S01]  /*4b00*/  @P2 SHF.R.U32.HI R8, RZ, UR6, R0 ;  /* 0x00000006ff082c19 */ /* 0x000fe20008011600 */
[----:B------:R-:W-:Y:S02]  /*4b10*/  UMOV UR6, 0x1 ;  /* 0x0000000100067882 */ /* 0x000fe40000000000 */
[----:B------:R-:W-:Y:S02]  /*4b20*/  UIMAD UR6, UR22, -0xa0, UR6 ;  /* 0xffffff60160678a4 */ /* 0x000fe4000f8e0206 */
[----:B------:R-:W0:Y:S04]  /*4b30*/  SHFL.IDX PT, R9, R8, RZ, 0x1c1f ;  /* 0x001c1fff08097589 */ /* 0x000e2800000e0000 */
[----:B------:R-:W-:Y:S01]  /*4b40*/  IMAD R0, R16, R11, UR6 ;  /* 0x0000000610007e24 */ /* 0x000fe2000f8e020b */
[----:B------:R-:W1:Y:S01]  /*4b50*/  SHFL.IDX PT, R15, R8, 0x1, 0x1c1f ;  /* 0x003c1f00080f7f89 */ /* 0x000e6200000e0000 */
[----:B------:R-:W-:Y:S01]  /*4b60*/  IMAD.U32 R11, RZ, RZ, UR50 ;  /* 0x00000032ff0b7e24 */ /* 0x000fe2000f8e00ff */
[----:B------:R-:W-:-:S04]  /*4b70*/  UIADD3 UR6, UR10, 0x80, URZ ;  /* 0x000000800a067890 */ /* 0x000fc8000fffe03f */
[----:B------:R-:W-:-:S05]  /*4b80*/  IADD3 R0, -R11, UR49, R0 ;  /* 0x000000310b007c10 */ /* 0x000fca000fffe100 */
[----:B0-----:R-:W-:-:S05]  /*4b90*/  IMAD.IADD R2, R0, 0x1, R9 ;  /* 0x0000000100027824 */ /* 0x001fca00078e0209 */
[----:B------:R-:W-:Y:S01]  /*4ba0*/  ISETP.GT.AND P3, PT, R2, RZ, PT ;  /* 0x000000ff0200720c */ /* 0x000fe20003f64270 */
[----:B-1----:R-:W-:Y:S01]  /*4bb0*/  IMAD.IADD R0, R0, 0x1, R15 ;  /* 0x0000000100007824 */ /* 0x002fe200078e020f */
        /* <DEDUP_REMOVED lines=133> */
[C---:B------:R-:W-:Y:S02]  /*5410*/  ISETP.GT.AND P5, PT, R0.reuse, RZ, PT ;  /* 0x000000ff0000720c */ /* 0x040fe40003fa4270 */
[----:B------:R-:W-:Y:S02]  /*5420*/  FMNMX.FTZ R11, R69, R2, !PT ;  /* 0x00000002450b7209 */ /* 0x000fe40007810000 */
[----:B------:R-:W-:Y:S02]  /*5430*/  ISETP.GT.AND P4, PT, R0, 0x1, PT ;  /* 0x000000010000780c */ /* 0x000fe40003f84270 */
[----:B------:R-:W-:Y:S01]  /*5440*/  FSEL R122, R122, -INF , P5 ;  /* 0xff8000007a7a7808 */ /* 0x000fe20002800000 */
[----:B------:R-:W0:Y:S01]  /*5450*/  SHFL.BFLY PT, R2, R11, 0x2, 0x1f ;  /* 0x0c401f000b027f89 */ /* 0x000e2200000e0000 */
        /* <DEDUP_REMOVED lines=8> */
[----:B------:R-:W-:Y:S02]  /*54e0*/  ISETP.GT.AND P6, PT, R0, 0x11, PT ;  /* 0x000000110000780c */ /* 0x000fe40003fc4270 */
        /* <DEDUP_REMOVED lines=9> */
[----:B------:R-:W-:Y:S02]  /*5580*/  ISETP.GT.AND P4, PT, R0, 0x21, PT ;  /* 0x000000210000780c */ /* 0x000fe40003f84270 */
[----:B------:R-:W-:-:S02]  /*5590*/  FSEL R106, R106, -INF , P5 ;  /* 0xff8000006a6a7808 */ /* 0x000fc40002800000 */
[C---:B------:R-:W-:Y:S02]  /*55a0*/  ISETP.GT.AND P6, PT, R0.reuse, 0x28, PT ;  /* 0x000000280000780c */ /* 0x040fe40003fc4270 */
[----:B------:R-:W-:Y:S02]  /*55b0*/  FSEL R107, R107, -INF , P4 ;  /* 0xff8000006b6b7808 */ /* 0x000fe40002000000 */
[----:B------:R-:W-:Y:S02]  /*55c0*/  ISETP.GT.AND P5, PT, R0, 0x29, PT ;  /* 0x000000290000780c */ /* 0x000fe40003fa4270 */
[----:B------:R-:W-:Y:S02]  /*55d0*/  FSEL R110, R110, -INF , P6 ;  /* 0xff8000006e6e7808 */ /* 0x000fe40003000000 */
[----:B------:R-:W-:Y:S02]  /*55e0*/  ISETP.GT.AND P4, PT, R0, 0x30, PT ;  /* 0x000000300000780c */ /* 0x000fe40003f84270 */
        /* <DEDUP_REMOVED lines=9> */
[----:B------:R-:W-:Y:S01]  /*5680*/  ISETP.GT.AND P5, PT, R0, 0x38, PT ;  /* 0x000000380000780c */ /* 0x000fe20003fa4270 */
[----:B------:R-:W-:Y:S01]  /*5690*/  QGMMA.64x64x32.F32.E4M3.E4M3 R24, R136, gdesc[UR4], R24, gsb0 ;  /* 0x00e0000488187df3 */ /* 0x000fe20008000818 */
[----:B------:R-:W-:-:S02]  /*56a0*/  FSEL R115, R115, -INF , P6 ;  /* 0xff80000073737808 */ /* 0x000fc40003000000 */
[----:B------:R-:W-:Y:S02]  /*56b0*/  FSEL R10, R10, RZ, P3 ;  /* 0x000000ff0a0a7208 */ /* 0x000fe40001800000 */
[----:B------:R-:W-:Y:S02]  /*56c0*/  ISETP.GT.AND P4, PT, R0, 0x39, PT ;  /* 0x000000390000780c */ /* 0x000fe40003f84270 */
[----:B------:R-:W-:Y:S01]  /*56d0*/  FSEL R118, R118, -INF , P5 ;  /* 0xff80000076767808 */ /* 0x000fe20002800000 */
[----:B------:R-:W-:-:S01]  /*56e0*/  FFMA.FTZ R11, R124, UR43, -R10 ;  /* 0x0000002b7c0b7c23 */ /* 0x000fc2000801080a */
[--C-:B------:R-:W-:Y:S01]  /*56f0*/  FFMA.FTZ R124, R104, UR43, -R10.reuse ;  /* 0x0000002b687c7c23 */ /* 0x100fe2000801080a */
[----:B------:R-:W-:Y:S01]  /*5700*/  FMNMX.FTZ R104, R126, R21, !PT ;  /* 0x000000157e687209 */ /* 0x000fe20007810000 */
[--C-:B------:R-:W-:Y:S01]  /*5710*/  FFMA.FTZ R12, R121, UR43, -R10.reuse ;  /* 0x0000002b790c7c23 */ /* 0x100fe2000801080a */
        /* <DEDUP_REMOVED lines=11> */
[--C-:B0-----:R-:W-:Y:S01]  /*57d0*/  FFMA.FTZ R124, R108, UR43, -R10.reuse ;  /* 0x0000002b6c7c7c23 */ /* 0x101fe2000801080a */
[----:B------:R-:W-:Y:S01]  /*57e0*/  FSEL R90, R90, -INF , P5 ;  /* 0xff8000005a5a7808 */ /* 0x000fe20002800000 */
[--C-:B------:R-:W-:Y:S01]  /*57f0*/  FFMA.FTZ R8, R129, UR43, -R10.reuse ;  /* 0x0000002b81087c23 */ /* 0x100fe2000801080a */
[----:B------:R-:W-:Y:S01]  /*5800*/  FMNMX.FTZ R108, R134, R105, !PT ;  /* 0x00000069866c7209 */ /* 0x000fe20007810000 */
[--C-:B------:R-:W-:Y:S01]  /*5810*/  FFMA.FTZ R15, R132, UR43, -R10.reuse ;  /* 0x0000002b840f7c23 */ /* 0x100fe2000801080a */
        /* <DEDUP_REMOVED lines=9> */
[----:B0-----:R-:W-:-:S01]  /*58b0*/  FFMA.FTZ R124, R112, UR43, -R10 ;  /* 0x0000002b707c7c23 */ /* 0x001fc2000801080a */
        /* <DEDUP_REMOVED lines=27> */
[----:B------:R0:W-:Y:S01]  /*5a70*/  MUFU.EX2 R113, R124 ;  /* 0x0000007c00717308 */ /* 0x0001e20000000800 */
        /* <DEDUP_REMOVED lines=23> */
[----:B------:R-:W-:Y:S01]  /*5bf0*/  FFMA.FTZ R69, R69, UR43, -R10 ;  /* 0x0000002b45457c23 */ /* 0x000fe2000801080a */
[----:B------:R-:W-:Y:S01]  /*5c00*/  FMNMX.FTZ R117, R99, R120, !PT ;  /* 0x0000007863757209 */ /* 0x000fe20007810000 */
[----:B------:R-:W-:Y:S01]  /*5c10*/  MUFU.EX2 R9, R9 ;  /* 0x0000000900097308 */ /* 0x000fe20000000800 */
[----:B------:R-:W-:Y:S01]  /*5c20*/  FSEL R74, R74, -INF , P5 ;  /* 0xff8000004a4a7808 */ /* 0x000fe20002800000 */
[----:B------:R-:W-:Y:S01]  /*5c30*/  IMAD.U32 R129, RZ, RZ, UR20 ;  /* 0x00000014ff817e24 */ /* 0x000fe2000f8e00ff */
[----:B------:R-:W-:Y:S01]  /*5c40*/  FMNMX.FTZ R120, R102, R117, !PT ;  /* 0x0000007566787209 */ /* 0x000fe20007810000 */
[----:B------:R-:W-:-:S02]  /*5c50*/  WARPGROUP.DEPBAR.LE gsb0, 0x0 ;  /* 0x00008000000079c5 */ /* 0x000fc40000010000 */
[----:B------:R-:W-:Y:S02]  /*5c60*/  ISETP.GT.AND P6, PT, R0, 0x68, PT ;  /* 0x000000680000780c */ /* 0x000fe40003fc4270 */
[----:B------:R-:W-:Y:S01]  /*5c70*/  FMNMX.FTZ R117, R103, R120, !PT ;  /* 0x0000007867757209 */ /* 0x000fe20007810000 */
[----:B------:R-:W-:Y:S01]  /*5c80*/  MUFU.EX2 R12, R12 ;  /* 0x0000000c000c7308 */ /* 0x000fe20000000800 */
[----:B------:R-:W-:Y:S02]  /*5c90*/  FSEL R75, R75, -INF , P4 ;  /* 0xff8000004b4b7808 */ /* 0x000fe40002000000 */
[----:B------:R-:W-:Y:S02]  /*5ca0*/  FMNMX.FTZ R120, R74, R117, !PT ;  /* 0x000000754a787209 */ /* 0x000fe40007810000 */
[----:B------:R-:W-:Y:S02]  /*5cb0*/  ISETP.GT.AND P5, PT, R0, 0x69, PT ;  /* 0x000000690000780c */ /* 0x000fe40003fa4270 */
        /* <DEDUP_REMOVED lines=19> */
[----:B------:R-:W-:Y:S02]  /*5df0*/  ISETP.GT.AND P5, PT, R0, 0x80, PT ;  /* 0x000000800000780c */ /* 0x000fe40003fa4270 */
[----:B------:R-:W-:Y:S01]  /*5e00*/  FMNMX.FTZ R120, R86, R117, !PT ;  /* 0x0000007556787209 */ /* 0x000fe20007810000 */
[----:B------:R0:W-:Y:S01]  /*5e10*/  MUFU.EX2 R87, R121 ;  /* 0x0000007900577308 */ /* 0x0001e20000000800 */
[----:B------:R-:W-:Y:S02]  /*5e20*/  ISETP.GT.AND P4, PT, R0, 0x81, PT ;  /* 0x000000810000780c */ /* 0x000fe40003f84270 */
[----:B------:R-:W-:Y:S02]  /*5e30*/  FSEL R100, R58, -INF , P5 ;  /* 0xff8000003a647808 */ /* 0x000fe40002800000 */
[----:B------:R-:W-:-:S02]  /*5e40*/  FMNMX.FTZ R117, R97, R120, !PT ;  /* 0x0000007861757209 */ /* 0x000fc40007810000 */
[----:B------:R-:W-:Y:S01]  /*5e50*/  ISETP.GT.AND P6, PT, R0, 0x88, PT ;  /* 0x000000880000780c */ /* 0x000fe20003fc4270 */
[----:B------:R1:W-:Y:S01]  /*5e60*/  MUFU.EX2 R58, R124 ;  /* 0x0000007c003a7308 */ /* 0x0003e20000000800 */
        /* <DEDUP_REMOVED lines=13> */
[C---:B------:R-:W-:Y:S01]  /*5f40*/  ISETP.GT.AND P5, PT, R0.reuse, 0x98, PT ;  /* 0x000000980000780c */ /* 0x040fe20003fa4270 */
[----:B------:R-:W-:Y:S01]  /*5f50*/  MUFU.EX2 R104, R104 ;  /* 0x0000006800687308 */ /* 0x000fe20000000800 */
[----:B------:R-:W-:Y:S02]  /*5f60*/  ISETP.GT.AND P4, PT, R0, 0x99, PT ;  /* 0x000000990000780c */ /* 0x000fe40003f84270 */
[----:B------:R-:W-:Y:S02]  /*5f70*/  FSEL R67, R67, -INF , P6 ;  /* 0xff80000043437808 */ /* 0x000fe40003000000 */
[----:B------:R-:W-:Y:S02]  /*5f80*/  FMNMX.FTZ R0, R66, R117, !PT ;  /* 0x0000007542007209 */ /* 0x000fe40007810000 */
[----:B------:R-:W-:Y:S01]  /*5f90*/  FSEL R70, R70, -INF , P5 ;  /* 0xff80000046467808 */ /* 0x000fe20002800000 */
[----:B------:R-:W-:Y:S01]  /*5fa0*/  MUFU.EX2 R108, R108 ;  /* 0x0000006c006c7308 */ /* 0x000fe20000000800 */
[----:B------:R-:W-:-:S02]  /*5fb0*/  FMNMX.FTZ R117, R67, R0, !PT ;  /* 0x0000000043757209 */ /* 0x000fc40007810000 */
[----:B------:R-:W-:Y:S02]  /*5fc0*/  FSEL R71, R71, -INF , P4 ;  /* 0xff80000047477808 */ /* 0x000fe40002000000 */
[----:B------:R-:W-:-:S03]  /*5fd0*/  FMNMX.FTZ R0, R70, R117, !PT ;  /* 0x0000007546007209 */ /* 0x000fc60007810000 */
[----:B------:R-:W-:Y:S01]  /*5fe0*/  MUFU.EX2 R112, R112 ;  /* 0x0000007000707308 */ /* 0x000fe20000000800 */
[----:B------:R-:W-:-:S05]  /*5ff0*/  FMNMX.FTZ R0, R71, R0, !PT ;  /* 0x0000000047007209 */ /* 0x000fca0007810000 */
[----:B------:R-:W2:Y:S02]  /*6000*/  SHFL.BFLY PT, R117, R0, 0x2, 0x1f ;  /* 0x0c401f0000757f89 */ /* 0x000ea400000e0000 */
[----:B------:R-:W-:Y:S08]  /*6010*/  MUFU.EX2 R116, R116 ;  /* 0x0000007400747308 */ /* 0x000ff00000000800 */
        /* <DEDUP_REMOVED lines=8> */
[----:B--2---:R-:W-:Y:S01]  /*60a0*/  FMNMX.FTZ R0, R117, R0, !PT ;  /* 0x0000000075007209 */ /* 0x004fe20007810000 */
[----:B------:R-:W-:-:S03]  /*60b0*/  IMAD.U32 R117, RZ, RZ, UR43 ;  /* 0x0000002bff757e24 */ /* 0x000fc6000f8e00ff */
[C---:B------:R-:W-:Y:S01]  /*60c0*/  FSETP.NEU.FTZ.AND P4, PT, R0.reuse, -INF , PT ;  /* 0xff8000000000780b */ /* 0x040fe20003f9d000 */
[----:B------:R-:W-:-:S02]  /*60d0*/  FFMA.FTZ R117, R0, R117, -8 ;  /* 0xc100000000757423 */ /* 0x000fc40000010075 */
[----:B------:R-:W-:Y:S01]  /*60e0*/  MUFU.EX2 R72, R72 ;  /* 0x0000004800487308 */ /* 0x000fe20000000800 */
[----:B------:R-:W-:Y:S02]  /*60f0*/  FSEL R128, R0, RZ, P4 ;  /* 0x000000ff00807208 */ /* 0x000fe40002000000 */
[----:B------:R-:W-:-:S03]  /*6100*/  FSEL R10, R117, RZ, P4 ;  /* 0x000000ff750a7208 */ /* 0x000fc60002000000 */
[----:B------:R-:W-:Y:S02]  /*6110*/  FADD.FTZ R128, -R128, R7 ;  /* 0x0000000780807221 */ /* 0x000fe40000010100 */
[----:B------:R-:W-:Y:S01]  /*6120*/  MUFU.EX2 R73, R73 ;  /* 0x0000004900497308 */ /* 0x000fe20000000800 */
[----:B------:R-:W-:-:S01]  /*6130*/  FFMA.FTZ R120, R122, UR43, -R10 ;  /* 0x0000002b7a787c23 */ /* 0x000fc2000801080a */
[--C-:B------:R-:W-:Y:S01]  /*6140*/  FFMA.FTZ R122, R127, UR43, -R10.reuse ;  /* 0x0000002b7f7a7c23 */ /* 0x100fe2000801080a */
[----:B------:R-:W-:Y:S01]  /*6150*/  FSEL R127, R2, RZ, P3 ;  /* 0x000000ff027f7208 */ /* 0x000fe20001800000 */
[----:B------:R-:W-:Y:S01]  /*6160*/  FMUL.FTZ R7, R128, UR43 ;  /* 0x0000002b80077c20 */ /* 0x000fe20008410000 */
[----:B------:R-:W-:-:S01]  /*6170*/  FFMA.FTZ R117, R123, UR43, -R10 ;  /* 0x0000002b7b757c23 */ /* 0x000fc2000801080a */
[--C-:B0-----:R-:W-:Y:S01]  /*6180*/  FFMA.FTZ R121, R126, UR43, -R10.reuse ;  /* 0x0000002b7e797c23 */ /* 0x101fe2000801080a */
[----:B------:R-:W-:-:S01]  /*6190*/  FFMA.FTZ R123, R130, UR43, -R10 ;  /* 0x0000002b827b7c23 */ /* 0x000fc2000801080a */
[----:B------:R-:W-:Y:S01]  /*61a0*/  FADD.FTZ R127, -R127, R6 ;  /* 0x000000067f7f7221 */ /* 0x000fe20000010100 */
[----:B------:R-:W-:-:S01]  /*61b0*/  FFMA.FTZ R6, R94, UR43, -R10 ;  /* 0x0000002b5e067c23 */ /* 0x000fc2000801080a */
[----:B------:R-:W-:Y:S01]  /*61c0*/  MUFU.EX2 R120, R120 ;  /* 0x0000007800787308 */ /* 0x000fe20000000800 */
[----:B-1----:R-:W-:-:S01]  /*61d0*/  FFMA.FTZ R124, R131, UR43, -R10 ;  /* 0x0000002b837c7c23 */ /* 0x002fc2000801080a */
        /* <DEDUP_REMOVED lines=141> */
[----:B------:R-:W-:-:S05]  /*6ab0*/  @!P1 VIADD R3, R129, 0x13240 ;  /* 0x0001324081039836 */ /* 0x000fca0000000000 */
[----:B------:R-:W-:Y:S01]  /*6ac0*/  @!P1 PRMT R3, RZ, 0x654, R3 ;  /* 0x00000654ff039816 */ /* 0x000fe20000000003 */
[----:B------:R-:W0:Y:S01]  /*6ad0*/  MUFU.EX2 R59, R59 ;  /* 0x0000003b003b7308 */ /* 0x000e220000000800 */
[----:B-1----:R-:W-:-:S02]  /*6ae0*/  FADD.FTZ R128, R100, R127 ;  /* 0x0000007f64807221 */ /* 0x002fc40000010000 */
[----:B------:R1:W-:Y:S05]  /*6af0*/  @!P1 SYNCS.ARRIVE.TRANS64.RED.A1T0 RZ, [R3+URZ], RZ ;  /* 0x000000ff03ff99a7 */ /* 0x0003ea000810043f */
[----:B------:R-:W3:Y:S01]  /*6b00*/  MUFU.EX2 R60, R60 ;  /* 0x0000003c003c7308 */ /* 0x000ee20000000800 */
[----:B--2---:R-:W-:-:S07]  /*6b10*/  FADD.FTZ R127, R57, R4 ;  /* 0x00000004397f7221 */ /* 0x004fce0000010000 */
[----:B------:R-:W2:Y:S01]  /*6b20*/  MUFU.EX2 R62, R62 ;  /* 0x0000003e003e7308 */ /* 0x000ea20000000800 */
[----:B0-----:R-:W-:-:S07]  /*6b30*/  FADD.FTZ R129, R59, R128 ;  /* 0x000000803b817221 */ /* 0x001fce0000010000 */
[----:B------:R-:W1:Y:S01]  /*6b40*/  MUFU.EX2 R61, R61 ;  /* 0x0000003d003d7308 */ /* 0x000e620000000800 */
[----:B---3--:R-:W-:-:S07]  /*6b50*/  FADD.FTZ R4, R60, R127 ;  /* 0x0000007f3c047221 */ /* 0x008fce0000010000 */
        /* <DEDUP_REMOVED lines=22> */
.L_x_1698:
        /* <DEDUP_REMOVED lines=12> */
[----:B------:R-:W-:Y:S01]  /*6d80*/  FMUL.FTZ R26, R26, R7 ;  /* 0x000000071a1a7220 */ /* 0x000fe20000410000 */
        /* <DEDUP_REMOVED lines=70> */
.L_x_1689:
[----:B------:R-:W-:-:S13]  /*71f0*/  ISETP.LE.AND P2, PT, RZ, UR22, PT ;  /* 0x00000016ff007c0c */ /* 0x000fda000bf43270 */
[----:B------:R-:W-:Y:S05]  /*7200*/  @!P2 BRA `(.L_x_1700) ;  /* 0x00000020009ca947 */ /* 0x000fea0003800000 */
[----:B------:R-:W-:Y:S01]  /*7210*/  IMAD.MOV.U32 R9, RZ, RZ, R0 ;  /* 0x000000ffff097224 */ /* 0x000fe200078e0000 */
[----:B------:R-:W-:Y:S01]  /*7220*/  UMOV UR21, UR36 ;  /* 0x0000002400157c82 */ /* 0x000fe20008000000 */
[----:B------:R-:W-:Y:S01]  /*7230*/  IMAD.MOV.U32 R7, RZ, RZ, R2 ;  /* 0x000000ffff077224 */ /* 0x000fe200078e0002 */
[----:B------:R-:W-:-:S06]  /*7240*/  UMOV UR20, UR37 ;  /* 0x0000002500147c82 */ /* 0x000fcc0008000000 */
.L_x_1710:
[----:B------:R-:W-:-:S04]  /*7250*/  UIADD3 UR37, UR20, 0x1, URZ ;  /* 0x0000000114257890 */ /* 0x000fc8000fffe03f */
[----:B------:R-:W-:-:S04]  /*7260*/  UISETP.NE.AND UP0, UPT, UR37, 0x2, UPT ;  /* 0x000000022500788c */ /* 0x000fc8000bf05270 */
[----:B------:R-:W-:Y:S02]  /*7270*/  USEL UR36, URZ, 0x1, UP0 ;  /* 0x000000013f247887 */ /* 0x000fe40008000000 */
[----:B------:R-:W-:Y:S02]  /*7280*/  USEL UR37, UR37, URZ, UP0 ;  /* 0x0000003f25257287 */ /* 0x000fe40008000000 */
[----:B------:R-:W-:Y:S01]  /*7290*/  ULOP3.LUT UR36, UR21, UR36, URZ, 0x3c, !UPT ;  /* 0x0000002415247292 */ /* 0x000fe2000f8e3c3f */
[----:B------:R-:W-:Y:S11]  /*72a0*/  @!P0 BRA `(.L_x_1701) ;  /* 0x0000000000048947 */ /* 0x000ff60003800000 */
[----:B------:R-:W-:Y:S01]  /*72b0*/  BPT.TRAP 0x1 ;  /* 0x000000040000795c */ /* 0x000fe20000300000 */
.L_x_1701:
[----:B------:R-:W-:Y:S01]  /*72c0*/  ULEA UR6, UR37, UR45, 0x3 ;  /* 0x0000002d25067291 */ /* 0x000fe2000f8e183f */
[----:B------:R-:W-:-:S05]  /*72d0*/  IMAD.U32 R0, RZ, RZ, UR36 ;  /* 0x00000024ff007e24 */ /* 0x000fca000f8e00ff */
[----:B------:R-:W-:-:S04]  /*72e0*/  SHF.L.U32 R0, R0, 0x1f, RZ ;  /* 0x0000001f00007819 */ /* 0x000fc800000006ff */
[----:B------:R0:W1:Y:S01]  /*72f0*/  SYNCS.PHASECHK.TRANS64.TRYWAIT P2, [UR6+0x13230], R0 ;  /* 0x01323000ff0075a7 */ /* 0x0000620008040146 */
[----:B------:R-:W-:Y:S05]  /*7300*/  @!P0 BRA `(.L_x_1702) ;  /* 0x0000000000048947 */ /* 0x000fea0003800000 */
[----:B------:R-:W-:Y:S01]  /*7310*/  BPT.TRAP 0x1 ;  /* 0x000000040000795c */ /* 0x000fe20000300000 */
.L_x_1702:
[----:B-1----:R-:W-:Y:S05]  /*7320*/  @P2 BRA `(.L_x_1703) ;  /* 0x0000000000082947 */ /* 0x002fea0003800000 */
[----:B------:R-:W1:Y:S02]  /*7330*/  SYNCS.PHASECHK.TRANS64.TRYWAIT P2, [UR6+0x13230], R0 ;  /* 0x01323000ff0075a7 */ /* 0x000e640008040146 */
[----:B-1----:R-:W-:Y:S05]  /*7340*/  @!P2 BRA `(.L_x_1704) ;  /* 0x0000009400d0a947 */ /* 0x002fea0003800000 */
.L_x_1703:
        /* <DEDUP_REMOVED lines=64> */
.L_x_1705:
[----:B------:R-:W-:Y:S01]  /*7750*/  ULEA UR11, UR20, UR45, 0x3 ;  /* 0x0000002d140b7291 */ /* 0x000fe2000f8e183f */
[----:B01----:R-:W-:-:S05]  /*7760*/  IMAD.U32 R0, RZ, RZ, UR21 ;  /* 0x00000015ff007e24 */ /* 0x003fca000f8e00ff */
[----:B------:R-:W-:-:S04]  /*7770*/  SHF.L.U32 R0, R0, 0x1f, RZ ;  /* 0x0000001f00007819 */ /* 0x000fc800000006ff */
[----:B------:R0:W1:Y:S01]  /*7780*/  SYNCS.PHASECHK.TRANS64.TRYWAIT P2, [UR11+0x13250], R0 ;  /* 0x01325000ff0075a7 */ /* 0x000062000804014b */
[----:B------:R-:W-:Y:S05]  /*7790*/  @!P0 BRA `(.L_x_1706) ;  /* 0x0000000000048947 */ /* 0x000fea0003800000 */
[----:B------:R-:W-:Y:S01]  /*77a0*/  BPT.TRAP 0x1 ;  /* 0x000000040000795c */ /* 0x000fe20000300000 */
.L_x_1706:
[----:B-1----:R-:W-:Y:S05]  /*77b0*/  @P2 BRA `(.L_x_1707) ;  /* 0x0000000000082947 */ /* 0x002fea0003800000 */
[----:B------:R-:W1:Y:S02]  /*77c0*/  SYNCS.PHASECHK.TRANS64.TRYWAIT P2, [UR11+0x13250], R0 ;  /* 0x01325000ff0075a7 */ /* 0x000e64000804014b */
[----:B-1----:R-:W-:Y:S05]  /*77d0*/  @!P2 BRA `(.L_x_1708) ;  /* 0x0000009000c4a947 */ /* 0x002fea0003800000 */
.L_x_1707:
        /* <DEDUP_REMOVED lines=375> */
.L_x_1709:
        /* <DEDUP_REMOVED lines=83> */
.L_x_1700:
[----:B------:R-:W-:Y:S06]  /*9480*/  BAR.ARV 0x8, 0x200 ;  /* 0x0208000000007b1d */ /* 0x000fec0000002000 */
[----:B------:R-:W-:Y:S05]  /*9490*/  @!P0 BRA `(.L_x_1711) ;  /* 0x0000000000048947 */ /* 0x000fea0003800000 */
[----:B------:R-:W-:Y:S01]  /*94a0*/  BPT.TRAP 0x1 ;  /* 0x000000040000795c */ /* 0x000fe20000300000 */
.L_x_1711:
[----:B------:R-:W-:Y:S01]  /*94b0*/  ULEA UR14, UR37, UR45, 0x3 ;  /* 0x0000002d250e7291 */ /* 0x000fe2000f8e183f */
[----:B------:R-:W-:-:S05]  /*94c0*/  IMAD.U32 R5, RZ, RZ, UR36 ;  /* 0x00000024ff057e24 */ /* 0x000fca000f8e00ff */
[----:B------:R-:W-:-:S04]  /*94d0*/  SHF.L.U32 R5, R5, 0x1f, RZ ;  /* 0x0000001f05057819 */ /* 0x000fc800000006ff */
[----:B------:R0:W1:Y:S01]  /*94e0*/  SYNCS.PHASECHK.TRANS64.TRYWAIT P1, [UR14+0x13250], R5 ;  /* 0x01325005ff0075a7 */ /* 0x000062000802014e */
[----:B------:R-:W-:Y:S05]  /*94f0*/  @!P0 BRA `(.L_x_1712) ;  /* 0x0000000000048947 */ /* 0x000fea0003800000 */
[----:B------:R-:W-:Y:S01]  /*9500*/  BPT.TRAP 0x1 ;  /* 0x000000040000795c */ /* 0x000fe20000300000 */
.L_x_1712:
[----:B-1----:R-:W-:Y:S05]  /*9510*/  @P1 BRA `(.L_x_1713) ;  /* 0x0000000000081947 */ /* 0x002fea0003800000 */
[----:B------:R-:W1:Y:S02]  /*9520*/  SYNCS.PHASECHK.TRANS64.TRYWAIT P1, [UR14+0x13250], R5 ;  /* 0x01325005ff0075a7 */ /* 0x000e64000802014e */
[----:B-1----:R-:W-:Y:S05]  /*9530*/  @!P1 BRA `(.L_x_1714) ;  /* 0x0000007400849947 */ /* 0x002fea0003800000 */
.L_x_1713:
        /* <DEDUP_REMOVED lines=10> */
[----:B------:R-:W-:Y:S01]  /*95e0*/  @UP0 ULDC.64 UR10, c[0x0][0x9c8] ;  /* 0x00027200000a0ab9 */ /* 0x000fe20000000a00 */
[----:B------:R-:W-:Y:S02]  /*95f0*/  @UP0 USHF.R.S32.HI UR7, URZ, 0x1f, UR48 ;  /* 0x0000001f3f070899 */ /* 0x000fe40008011430 */
[----:B------:R-:W-:Y:S01]  /*9600*/  @UP0 UIMAD UR6, UR40, UR10, URZ ;  /* 0x0000000a280602a4 */ /* 0x000fe2000f8e023f */
[----:B------:R-:W-:Y:S01]  /*9610*/  @UP0 ULDC.64 UR12, c[0x0][0x9d0] ;  /* 0x00027400000c0ab9 */ /* 0x000fe20000000a00 */
[----:B------:R-:W-:Y:S02]  /*9620*/  @UP0 UIMAD.WIDE.U32 UR8, UR39, UR10, URZ ;  /* 0x0000000a270802a5 */ /* 0x000fe4000f8e003f */
[----:B------:R-:W-:Y:S02]  /*9630*/  @UP0 UIMAD UR6, UR39, UR11, UR6 ;  /* 0x0000000b270602a4 */ /* 0x000fe4000f8e0206 */
[----:B------:R-:W-:Y:S02]  /*9640*/  UIMAD UR10, UR37, 0x280, UR45 ;  /* 0x00000280250a78a4 */ /* 0x000fe4000f8e022d */
[----:B------:R-:W-:-:S02]  /*9650*/  @UP0 UIMAD UR7, UR7, UR12, URZ ;  /* 0x0000000c070702a4 */ /* 0x000fc4000f8e023f */
        /* <DEDUP_REMOVED lines=70> */
.L_x_1715:
[----:B------:R-:W-:Y:S01]  /*9ac0*/  UIADD3 UR4, UR14, 0x13260, URZ ;  /* 0x000132600e047890 */ /* 0x000fe2000fffe03f */
[-C--:B------:R-:W-:Y:S01]  /*9ad0*/  FMUL.FTZ R20, R33, R6.reuse ;  /* 0x0000000621147220 */ /* 0x080fe20000410000 */
[----:B------:R-:W-:Y:S01]  /*9ae0*/  UIADD3 UR37, UR37, 0x1, URZ ;  /* 0x0000000125257890 */ /* 0x000fe2000fffe03f */
[-C--:B------:R-:W-:Y:S01]  /*9af0*/  FMUL.FTZ R58, R24, R6.reuse ;  /* 0x00000006183a7220 */ /* 0x080fe20000410000 */
[----:B------:R-:W-:Y:S01]  /*9b00*/  UPRMT UR4, UR44, 0x654, UR4 ;  /* 0x000006542c047896 */ /* 0x000fe20008000004 */
[----:B------:R-:W-:Y:S01]  /*9b10*/  FMUL.FTZ R56, R25, R6 ;  /* 0x0000000619387220 */ /* 0x000fe20000410000 */
[----:B------:R-:W-:Y:S01]  /*9b20*/  UISETP.NE.AND UP0, UPT, UR37, 0x2, UPT ;  /* 0x000000022500788c */ /* 0x000fe2000bf05270 */
[----:B------:R-:W-:Y:S01]  /*9b30*/  FMUL.FTZ R33, R26, R0 ;  /* 0x000000001a217220 */ /* 0x000fe20000410000 */
        /* <DEDUP_REMOVED lines=34> */
.L_x_1682:
        /* <DEDUP_REMOVED lines=12> */
[----:B------:R-:W2:Y:S01]  /*9e20*/  LDL R32, [R1] ;  /* 0x0000000001207983 */ /* 0x000ea20000100800 */
        /* <DEDUP_REMOVED lines=26> */
[----:B------:R-:W-:Y:S01]  /*9fd0*/  ULDC.64 UR12, c[0x0][0xc08] ;  /* 0x00030200000c7ab9 */ /* 0x000fe20000000a00 */
[----:B------:R-:W-:Y:S02]  /*9fe0*/  ULDC.64 UR14, c[0x0][0xb98] ;  /* 0x0002e600000e7ab9 */ /* 0x000fe40000000a00 */
[----:B------:R0:W3:Y:S01]  /*9ff0*/  LDG.E.CONSTANT R28, desc[UR52][R6.64] ;  /* 0x00000034061c7981 */ /* 0x0000e2000c1e9900 */
[----:B------:R-:W-:-:S04]  /*a000*/  UISETP.NE.U32.AND UP0, UPT, UR6, URZ, UPT ;  /* 0x0000003f0600728c */ /* 0x000fc8000bf05070 */
[----:B------:R-:W-:-:S03]  /*a010*/  UISETP.NE.AND.EX UP0, UPT, UR7, URZ, UPT, UP0 ;  /* 0x0000003f0700728c */ /* 0x000fc6000bf05300 */
[----:B------:R-:W-:Y:S01]  /*a020*/  ULDC.64 UR6, c[0x0][0xc00] ;  /* 0x0003000000067ab9 */ /* 0x000fe20000000a00 */
[----:B0-----:R-:W-:Y:S01]  /*a030*/  LOP3.LUT P0, R6, R34, 0x3, RZ, 0xc0, !PT ;  /* 0x0000000322067812 */ /* 0x001fe2000780c0ff */
[----:B------:R-:W-:-:S03]  /*a040*/  UIMAD.WIDE UR6, UR39, 0x4, UR6 ;  /* 0x00000004270678a5 */ /* 0x000fc6000f8e0206 */
[----:B------:R-:W-:Y:S02]  /*a050*/  ISETP.EQ.OR P0, PT, R6, 0x3, !P0 ;  /* 0x000000030600780c */ /* 0x000fe40004702670 */
[----:B------:R-:W-:Y:S02]  /*a060*/  MOV R6, R0 ;  /* 0x0000000000067202 */ /* 0x000fe40000000f00 */
[----:B-1----:R-:W-:Y:S02]  /*a070*/  MOV R7, R41 ;  /* 0x0000002900077202 */ /* 0x002fe40000000f00 */
        /* <DEDUP_REMOVED lines=15> */
[----:B------:R-:W-:Y:S01]  /*a170*/  SEL R35, R12, R13, P0 ;  /* 0x0000000d0c237207 */ /* 0x000fe20000000000 */
[----:B--2---:R-:W-:-:S03]  /*a180*/  IMAD.WIDE R8, R32, 0x2, R6 ;  /* 0x0000000220087825 */ /* 0x004fc600078e0206 */
[C---:B------:R-:W-:Y:S02]  /*a190*/  IADD3 R53, P3, R8.reuse, 0x20, RZ ;  /* 0x0000002008357810 */ /* 0x040fe40007f7e0ff */
[C---:B------:R-:W-:Y:S02]  /*a1a0*/  IADD3 R59, P1, R8.reuse, 0x60, RZ ;  /* 0x00000060083b7810 */ /* 0x040fe40007f3e0ff */
[----:B------:R-:W-:Y:S02]  /*a1b0*/  IADD3 R55, P2, R8, 0x40, RZ ;  /* 0x0000004008377810 */ /* 0x000fe40007f5e0ff */
[----:B------:R-:W-:Y:S01]  /*a1c0*/  LOP3.LUT R2, R53, 0x380, RZ, 0xc0, !PT ;  /* 0x0000038035027812 */ /* 0x000fe200078ec0ff */
[--C-:B------:R-:W-:Y:S01]  /*a1d0*/  IMAD.X R11, RZ, RZ, R9.reuse, P1 ;  /* 0x000000ffff0b7224 */ /* 0x100fe200008e0609 */
[----:B------:R-:W-:Y:S01]  /*a1e0*/  LOP3.LUT R10, R55, 0x380, RZ, 0xc0, !PT ;  /* 0x00000380370a7812 */ /* 0x000fe200078ec0ff */
[----:B------:R-:W-:Y:S01]  /*a1f0*/  IMAD.X R13, RZ, RZ, R9, P2 ;  /* 0x000000ffff0d7224 */ /* 0x000fe200010e0609 */
[----:B------:R-:W-:-:S02]  /*a200*/  LOP3.LUT R20, R59, 0x380, RZ, 0xc0, !PT ;  /* 0x000003803b147812 */ /* 0x000fc400078ec0ff */
[----:B------:R-:W-:Y:S02]  /*a210*/  SHF.R.U64 R2, R2, 0x3, RZ ;  /* 0x0000000302027819 */ /* 0x000fe400000012ff */
[----:B------:R-:W-:Y:S02]  /*a220*/  SHF.R.U64 R10, R10, 0x3, RZ ;  /* 0x000000030a0a7819 */ /* 0x000fe400000012ff */
[----:B------:R-:W-:Y:S02]  /*a230*/  SHF.R.U64 R20, R20, 0x3, RZ ;  /* 0x0000000314147819 */ /* 0x000fe400000012ff */
[----:B------:R-:W-:Y:S02]  /*a240*/  LOP3.LUT R14, R2, R53, RZ, 0x3c, !PT ;  /* 0x00000035020e7212 */ /* 0x000fe400078e3cff */
[----:B------:R-:W-:Y:S02]  /*a250*/  LOP3.LUT R12, R10, R55, RZ, 0x3c, !PT ;  /* 0x000000370a0c7212 */ /* 0x000fe400078e3cff */
[----:B------:R-:W-:-:S02]  /*a260*/  LOP3.LUT R10, R20, R59, RZ, 0x3c, !PT ;  /* 0x0000003b140a7212 */ /* 0x000fc400078e3cff */
[----:B------:R-:W-:Y:S02]  /*a270*/  LOP3.LUT R15, R8, 0x380, RZ, 0xc0, !PT ;  /* 0x00000380080f7812 */ /* 0x000fe400078ec0ff */
[----:B------:R-:W-:Y:S02]  /*a280*/  MOV R44, R12 ;  /* 0x0000000c002c7202 */ /* 0x000fe40000000f00 */
[----:B------:R-:W-:Y:S02]  /*a290*/  SHF.R.U64 R15, R15, 0x3, RZ ;  /* 0x000000030f0f7819 */ /* 0x000fe400000012ff */
[----:B------:R-:W-:Y:S02]  /*a2a0*/  PLOP3.LUT P2, PT, PT, PT, UP0, 0x80, 0x0 ;  /* 0x000000000000781c */ /* 0x000fe40003f4f008 */
[----:B------:R-:W-:Y:S01]  /*a2b0*/  LOP3.LUT R8, R15, R8, RZ, 0x3c, !PT ;  /* 0x000000080f087212 */ /* 0x000fe200078e3cff */
[----:B------:R-:W-:-:S03]  /*a2c0*/  IMAD.X R15, RZ, RZ, R9, P3 ;  /* 0x000000ffff0f7224 */ /* 0x000fc600018e0609 */
[----:B------:R-:W-:Y:S02]  /*a2d0*/  MOV R48, R8 ;  /* 0x0000000800307202 */ /* 0x000fe40000000f00 */
[----:B------:R-:W-:Y:S02]  /*a2e0*/  MOV R46, R14 ;  /* 0x0000000e002e7202 */ /* 0x000fe40000000f00 */
[----:B---3--:R-:W-:Y:S01]  /*a2f0*/  LOP3.LUT R2, R28, 0x2, RZ, 0x3c, !PT ;  /* 0x000000021c027812 */ /* 0x008fe200078e3cff */
[----:B------:R-:W-:Y:S04]  /*a300*/  SHFL.IDX PT, R25, R25, R28, 0x1c1f ;  /* 0x001c1f1c19197589 */ /* 0x000fe800000e0000 */
[----:B------:R-:W0:Y:S04]  /*a310*/  SHFL.IDX PT, R20, R57, R2, 0x1c1f ;  /* 0x001c1f0239147589 */ /* 0x000e2800000e0000 */
[----:B------:R-:W-:Y:S04]  /*a320*/  SHFL.IDX PT, R29, R29, R28, 0x1c1f ;  /* 0x001c1f1c1d1d7589 */ /* 0x000fe800000e0000 */
[----:B------:R1:W2:Y:S04]  /*a330*/  SHFL.IDX PT, R24, R21, R2, 0x1c1f ;  /* 0x001c1f0215187589 */ /* 0x0002a800000e0000 */
[----:B------:R-:W-:Y:S04]  /*a340*/  SHFL.IDX PT, R41, R41, R28, 0x1c1f ;  /* 0x001c1f1c29297589 */ /* 0x000fe800000e0000 */
[----:B------:R-:W3:Y:S01]  /*a350*/  SHFL.IDX PT, R36, R27, R2, 0x1c1f ;  /* 0x001c1f021b247589 */ /* 0x000ee200000e0000 */
[----:B-1----:R-:W-:-:S03]  /*a360*/  IMAD.U32 R21, RZ, RZ, UR7 ;  /* 0x00000007ff157e24 */ /* 0x002fc6000f8e00ff */
[----:B------:R-:W-:Y:S04]  /*a370*/  SHFL.IDX PT, R33, R33, R28, 0x1c1f ;  /* 0x001c1f1c21217589 */ /* 0x000fe800000e0000 */
[----:B------:R-:W1:Y:S01]  /*a380*/  SHFL.IDX PT, R26, R35, R2, 0x1c1f ;  /* 0x001c1f02231a7589 */ /* 0x000e6200000e0000 */
[----:B0-----:R-:W-:-:S03]  /*a390*/  SEL R8, R25, R20, P0 ;  /* 0x0000001419087207 */ /* 0x001fc60000000000 */
[----:B------:R-:W-:Y:S04]  /*a3a0*/  SHFL.IDX PT, R43, R43, R28, 0x1c1f ;  /* 0x001c1f1c2b2b7589 */ /* 0x000fe800000e0000 */
[----:B------:R-:W0:Y:S01]  /*a3b0*/  SHFL.IDX PT, R38, R45, R2, 0x1c1f ;  /* 0x001c1f022d267589 */ /* 0x000e2200000e0000 */
[----:B--2---:R-:W-:Y:S02]  /*a3c0*/  SEL R12, R29, R24, P0 ;  /* 0x000000181d0c7207 */ /* 0x004fe40000000000 */
[----:B------:R-:W-:Y:S01]  /*a3d0*/  SEL R14, R24, R29, P0 ;  /* 0x0000001d180e7207 */ /* 0x000fe20000000000 */
[----:B------:R-:W-:Y:S04]  /*a3e0*/  SHFL.IDX PT, R47, R47, R28, 0x1c1f ;  /* 0x001c1f1c2f2f7589 */ /* 0x000fe800000e0000 */
[----:B------:R-:W2:Y:S01]  /*a3f0*/  SHFL.IDX PT, R40, R49, R2, 0x1c1f ;  /* 0x001c1f0231287589 */ /* 0x000ea200000e0000 */
[----:B---3--:R-:W-:-:S03]  /*a400*/  SEL R9, R41, R36, P0 ;  /* 0x0000002429097207 */ /* 0x008fc60000000000 */
[----:B------:R-:W-:Y:S04]  /*a410*/  SHFL.IDX PT, R37, R37, R28, 0x1c1f ;  /* 0x001c1f1c25257589 */ /* 0x000fe800000e0000 */
[----:B------:R3:W4:Y:S01]  /*a420*/  SHFL.IDX PT, R30, R39, R2, 0x1c1f ;  /* 0x001c1f02271e7589 */ /* 0x00072200000e0000 */
[----:B-1----:R-:W-:Y:S02]  /*a430*/  SEL R24, R33, R26, P0 ;  /* 0x0000001a21187207 */ /* 0x002fe40000000000 */
[----:B------:R-:W-:Y:S01]  /*a440*/  SEL R26, R26, R33, P0 ;  /* 0x000000211a1a7207 */ /* 0x000fe20000000000 */
[----:B------:R-:W-:Y:S04]  /*a450*/  SHFL.IDX PT, R51, R51, R28, 0x1c1f ;  /* 0x001c1f1c33337589 */ /* 0x000fe800000e0000 */
[----:B------:R-:W1:Y:S01]  /*a460*/  SHFL.IDX PT, R42, R5, R2, 0x1c1f ;  /* 0x001c1f02052a7589 */ /* 0x000e6200000e0000 */
[----:B0-----:R-:W-:-:S02]  /*a470*/  SEL R13, R43, R38, P0 ;  /* 0x000000262b0d7207 */ /* 0x001fc40000000000 */
[----:B---3--:R-:W-:Y:S02]  /*a480*/  MOV R39, R10 ;  /* 0x0000000a00277202 */ /* 0x008fe40000000f00 */
[----:B------:R-:W-:Y:S01]  /*a490*/  SEL R10, R20, R25, P0 ;  /* 0x00000019140a7207 */ /* 0x000fe20000000000 */
[----:B------:R-:W-:Y:S01]  /*a4a0*/  IMAD.U32 R20, RZ, RZ, UR6 ;  /* 0x00000006ff147e24 */ /* 0x000fe2000f8e00ff */
[----:B------:R-:W-:Y:S02]  /*a4b0*/  SEL R11, R36, R41, P0 ;  /* 0x00000029240b7207 */ /* 0x000fe40000000000 */
[----:B------:R-:W-:Y:S02]  /*a4c0*/  SEL R15, R38, R43, P0 ;  /* 0x0000002b260f7207 */ /* 0x000fe40000000000 */
[----:B--2---:R-:W-:Y:S01]  /*a4d0*/  SEL R25, R47, R40, P0 ;  /* 0x000000282f197207 */ /* 0x004fe20000000000 */
[----:B------:R0:W-:Y:S01]  /*a4e0*/  STSM.16.M88.4 [R48], R8 ;  /* 0x0000000830007844 */ /* 0x0001e20000000200 */
[----:B------:R-:W-:-:S02]  /*a4f0*/  SEL R27, R40, R47, P0 ;  /* 0x0000002f281b7207 */ /* 0x000fc40000000000 */
[----:B----4-:R-:W-:Y:S01]  /*a500*/  SEL R32, R37, R30, P0 ;  /* 0x0000001e25207207 */ /* 0x010fe20000000000 */
[----:B------:R2:W-:Y:S01]  /*a510*/  STSM.16.M88.4 [R46], R12 ;  /* 0x0000000c2e007844 */ /* 0x0005e20000000200 */
[----:B------:R-:W-:Y:S02]  /*a520*/  SEL R34, R30, R37, P0 ;  /* 0x000000251e227207 */ /* 0x000fe40000000000 */
[----:B------:R-:W3:Y:S01]  /*a530*/  LDC R37, c[0x0][0xbe8] ;  /* 0x0002fa00ff257b82 */ /* 0x000ee20000000800 */
[----:B------:R2:W-:Y:S01]  /*a540*/  STSM.16.M88.4 [R44], R24 ;  /* 0x000000182c007844 */ /* 0x0005e20000000200 */
[----:B-1----:R-:W-:Y:S02]  /*a550*/  SEL R33, R51, R42, P0 ;  /* 0x0000002a33217207 */ /* 0x002fe40000000000 */
[----:B------:R-:W-:-:S05]  /*a560*/  SEL R35, R42, R51, P0 ;  /* 0x000000332a237207 */ /* 0x000fca0000000000 */
[----:B------:R2:W-:Y:S01]  /*a570*/  STSM.16.M88.4 [R39], R32 ;  /* 0x0000002027007844 */ /* 0x0005e20000000200 */
[----:B------:R-:W-:Y:S06]  /*a580*/  BAR.SYNC.DEFER_BLOCKING 0x1, 0x180 ;  /* 0x0046000000007b1d */ /* 0x000fec0000010000 */
[----:B------:R-:W4:Y:S01]  /*a590*/  @P2 LDG.E R2, desc[UR52][R20.64] ;  /* 0x0000003414022981 */ /* 0x000f22000c1e1900 */
[----:B---3--:R-:W-:Y:S01]  /*a5a0*/  ISETP.NE.AND P1, PT, R37, 0x1, PT ;  /* 0x000000012500780c */ /* 0x008fe20003f25270 */
[----:B------:R-:W-:Y:S01]  /*a5b0*/  UIMAD UR6, UR17, UR8, URZ ;  /* 0x00000008110672a4 */ /* 0x000fe2000f8e023f */
[----:B0-----:R-:W-:Y:S01]  /*a5c0*/  VIADD R10, R17, UR42 ;  /* 0x0000002a110a7c36 */ /* 0x001fe20008000000 */
[----:B------:R-:W-:-:S02]  /*a5d0*/  USEL UR16, UR40, URZ, !UP0 ;  /* 0x0000003f28107287 */ /* 0x000fc4000c000000 */
[----:B------:R-:W-:Y:S01]  /*a5e0*/  UIMAD UR9, UR41, UR9, UR6 ;  /* 0x00000009290972a4 */ /* 0x000fe2000f8e0206 */
[----:B------:R-:W-:Y:S01]  /*a5f0*/  IMAD.MOV.U32 R8, RZ, RZ, R10 ;  /* 0x000000ffff087224 */ /* 0x000fe200078e000a */
[----:B------:R-:W-:-:S06]  /*a600*/  UISETP.NE.U32.AND UP1, UPT, UR12, URZ, UPT ;  /* 0x0000003f0c00728c */ /* 0x000fcc000bf25070 */
[----:B------:R-:W0:Y:S08]  /*a610*/  @P1 LDC R5, c[0x0][0xbec] ;  /* 0x0002fb00ff051b82 */ /* 0x000e300000000800 */
[----:B------:R-:W1:Y:S01]  /*a620*/  @P1 LDC R9, c[0x0][0xbf0] ;  /* 0x0002fc00ff091b82 */ /* 0x000e620000000800 */
[----:B----4-:R-:W-:Y:S01]  /*a630*/  @P2 R2UR UR4, R2 ;  /* 0x00000000020422ca */ /* 0x010fe200000e0000 */
[----:B0-----:R-:W-:-:S05]  /*a640*/  @P1 IMAD.HI.U32 R2, R10, R5, RZ ;  /* 0x000000050a021227 */ /* 0x001fca00078e00ff */
[----:B-1----:R-:W-:-:S04]  /*a650*/  @P1 SHF.R.U32.HI R8, RZ, R9, R2 ;  /* 0x00000009ff081219 */ /* 0x002fc80000011602 */
[--C-:B------:R-:W-:Y:S01]  /*a660*/  SHF.R.S32.HI R9, RZ, 0x1f, R8.reuse ;  /* 0x0000001fff097819 */ /* 0x100fe20000011408 */
[----:B------:R-:W-:Y:S02]  /*a670*/  IMAD.MOV R2, RZ, RZ, -R8 ;  /* 0x000000ffff027224 */ /* 0x000fe400078e0a08 */
[----:B------:R-:W-:Y:S02]  /*a680*/  USHF.R.S32.HI UR7, URZ, 0x1f, UR4 ;  /* 0x0000001f3f077899 */ /* 0x000fe40008011404 */
[----:B------:R-:W-:Y:S01]  /*a690*/  UMOV UR6, UR4 ;  /* 0x0000000400067c82 */ /* 0x000fe20008000000 */
[----:B------:R-:W-:Y:S01]  /*a6a0*/  IMAD R5, R37, R2, R10 ;  /* 0x0000000225057224 */ /* 0x000fe200078e020a */
[----:B------:R-:W-:Y:S02]  /*a6b0*/  UIMAD.WIDE.U32 UR10, UR41, UR8, UR6 ;  /* 0x00000008290a72a5 */ /* 0x000fe4000f8e0006 */
[----:B------:R-:W-:Y:S02]  /*a6c0*/  USEL UR8, UR39, URZ, !UP0 ;  /* 0x0000003f27087287 */ /* 0x000fe4000c000000 */
[----:B------:R-:W-:Y:S01]  /*a6d0*/  UIADD3 UR11, UR11, UR9, URZ ;  /* 0x000000090b0b7290 */ /* 0x000fe2000fffe03f */
[----:B------:R-:W-:Y:S01]  /*a6e0*/  SHF.R.S32.HI R2, RZ, 0x1f, R5 ;  /* 0x0000001fff027819 */ /* 0x000fe20000011405 */
[----:B------:R-:W-:-:S02]  /*a6f0*/  UIMAD UR9, UR16, UR14, URZ ;  /* 0x0000000e100972a4 */ /* 0x000fc4000f8e023f */
[----:B------:R-:W-:Y:S02]  /*a700*/  UISETP.NE.AND.EX UP0, UPT, UR13, URZ, UPT, UP1 ;  /* 0x0000003f0d00728c */ /* 0x000fe4000bf05310 */
[----:B------:R-:W-:Y:S02]  /*a710*/  UIMAD UR9, UR8, UR15, UR9 ;  /* 0x0000000f080972a4 */ /* 0x000fe4000f8e0209 */
[----:B------:R-:W-:Y:S02]  /*a720*/  UIMAD.WIDE.U32 UR10, UR8, UR14, UR10 ;  /* 0x0000000e080a72a5 */ /* 0x000fe4000f8e000a */
[----:B------:R-:W-:Y:S01]  /*a730*/  PLOP3.LUT P3, PT, PT, PT, UP0, 0x80, 0x0 ;  /* 0x000000000000781c */ /* 0x000fe20003f6f008 */
[----:B------:R-:W-:Y:S01]  /*a740*/  ULDC.64 UR14, c[0x0][0xb88] ;  /* 0x0002e200000e7ab9 */ /* 0x000fe20000000a00 */
[----:B------:R-:W-:Y:S01]  /*a750*/  IMAD.U32 R10, RZ, RZ, UR9 ;  /* 0x00000009ff0a7e24 */ /* 0x000fe2000f8e00ff */
[----:B------:R-:W-:Y:S01]  /*a760*/  ULDC UR9, c[0x0][0xa88] ;  /* 0x0002a20000097ab9 */ /* 0x000fe20000000800 */
[----:B------:R-:W-:Y:S01]  /*a770*/  IADD3 R8, P0, R8, UR10, RZ ;  /* 0x0000000a08087c10 */ /* 0x000fe2000ff1e0ff */
[----:B------:R-:W-:Y:S01]  /*a780*/  @UP0 ULEA UR10, UP1, UR39, UR12, 0x2 ;  /* 0x0000000c270a0291 */ /* 0x000fe2000f82103f */
[----:B------:R-:W-:-:S02]  /*a790*/  IMAD R2, R2, UR14, RZ ;  /* 0x0000000e02027c24 */ /* 0x000fc4000f8e02ff */
[----:B------:R-:W-:Y:S01]  /*a7a0*/  IADD3.X R9, R9, UR11, R10, P0, !PT ;  /* 0x0000000b09097c10 */ /* 0x000fe200087fe40a */
[----:B------:R-:W-:Y:S01]  /*a7b0*/  @UP0 ULEA.HI.X UR11, UR39, UR13, UR40, 0x2, UP1 ;  /* 0x0000000d270b0291 */ /* 0x000fe200088f1428 */
[C---:B------:R-:W-:Y:S02]  /*a7c0*/  IMAD R11, R5.reuse, UR15, R2 ;  /* 0x0000000f050b7c24 */ /* 0x040fe4000f8e0202 */
[----:B------:R-:W-:Y:S01]  /*a7d0*/  IMAD.U32 R2, RZ, RZ, UR9 ;  /* 0x00000009ff027e24 */ /* 0x000fe2000f8e00ff */
[----:B------:R-:W-:Y:S01]  /*a7e0*/  ULDC.64 UR12, c[0x0][0xb50] ;  /* 0x0002d400000c7ab9 */ /* 0x000fe20000000a00 */
[----:B------:R-:W-:-:S04]  /*a7f0*/  IMAD.WIDE.U32 R8, R5, UR14, R8 ;  /* 0x0000000e05087c25 */ /* 0x000fc8000f8e0008 */
[----:B------:R-:W-:Y:S01]  /*a800*/  IMAD.IADD R5, R9, 0x1, R11 ;  /* 0x0000000109057824 */ /* 0x000fe200078e020b */
[C---:B------:R-:W-:Y:S01]  /*a810*/  LEA R9, P0, R8.reuse, UR12, 0x2 ;  /* 0x0000000c08097c11 */ /* 0x040fe2000f8010ff */
[----:B------:R-:W-:Y:S02]  /*a820*/  IMAD.U32 R10, RZ, RZ, UR10 ;  /* 0x0000000aff0a7e24 */ /* 0x000fe4000f8e00ff */
[----:B------:R-:W-:Y:S01]  /*a830*/  IMAD.U32 R11, RZ, RZ, UR11 ;  /* 0x0000000bff0b7e24 */ /* 0x000fe2000f8e00ff */
[----:B------:R-:W-:Y:S01]  /*a840*/  LEA.HI.X R8, R8, UR13, R5, 0x2, P0 ;  /* 0x0000000d08087c11 */ /* 0x000fe200080f1405 */
[----:B------:R-:W-:-:S03]  /*a850*/  IMAD R5, R22, 0x40, R19 ;  /* 0x0000004016057824 */ /* 0x000fc600078e0213 */
[----:B------:R2:W5:Y:S01]  /*a860*/  @P3 LDG.E R2, desc[UR52][R10.64] ;  /* 0x000000340a023981 */ /* 0x000562000c1e1900 */
[----:B------:R-:W-:Y:S05]  /*a870*/  @P3 BRA `(.L_x_1718) ;  /* 0x0000000000103947 */ /* 0x000fea0003800000 */
[----:B------:R-:W-:Y:S05]  /*a880*/  @!P2 BRA `(.L_x_1718) ;  /* 0x00000000000ca947 */ /* 0x000fea0003800000 */
[----:B--2---:R-:W2:Y:S04]  /*a890*/  LDG.E R11, desc[UR52][R20.64] ;  /* 0x00000034140b7981 */ /* 0x004ea8000c1e1900 */
[----:B-----5:R-:W2:Y:S02]  /*a8a0*/  LDG.E R2, desc[UR52][R20.64+0x4] ;  /* 0x0000043414027981 */ /* 0x020ea4000c1e1900 */
[----:B--2---:R-:W-:-:S07]  /*a8b0*/  IMAD.IADD R2, R2, 0x1, -R11 ;  /* 0x0000000102027824 */ /* 0x004fce00078e0a0b */
.L_x_1718:
[----:B------:R-:W-:Y:S01]  /*a8c0*/  SHFL.IDX PT, R20, R9, RZ, 0x1c1f ;  /* 0x001c1fff09147589 */ /* 0x000fe200000e0000 */
[----:B------:R-:W-:Y:S01]  /*a8d0*/  IMAD.WIDE R6, R5, 0x2, R6 ;  /* 0x0000000205067825 */ /* 0x000fe200078e0206 */
[----:B------:R-:W-:Y:S01]  /*a8e0*/  LOP3.LUT P0, RZ, R23, 0x3, RZ, 0xc0, !PT ;  /* 0x0000000317ff7812 */ /* 0x000fe2000780c0ff */
[----:B------:R-:W-:Y:S01]  /*a8f0*/  ULDC.64 UR10, c[0x0][0xaa0] ;  /* 0x0002a800000a7ab9 */ /* 0x000fe20000000a00 */
[----:B------:R-:W0:Y:S01]  /*a900*/  SHFL.IDX PT, R21, R8, RZ, 0x1c1f ;  /* 0x001c1fff08157589 */ /* 0x000e2200000e0000 */
[----:B--2---:R-:W-:Y:S01]  /*a910*/  VIADD R10, R157, UR42 ;  /* 0x0000002a9d0a7c36 */ /* 0x004fe20008000000 */
[----:B------:R-:W-:Y:S01]  /*a920*/  IADD3 R13, P3, R6, 0x1800, RZ ;  /* 0x00001800060d7810 */ /* 0x000fe20007f7e0ff */
[----:B-----5:R-:W-:Y:S01]  /*a930*/  IMAD R35, R2, R37, RZ ;  /* 0x0000002502237224 */ /* 0x020fe200078e02ff */
[----:B------:R1:W-:Y:S01]  /*a940*/  SHFL.IDX PT, R28, R9, 0x1, 0x1c1f ;  /* 0x003c1f00091c7f89 */ /* 0x0003e200000e0000 */
[----:B------:R-:W-:Y:S01]  /*a950*/  VIADD R2, R10, 0x8 ;  /* 0x000000080a027836 */ /* 0x000fe20000000000 */
[----:B------:R-:W-:-:S02]  /*a960*/  IADD3 R25, P4, R6, 0x3000, RZ ;  /* 0x0000300006197810 */ /* 0x000fc40007f9e0ff */
[----:B------:R2:W3:Y:S01]  /*a970*/  SHFL.IDX PT, R29, R8, 0x1, 0x1c1f ;  /* 0x003c1f00081d7f89 */ /* 0x0004e200000e0000 */
[-C--:B------:R-:W-:Y:S02]  /*a980*/  ISETP.GE.OR P2, PT, R10, R35.reuse, P0 ;  /* 0x000000230a00720c */ /* 0x080fe40000746670 */
[----:B------:R-:W-:Y:S02]  /*a990*/  LOP3.LUT R12, R13, 0x380, RZ, 0xc0, !PT ;  /* 0x000003800d0c7812 */ /* 0x000fe400078ec0ff */
[----:B-1----:R-:W-:Y:S02]  /*a9a0*/  LOP3.LUT R9, R6, 0x380, RZ, 0xc0, !PT ;  /* 0x0000038006097812 */ /* 0x002fe400078ec0ff */
[----:B------:R-:W-:Y:S02]  /*a9b0*/  ISETP.GE.OR P0, PT, R2, R35, P0 ;  /* 0x000000230200720c */ /* 0x000fe40000706670 */
[----:B------:R-:W-:Y:S02]  /*a9c0*/  LOP3.LUT R24, R25, 0x380, RZ, 0xc0, !PT ;  /* 0x0000038019187812 */ /* 0x000fe400078ec0ff */
[----:B------:R-:W-:-:S02]  /*a9d0*/  SHF.R.U64 R9, R9, 0x3, RZ ;  /* 0x0000000309097819 */ /* 0x000fc400000012ff */
[----:B------:R-:W-:Y:S02]  /*a9e0*/  SHF.R.U64 R12, R12, 0x3, RZ ;  /* 0x000000030c0c7819 */ /* 0x000fe400000012ff */
[----:B------:R-:W-:Y:S01]  /*a9f0*/  SHF.R.U64 R24, R24, 0x3, RZ ;  /* 0x0000000318187819 */ /* 0x000fe200000012ff */
[----:B0-----:R0:W-:Y:S01]  /*aa00*/  @!P2 ST.E desc[UR52][R20.64], R4 ;  /* 0x000000041400a985 */ /* 0x0011e2000c101934 */
[----:B--2---:R-:W-:Y:S01]  /*aa10*/  LOP3.LUT R8, R9, R6, RZ, 0x3c, !PT ;  /* 0x0000000609087212 */ /* 0x004fe200078e3cff */
[--C-:B------:R-:W-:Y:S01]  /*aa20*/  IMAD.MOV.U32 R9, RZ, RZ, R7.reuse ;  /* 0x000000ffff097224 */ /* 0x100fe200078e0007 */
[----:B------:R-:W-:Y:S01]  /*aa30*/  LOP3.LUT R12, R12, R13, RZ, 0x3c, !PT ;  /* 0x0000000d0c0c7212 */ /* 0x000fe200078e3cff */
[--C-:B------:R-:W-:Y:S01]  /*aa40*/  IMAD.X R13, RZ, RZ, R7.reuse, P3 ;  /* 0x000000ffff0d7224 */ /* 0x100fe200018e0607 */
[----:B------:R-:W-:Y:S01]  /*aa50*/  LOP3.LUT R24, R24, R25, RZ, 0x3c, !PT ;  /* 0x0000001918187212 */ /* 0x000fe200078e3cff */
[----:B------:R-:W-:Y:S01]  /*aa60*/  IMAD.X R25, RZ, RZ, R7, P4 ;  /* 0x000000ffff197224 */ /* 0x000fe200020e0607 */
[----:B---3--:R1:W-:Y:S04]  /*aa70*/  @!P0 ST.E desc[UR52][R28.64], R3 ;  /* 0x000000031c008985 */ /* 0x0083e8000c101934 */
[----:B------:R-:W2:Y:S01]  /*aa80*/  LD.E.128 R8, desc[UR52][R8.64] ;  /* 0x0000003408087980 */ /* 0x000ea2000c101d00 */
[----:B0-----:R-:W0:Y:S03]  /*aa90*/  @P1 LDC R20, c[0x0][0xbec] ;  /* 0x0002fb00ff141b82 */ /* 0x001e260000000800 */
[----:B------:R-:W3:Y:S04]  /*aaa0*/  LD.E.128 R12, desc[UR52][R12.64] ;  /* 0x000000340c0c7980 */ /* 0x000ee8000c101d00 */
[----:B------:R-:W4:Y:S01]  /*aab0*/  LD.E.128 R24, desc[UR52][R24.64] ;  /* 0x0000003418187980 */ /* 0x000f22000c101d00 */
[----:B------:R-:W-:Y:S01]  /*aac0*/  IADD3 R5, P0, R6, 0x4800, RZ ;  /* 0x0000480006057810 */ /* 0x000fe20007f1e0ff */
[----:B-1----:R-:W1:Y:S01]  /*aad0*/  @P1 LDC R3, c[0x0][0xbf0] ;  /* 0x0002fc00ff031b82 */ /* 0x002e620000000800 */
[----:B------:R-:W-:-:S02]  /*aae0*/  UIMAD UR9, UR7, UR10, URZ ;  /* 0x0000000a070972a4 */ /* 0x000fc4000f8e023f */
[----:B------:R-:W-:Y:S01]  /*aaf0*/  LOP3.LUT R2, R5, 0x380, RZ, 0xc0, !PT ;  /* 0x0000038005027812 */ /* 0x000fe200078ec0ff */
[----:B------:R-:W-:Y:S01]  /*ab00*/  UIMAD.WIDE.U32 UR6, UR4, UR10, URZ ;  /* 0x0000000a040672a5 */ /* 0x000fe2000f8e003f */
[----:B------:R-:W-:Y:S01]  /*ab10*/  IMAD.X R7, RZ, RZ, R7, P0 ;  /* 0x000000ffff077224 */ /* 0x000fe200000e0607 */
[----:B------:R-:W-:Y:S01]  /*ab20*/  UIMAD UR9, UR4, UR11, UR9 ;  /* 0x0000000b040972a4 */ /* 0x000fe2000f8e0209 */
[----:B------:R-:W-:Y:S02]  /*ab30*/  SHF.R.U64 R2, R2, 0x3, RZ ;  /* 0x0000000302027819 */ /* 0x000fe400000012ff */
[----:B------:R-:W-:Y:S01]  /*ab40*/  ULDC.64 UR10, c[0x0][0xae8] ;  /* 0x0002ba00000a7ab9 */ /* 0x000fe20000000a00 */
[----:B------:R-:W-:Y:S01]  /*ab50*/  UIADD3 UR7, UR7, UR9, URZ ;  /* 0x0000000907077290 */ /* 0x000fe2000fffe03f */
[----:B------:R-:W-:Y:S01]  /*ab60*/  LOP3.LUT R6, R2, R5, RZ, 0x3c, !PT ;  /* 0x0000000502067212 */ /* 0x000fe200078e3cff */
[----:B------:R-:W-:Y:S01]  /*ab70*/  UIMAD UR4, UR17, UR10, URZ ;  /* 0x0000000a110472a4 */ /* 0x000fe2000f8e023f */
[----:B------:R-:W-:Y:S01]  /*ab80*/  IMAD R2, R18, 0x30, R22 ;  /* 0x0000003012027824 */ /* 0x000fe200078e0216 */
[----:B------:R-:W-:-:S02]  /*ab90*/  UIMAD.WIDE.U32 UR6, UR41, UR10, UR6 ;  /* 0x0000000a290672a5 */ /* 0x000fc4000f8e0006 */
[----:B------:R-:W-:Y:S01]  /*aba0*/  UIMAD UR4, UR41, UR11, UR4 ;  /* 0x0000000b290472a4 */ /* 0x000fe2000f8e0204 */
[----:B------:R-:W-:Y:S01]  /*abb0*/  VIADD R29, R2, UR42 ;  /* 0x0000002a021d7c36 */ /* 0x000fe20008000000 */
[----:B------:R-:W5:Y:S01]  /*abc0*/  LD.E.128 R4, desc[UR52][R6.64] ;  /* 0x0000003406047980 */ /* 0x000f62000c101d00 */
[----:B------:R-:W-:Y:S01]  /*abd0*/  ULDC.64 UR10, c[0x0][0xaf0] ;  /* 0x0002bc00000a7ab9 */ /* 0x000fe20000000a00 */
[----:B------:R-:W-:Y:S01]  /*abe0*/  UIADD3 UR7, UR7, UR4, URZ ;  /* 0x0000000407077290 */ /* 0x000fe2000fffe03f */
[----:B0-----:R-:W-:Y:S01]  /*abf0*/  @P1 IMAD.HI.U32 R2, R29, R20, RZ ;  /* 0x000000141d021227 */ /* 0x001fe200078e00ff */
[----:B------:R-:W-:Y:S01]  /*ac00*/  UIMAD UR4, UR16, UR10, URZ ;  /* 0x0000000a100472a4 */ /* 0x000fe2000f8e023f */
[----:B------:R-:W-:Y:S01]  /*ac10*/  @!PT LDS RZ, [RZ] ;  /* 0x00000000fffff984 */ /* 0x000fe20000000800 */
[----:B------:R-:W-:Y:S01]  /*ac20*/  @!PT LDS RZ, [RZ] ;  /* 0x00000000fffff984 */ /* 0x000fe20000000800 */
[----:B------:R-:W-:Y:S01]  /*ac30*/  @!PT LDS RZ, [RZ] ;  /* 0x00000000fffff984 */ /* 0x000fe20000000800 */
[----:B------:R-:W-:Y:S01]  /*ac40*/  @!PT LDS RZ, [RZ] ;  /* 0x00000000fffff984 */ /* 0x000fe20000000800 */
[----:B------:R0:W-:Y:S06]  /*ac50*/  MEMBAR.ALL.CTA ;  /* 0x0000000000007992 */ /* 0x0001ec0000008000 */
[----:B0-----:R-:W0:Y:S01]  /*ac60*/  FENCE.VIEW.ASYNC.S ;  /* 0x00000000000073c6 */ /* 0x001e220000000000 */
[----:B------:R-:W-:Y:S01]  /*ac70*/  SHF.R.S32.HI R39, RZ, 0x1f, R19 ;  /* 0x0000001fff277819 */ /* 0x000fe20000011413 */
[----:B------:R-:W-:Y:S01]  /*ac80*/  IMAD.MOV.U32 R21, RZ, RZ, R29 ;  /* 0x000000ffff157224 */ /* 0x000fe200078e001d */
[----:B------:R-:W-:Y:S01]  /*ac90*/  UIMAD UR4, UR8, UR11, UR4 ;  /* 0x0000000b080472a4 */ /* 0x000fe2000f8e0204 */
[----:B-1----:R-:W-:Y:S01]  /*aca0*/  @P1 SHF.R.U32.HI R21, RZ, R3, R2 ;  /* 0x00000003ff151219 */ /* 0x002fe20000011602 */
[----:B------:R-:W-:Y:S01]  /*acb0*/  UIMAD.WIDE.U32 UR8, UR8, UR10, UR6 ;  /* 0x0000000a080872a5 */ /* 0x000fe2000f8e0006 */
[----:B------:R-:W-:-:S02]  /*acc0*/  VIADD R36, R22, UR42 ;  /* 0x0000002a16247c36 */ /* 0x000fc40008000000 */
[--C-:B------:R-:W-:Y:S01]  /*acd0*/  SHF.R.S32.HI R20, RZ, 0x1f, R21.reuse ;  /* 0x0000001fff147819 */ /* 0x100fe20000011415 */
[----:B------:R-:W-:Y:S01]  /*ace0*/  UIADD3 UR4, UR9, UR4, URZ ;  /* 0x0000000409047290 */ /* 0x000fe2000fffe03f */
[----:B------:R-:W-:Y:S01]  /*acf0*/  IMAD.MOV R28, RZ, RZ, -R21 ;  /* 0x000000ffff1c7224 */ /* 0x000fe200078e0a15 */
[----:B------:R-:W-:Y:S01]  /*ad00*/  ULDC.64 UR6, c[0x0][0xae0] ;  /* 0x0002b80000067ab9 */ /* 0x000fe20000000a00 */
[----:B------:R-:W-:Y:S02]  /*ad10*/  IMAD.U32 R3, RZ, RZ, UR9 ;  /* 0x00000009ff037e24 */ /* 0x000fe4000f8e00ff */
[----:B------:R-:W-:Y:S02]  /*ad20*/  IMAD R20, R20, UR6, RZ ;  /* 0x0000000614147c24 */ /* 0x000fe4000f8e02ff */
[----:B------:R-:W-:Y:S02]  /*ad30*/  IMAD R29, R37, R28, R29 ;  /* 0x0000001c251d7224 */ /* 0x000fe400078e021d */
[----:B------:R-:W-:-:S02]  /*ad40*/  IMAD.U32 R2, RZ, RZ, UR8 ;  /* 0x00000008ff027e24 */ /* 0x000fc4000f8e00ff */
        /* <DEDUP_REMOVED lines=13> */
[----:B------:R-:W-:-:S03]  /*ae20*/  IMAD.IADD R3, R3, 0x1, R21 ;  /* 0x0000000103037824 */ /* 0x000fc600078e0215 */
[----:B------:R-:W-:Y:S01]  /*ae30*/  PRMT R0, RZ, 0x654, R0 ;  /* 0x00000654ff007816 */ /* 0x000fe20000000000 */
[----:B0-----:R-:W0:Y:S01]  /*ae40*/  SHFL.IDX PT, R20, R30, RZ, 0x181f ;  /* 0x00181fff1e147589 */ /* 0x001e2200000e0000 */
[----:B------:R-:W-:Y:S01]  /*ae50*/  LEA.HI.X R32, R2, UR7, R3, 0x1, P0 ;  /* 0x0000000702207c11 */ /* 0x000fe200080f0c03 */
[C---:B------:R-:W-:Y:S01]  /*ae60*/  VIADD R2, R36.reuse, 0x30 ;  /* 0x0000003024027836 */ /* 0x040fe20000000000 */
[----:B------:R-:W-:Y:S01]  /*ae70*/  ISETP.GE.AND P0, PT, R19, UR4, PT ;  /* 0x0000000413007c0c */ /* 0x000fe2000bf06270 */
[----:B------:R-:W1:Y:S01]  /*ae80*/  SHFL.IDX PT, R28, R30, 0x1, 0x181f ;  /* 0x00381f001e1c7f89 */ /* 0x000e6200000e0000 */
[C---:B------:R-:W-:Y:S01]  /*ae90*/  VIADD R3, R36.reuse, 0x60 ;  /* 0x0000006024037836 */ /* 0x040fe20000000000 */
[----:B------:R0:W-:Y:S01]  /*aea0*/  SYNCS.ARRIVE.TRANS64.RED.A1T0 RZ, [R0+URZ], RZ ;  /* 0x000000ff00ff79a7 */ /* 0x0001e2000810043f */
[-C--:B------:R-:W-:Y:S01]  /*aeb0*/  ISETP.GE.OR P1, PT, R36, R35.reuse, P0 ;  /* 0x000000232400720c */ /* 0x080fe20000726670 */
[----:B------:R-:W1:Y:S01]  /*aec0*/  SHFL.IDX PT, R42, R30, 0x2, 0x181f ;  /* 0x00581f001e2a7f89 */ /* 0x000e6200000e0000 */
[----:B------:R-:W-:-:S02]  /*aed0*/  ISETP.GE.OR P2, PT, R2, R35, P0 ;  /* 0x000000230200720c */ /* 0x000fc40000746670 */
[----:B------:R-:W-:Y:S01]  /*aee0*/  ISETP.GE.OR P3, PT, R3, R35, P0 ;  /* 0x000000230300720c */ /* 0x000fe20000766670 */
[----:B------:R-:W1:Y:S01]  /*aef0*/  SHFL.IDX PT, R34, R32, RZ, 0x181f ;  /* 0x00181fff20227589 */ /* 0x000e6200000e0000 */
[----:B0-----:R-:W-:-:S03]  /*af00*/  VIADD R0, R36, 0x90 ;  /* 0x0000009024007836 */ /* 0x001fc60000000000 */
[----:B------:R-:W0:Y:S02]  /*af10*/  SHFL.IDX PT, R38, R32, 0x1, 0x181f ;  /* 0x00381f0020267f89 */ /* 0x000e2400000e0000 */
[----:B------:R-:W-:Y:S02]  /*af20*/  ISETP.GE.OR P0, PT, R0, R35, P0 ;  /* 0x000000230000720c */ /* 0x000fe40000706670 */
[----:B------:R-:W0:Y:S01]  /*af30*/  SHFL.IDX PT, R40, R32, 0x2, 0x181f ;  /* 0x00581f0020287f89 */ /* 0x000e2200000e0000 */
[----:B------:R-:W-:-:S03]  /*af40*/  @!P1 LEA R2, P4, R19, R20, 0x1 ;  /* 0x0000001413029211 */ /* 0x000fc600078808ff */
[----:B------:R-:W2:Y:S01]  /*af50*/  SHFL.IDX PT, R30, R30, 0x3, 0x181f ;  /* 0x00781f001e1e7f89 */ /* 0x000ea200000e0000 */
[----:B-1----:R-:W-:-:S03]  /*af60*/  @!P2 LEA R20, P5, R19, R28, 0x1 ;  /* 0x0000001c1314a211 */ /* 0x002fc600078a08ff */
[----:B------:R-:W1:Y:S01]  /*af70*/  SHFL.IDX PT, R32, R32, 0x3, 0x181f ;  /* 0x00781f0020207f89 */ /* 0x000e6200000e0000 */
[C---:B------:R-:W-:Y:S02]  /*af80*/  @!P3 LEA R28, P6, R19.reuse, R42, 0x1 ;  /* 0x0000002a131cb211 */ /* 0x040fe400078c08ff */
[C-C-:B------:R-:W-:Y:S02]  /*af90*/  @!P1 LEA.HI.X R3, R19.reuse, R34, R39.reuse, 0x1, P4 ;  /* 0x0000002213039211 */ /* 0x140fe400020f0c27 */
[C-C-:B0-----:R-:W-:Y:S02]  /*afa0*/  @!P2 LEA.HI.X R21, R19.reuse, R38, R39.reuse, 0x1, P5 ;  /* 0x000000261315a211 */ /* 0x141fe400028f0c27 */
[----:B------:R-:W-:Y:S01]  /*afb0*/  @!P3 LEA.HI.X R29, R19, R40, R39, 0x1, P6 ;  /* 0x00000028131db211 */ /* 0x000fe200030f0c27 */
[----:B--2---:R0:W-:Y:S04]  /*afc0*/  @!P1 ST.E.128 desc[UR52][R2.64], R8 ;  /* 0x0000000802009985 */ /* 0x0041e8000c101d34 */
[----:B---3--:R0:W-:Y:S04]  /*afd0*/  @!P2 ST.E.128 desc[UR52][R20.64], R12 ;  /* 0x0000000c1400a985 */ /* 0x0081e8000c101d34 */
[----:B----4-:R0:W-:Y:S01]  /*afe0*/  @!P3 ST.E.128 desc[UR52][R28.64], R24 ;  /* 0x000000181c00b985 */ /* 0x0101e2000c101d34 */
[----:B-1----:R-:W-:Y:S05]  /*aff0*/  @P0 BRA `(.L_x_1719) ;  /* 0x0000000800780947 */ /* 0x002fea0003800000 */
[----:B0-----:R-:W-:-:S04]  /*b000*/  LEA R2, P0, R19, R30, 0x1 ;  /* 0x0000001e13027211 */ /* 0x001fc800078008ff */
[----:B------:R-:W-:-:S05]  /*b010*/  LEA.HI.X R3, R19, R32, R39, 0x1, P0 ;  /* 0x0000002013037211 */ /* 0x000fca00000f0c27 */
[----:B-----5:R1:W-:Y:S01]  /*b020*/  ST.E.128 desc[UR52][R2.64], R4 ;  /* 0x0000000402007985 */ /* 0x0203e2000c101d34 */
[----:B------:R-:W-:Y:S05]  /*b030*/  BRA `(.L_x_1719) ;  /* 0x0000000800687947 */ /* 0x000fea0003800000 */
.L_x_1717:
        /* <DEDUP_REMOVED lines=35> */
.L_x_1720:
[----:B------:R-:W-:Y:S01]  /*b270*/  USEL UR39, UR39, URZ, !UP0 ;  /* 0x0000003f27277287 */ /* 0x000fe2000c000000 */
[----:B------:R-:W-:Y:S01]  /*b280*/  BSSY B1, `(.L_x_1721) ;  /* 0x000002c000017945 */ /* 0x000fe20003800000 */
[----:B------:R-:W-:-:S03]  /*b290*/  USEL UR40, UR40, URZ, !UP0 ;  /* 0x0000003f28287287 */ /* 0x000fc6000c000000 */
[----:B------:R-:W-:Y:S09]  /*b2a0*/  @P1 BRA `(.L_x_1722) ;  /* 0x0000000000a41947 */ /* 0x000ff20003800000 */
[----:B------:R-:W0:Y:S01]  /*b2b0*/  S2R R3, SR_TID.X ;  /* 0x0000000000037919 */ /* 0x000e220000002100 */
[----:B------:R-:W1:Y:S01]  /*b2c0*/  LDC R7, c[0x0][0xbe8] ;  /* 0x0002fa00ff077b82 */ /* 0x000e620000000800 */
[----:B------:R-:W-:Y:S02]  /*b2d0*/  IMAD.U32 R4, RZ, RZ, UR42 ;  /* 0x0000002aff047e24 */ /* 0x000fe4000f8e00ff */
[----:B-1---5:R-:W-:-:S03]  /*b2e0*/  IMAD R2, R0, R7, RZ ;  /* 0x0000000700027224 */ /* 0x022fc600078e02ff */
[----:B0-----:R-:W-:-:S04]  /*b2f0*/  IADD3 R4, R4, -0x80, R3 ;  /* 0xffffff8004047810 */ /* 0x001fc80007ffe003 */
        /* <DEDUP_REMOVED lines=36> */
.L_x_1722:
[----:B------:R-:W-:Y:S05]  /*b540*/  BSYNC B1 ;  /* 0x0000000000017941 */ /* 0x000fea0003800000 */
.L_x_1721:
[----:B0-----:R-:W0:Y:S01]  /*b550*/  @P0 LDC R3, c[0x0][0xbf0] ;  /* 0x0002fc00ff030b82 */ /* 0x001e220000000800 */
[----:B------:R-:W-:Y:S01]  /*b560*/  ULDC.64 UR12, c[0x0][0xaa0] ;  /* 0x0002a800000c7ab9 */ /* 0x000fe20000000a00 */
[----:B------:R-:W-:Y:S01]  /*b570*/  IMAD R2, R18, 0x30, R22 ;  /* 0x0000003012027824 */ /* 0x000fe200078e0216 */
[----:B------:R-:W-:Y:S01]  /*b580*/  UIMAD UR8, UR9, UR12, URZ ;  /* 0x0000000c090872a4 */ /* 0x000fe2000f8e023f */
[----:B------:R-:W-:Y:S01]  /*b590*/  VIADD R30, R22, UR42 ;  /* 0x0000002a161e7c36 */ /* 0x000fe20008000000 */
[----:B------:R-:W-:Y:S01]  /*b5a0*/  UIMAD.WIDE.U32 UR6, UR4, UR12, URZ ;  /* 0x0000000c040672a5 */ /* 0x000fe2000f8e003f */
[----:B------:R-:W-:Y:S01]  /*b5b0*/  VIADD R4, R2, UR42 ;  /* 0x0000002a02047c36 */ /* 0x000fe20008000000 */
[----:B------:R-:W-:Y:S01]  /*b5c0*/  UIMAD UR8, UR4, UR13, UR8 ;  /* 0x0000000d040872a4 */ /* 0x000fe2000f8e0208 */
[----:B------:R-:W-:Y:S02]  /*b5d0*/  SHF.R.S32.HI R13, RZ, 0x1f, R19 ;  /* 0x0000001fff0d7819 */ /* 0x000fe40000011413 */
        /* <DEDUP_REMOVED lines=34> */
[----:B-----5:R-:W-:Y:S02]  /*b800*/  IMAD R11, R0, R11, RZ ;  /* 0x0000000b000b7224 */ /* 0x020fe400078e02ff */
[----:B------:R-:W-:Y:S01]  /*b810*/  VIADD R0, R30, 0x30 ;  /* 0x000000301e007836 */ /* 0x000fe20000000000 */
        /* <DEDUP_REMOVED lines=28> */
.L_x_1719:
[----:B------:R-:W-:Y:S05]  /*b9e0*/  BSYNC B0 ;  /* 0x0000000000007941 */ /* 0x000fea0003800000 */
.L_x_1716:
[----:B------:R-:W-:Y:S02]  /*b9f0*/  ULDC UR4, c[0x0][0xc3c] ;  /* 0x00030f0000047ab9 */ /* 0x000fe40000000800 */
[----:B------:R-:W-:-:S13]  /*ba00*/  ISETP.GE.AND P0, PT, R31, UR4, PT ;  /* 0x000000041f007c0c */ /* 0x000fda000bf06270 */
[----:B------:R-:W-:Y:S05]  /*ba10*/  @!P0 BRA `(.L_x_1723) ;  /* 0xffffff5000e88947 */ /* 0x000fea000383ffff */
[----:B------:R-:W-:Y:S05]  /*ba20*/  EXIT ;  /* 0x000000000000794d */ /* 0x000fea0003800000 */
.L_x_1677:
[----:B------:R-:W-:-:S08]  /*ba30*/  NOP ;  /* 0x0000000000007918 */ /* 0x000fd00000000000 */
[----:B------:R-:W0:-:S00]  /*ba40*/  USETMAXREG.DEALLOC.CTAPOOL 0x20 ;  /* 0x00000020000079c8 */ /* 0x000e0000080e0500 */
[----:B0-----:R-:W-:-:S06]  /*ba50*/  LOP3.LUT R0, R0, 0x3, RZ, 0xc0, !PT ;  /* 0x0000000300007812 */ /* 0x001fcc00078ec0ff */
[----:B------:R-:W0:Y:S02]  /*ba60*/  SHFL.IDX PT, R0, R0, RZ, 0x1f ;  /* 0x00001fff00007589 */ /* 0x000e2400000e0000 */
[----:B0-----:R-:W-:Y:S01]  /*ba70*/  ISETP.NE.AND P0, PT, R0, RZ, PT ;  /* 0x000000ff0000720c */ /* 0x001fe20003f05270 */
[----:B------:R-:W-:-:S03]  /*ba80*/  IMAD.MOV.U32 R0, RZ, RZ, RZ ;  /* 0x000000ffff007224 */ /* 0x000fc600078e00ff */
[----:B------:R-:W-:-:S05]  /*ba90*/  P2R R2, PR, RZ, 0x1 ;  /* 0x00000001ff027803 */ /* 0x000fca0000000000 */
[----:B------:R0:W-:Y:S04]  /*baa0*/  STL [R1+0xc], R2 ;  /* 0x00000c0201007387 */ /* 0x0001e80000100800 */
        /* <DEDUP_REMOVED lines=10> */
.L_x_1724:
        /* <DEDUP_REMOVED lines=41> */
.L_x_1730:
        /* <DEDUP_REMOVED lines=14> */
.L_x_1729:
[----:B------:R-:W-:Y:S05]  /*bec0*/  BSYNC B0 ;  /* 0x0000000000007941 */ /* 0x000fea0003800000 */
.L_x_1728:
        /* <DEDUP_REMOVED lines=21> */
.L_x_1726:
        /* <DEDUP_REMOVED lines=25> */
.L_x_1731:
        /* <DEDUP_REMOVED lines=60> */
.L_x_1727:
[----:B------:R-:W-:Y:S01]  /*c570*/  IMAD.MOV.U32 R24, RZ, RZ, R7 ;  /* 0x000000ffff187224 */ /* 0x000fe200078e0007 */
[----:B------:R-:W-:Y:S01]  /*c580*/  UMOV UR36, URZ ;  /* 0x0000003f00247c82 */ /* 0x000fe20008000000 */
[----:B------:R-:W-:-:S07]  /*c590*/  IMAD.MOV.U32 R25, RZ, RZ, RZ ;  /* 0x000000ffff197224 */ /* 0x000fce00078e00ff */
.L_x_1732:
        /* <DEDUP_REMOVED lines=8> */
.L_x_1725:
[----:B------:R-:W-:Y:S01]  /*c620*/  ULDC UR4, c[0x0][0xc3c] ;  /* 0x00030f0000047ab9 */ /* 0x000fe20000000800 */
[----:B------:R1:W-:Y:S01]  /*c630*/  STL [R1+0x8], RZ ;  /* 0x000008ff01007387 */ /* 0x0003e20000100800 */
[----:B------:R-:W-:Y:S01]  /*c640*/  UISETP.GE.AND UP0, UPT, UR43, UR4, UPT ;  /* 0x000000042b00728c */ /* 0x000fe2000bf06270 */
[----:B------:R-:W-:Y:S02]  /*c650*/  IMAD.MOV.U32 R19, RZ, RZ, 0x1 ;  /* 0x00000001ff137424 */ /* 0x000fe400078e00ff */
[----:B------:R-:W-:-:S03]  /*c660*/  IMAD.MOV.U32 R18, RZ, RZ, RZ ;  /* 0x000000ffff127224 */ /* 0x000fc600078e00ff */
[----:B------:R-:W-:-:S13]  /*c670*/  PLOP3.LUT P0, PT, PT, PT, UP0, 0x80, 0x0 ;  /* 0x000000000000781c */ /* 0x000fda0003f0f008 */
[----:B-1----:R-:W-:Y:S05]  /*c680*/  @P0 BRA `(.L_x_1733) ;  /* 0x0000003c00a00947 */ /* 0x002fea0003800000 */
[----:B------:R-:W1:Y:S01]  /*c690*/  S2R R11, SR_TID.X ;  /* 0x00000000000b7919 */ /* 0x000e620000002100 */
[----:B------:R-:W2:Y:S01]  /*c6a0*/  S2UR UR5, SR_CgaCtaId ;  /* 0x00000000000579c3 */ /* 0x000ea20000008800 */
        /* <DEDUP_REMOVED lines=8> */
[----:B--2---:R-:W-:-:S06]  /*c730*/  ULEA UR4, UR5, UR4, 0x18 ;  /* 0x0000000405047291 */ /* 0x004fcc000f8ec03f */
[----:B------:R-:W-:Y:S01]  /*c740*/  IMAD.U32 R16, RZ, RZ, UR4 ;  /* 0x00000004ff107e24 */ /* 0x000fe2000f8e00ff */
[C---:B-1----:R-:W-:Y:S01]  /*c750*/  LOP3.LUT R10, R11.reuse, 0x7f, RZ, 0xc0, !PT ;  /* 0x0000007f0b0a7812 */ /* 0x042fe200078ec0ff */
[C---:B------:R-:W-:Y:S01]  /*c760*/  IMAD.SHL.U32 R29, R11.reuse, 0x40, RZ ;  /* 0x000000400b1d7824 */ /* 0x040fe200078e00ff */
[----:B------:R-:W-:Y:S01]  /*c770*/  SHF.R.U32.HI R4, RZ, 0x1, R11 ;  /* 0x00000001ff047819 */ /* 0x000fe2000001160b */
[----:B0-----:R-:W-:Y:S02]  /*c780*/  IMAD.SHL.U32 R2, R11, 0x10, RZ ;  /* 0x000000100b027824 */ /* 0x001fe400078e00ff */
[----:B------:R-:W-:Y:S01]  /*c790*/  IMAD.SHL.U32 R6, R10, 0x10, RZ ;  /* 0x000000100a067824 */ /* 0x000fe200078e00ff */
[----:B------:R-:W-:Y:S01]  /*c7a0*/  LOP3.LUT R3, R29, 0x180, RZ, 0xc0, !PT ;  /* 0x000001801d037812 */ /* 0x000fe200078ec0ff */
[C---:B------:R-:W-:Y:S01]  /*c7b0*/  IMAD.SHL.U32 R8, R11.reuse, 0x2, RZ ;  /* 0x000000020b087824 */ /* 0x040fe200078e00ff */
[----:B------:R-:W-:Y:S01]  /*c7c0*/  LOP3.LUT R5, R2, 0x1b0, RZ, 0xc0, !PT ;  /* 0x000001b002057812 */ /* 0x000fe200078ec0ff */
[----:B------:R-:W-:Y:S01]  /*c7d0*/  IMAD.SHL.U32 R0, R11, 0x20, RZ ;  /* 0x000000200b007824 */ /* 0x000fe200078e00ff */
        /* <DEDUP_REMOVED lines=19> */
.L_x_1800:
        /* <DEDUP_REMOVED lines=28> */
[----:B---3--:R0:W5:Y:S01]  /*cad0*/  @P2 LDG.E R0, desc[UR52][R2.64] ;  /* 0x0000003402002981 */ /* 0x008162000c1e1900 */
[----:B------:R-:W-:Y:S01]  /*cae0*/  UISETP.NE.U32.AND UP0, UPT, UR8, URZ, UPT ;  /* 0x0000003f0800728c */ /* 0x000fe2000bf05070 */
[----:B------:R-:W-:Y:S02]  /*caf0*/  IMAD.U32 R4, RZ, RZ, UR7 ;  /* 0x00000007ff047e24 */ /* 0x000fe4000f8e00ff */
        /* <DEDUP_REMOVED lines=13> */
[----:B------:R-:W2:Y:S04]  /*cbd0*/  @P3 LDG.E R10, desc[UR52][R6.64] ;  /* 0x00000034060a3981 */ /* 0x000ea8000c1e1900 */
[----:B--2---:R1:W-:Y:S01]  /*cbe0*/  STL [R1], R10 ;  /* 0x0000000a01007387 */ /* 0x0043e20000100800 */
[----:B------:R-:W-:Y:S05]  /*cbf0*/  @P3 BRA `(.L_x_1734) ;  /* 0x0000000000143947 */ /* 0x000fea0003800000 */
[----:B------:R-:W-:Y:S05]  /*cc00*/  @!P0 BRA `(.L_x_1734) ;  /* 0x0000000000108947 */ /* 0x000fea0003800000 */
[----:B------:R-:W1:Y:S04]  /*cc10*/  LDG.E R7, desc[UR52][R2.64] ;  /* 0x0000003402077981 */ /* 0x000e68000c1e1900 */
[----:B------:R-:W1:Y:S02]  /*cc20*/  LDG.E R6, desc[UR52][R2.64+0x4] ;  /* 0x0000043402067981 */ /* 0x000e64000c1e1900 */
[----:B-1----:R-:W-:-:S05]  /*cc30*/  IMAD.IADD R2, R6, 0x1, -R7 ;  /* 0x0000000106027824 */ /* 0x002fca00078e0a07 */
[----:B------:R0:W-:Y:S02]  /*cc40*/  STL [R1], R2 ;  /* 0x0000000201007387 */ /* 0x0001e40000100800 */
.L_x_1734:
[----:B------:R-:W-:Y:S01]  /*cc50*/  ULDC.64 UR6, c[0x0][0x418] ;  /* 0x0001060000067ab9 */ /* 0x000fe20000000a00 */
[----:B------:R-:W-:Y:S01]  /*cc60*/  UMOV UR50, URZ ;  /* 0x0000003f00327c82 */ /* 0x000fe20008000000 */
[----:B------:R-:W-:Y:S01]  /*cc70*/  UISETP.NE.U32.AND UP0, UPT, UR6, URZ, UPT ;  /* 0x0000003f0600728c */ /* 0x000fe2000bf05070 */
[----:B-----5:R-:W-:Y:S01]  /*cc80*/  @P0 R2UR UR50, R8 ;  /* 0x00000000083202ca */ /* 0x020fe200000e0000 */
[----:B------:R-:W-:Y:S01]  /*cc90*/  ULDC.64 UR8, c[0x0][0xa20] ;  /* 0x0002880000087ab9 */ /* 0x000fe20000000a00 */
[----:B------:R-:W-:Y:S01]  /*cca0*/  UMOV UR4, URZ ;  /* 0x0000003f00047c82 */ /* 0x000fe20008000000 */
[----:B------:R-:W-:Y:S01]  /*ccb0*/  ISETP.NE.U32.AND P0, PT, RZ, UR8, PT ;  /* 0x00000008ff007c0c */ /* 0x000fe2000bf05070 */
[----:B------:R-:W-:Y:S01]  /*ccc0*/  UMOV UR40, URZ ;  /* 0x0000003f00287c82 */ /* 0x000fe20008000000 */
[----:B------:R-:W-:Y:S01]  /*ccd0*/  UISETP.NE.AND.EX UP0, UPT, UR7, URZ, UPT, UP0 ;  /* 0x0000003f0700728c */ /* 0x000fe2000bf05300 */
[----:B------:R-:W-:Y:S01]  /*cce0*/  @P2 R2UR UR4, R0 ;  /* 0x00000000000422ca */ /* 0x000fe200000e0000 */
[----:B------:R-:W-:Y:S01]  /*ccf0*/  ULDC UR5, c[0x0][0x424] ;  /* 0x0001090000057ab9 */ /* 0x000fe20000000800 */
[----:B------:R-:W-:Y:S01]  /*cd00*/  @P1 R2UR UR40, R9 ;  /* 0x00000000092812ca */ /* 0x000fe200000e0000 */
[----:B------:R-:W-:Y:S01]  /*cd10*/  USEL UR5, UR5, 0x1, UP0 ;  /* 0x0000000105057887 */ /* 0x000fe20008000000 */
[----:B------:R-:W-:Y:S01]  /*cd20*/  ISETP.NE.AND.EX P0, PT, RZ, UR9, PT, P0 ;  /* 0x00000009ff007c0c */ /* 0x000fe2000bf05300 */
[----:B------:R-:W-:Y:S01]  /*cd30*/  ULDC UR6, c[0x0][0x2f0] ;  /* 0x0000bc0000067ab9 */ /* 0x000fe20000000800 */
[----:B------:R-:W-:Y:S01]  /*cd40*/  IMAD.U32 R22, RZ, RZ, UR44 ;  /* 0x0000002cff167e24 */ /* 0x000fe2000f8e00ff */
[----:B------:R-:W-:-:S06]  /*cd50*/  UIMAD UR5, UR5, UR6, URZ ;  /* 0x00000006050572a4 */ /* 0x000fcc000f8e023f */
[----:B01----:R-:W-:Y:S02]  /*cd60*/  IMAD.U32 R2, RZ, RZ, UR5 ;  /* 0x00000005ff027e24 */ /* 0x003fe4000f8e00ff */
[----:B------:R-:W-:Y:S02]  /*cd70*/  UIADD3 UR40, UR40, UR4, URZ ;  /* 0x0000000428287290 */ /* 0x000fe4000fffe03f */
[----:B------:R-:W-:Y:S10]  /*cd80*/  @!P0 BRA `(.L_x_1735) ;  /* 0x0000000000188947 */ /* 0x000ff40003800000 */
[----:B------:R-:W-:-:S04]  /*cd90*/  UIADD3 UR5, UP0, UR47, UR8, URZ ;  /* 0x000000082f057290 */ /* 0x000fc8000ff1e03f */
[----:B------:R-:W-:Y:S02]  /*cda0*/  UIADD3.X UR6, UR45, UR9, URZ, UP0, !UPT ;  /* 0x000000092d067290 */ /* 0x000fe400087fe43f */
[----:B------:R-:W-:-:S04]  /*cdb0*/  IMAD.U32 R2, RZ, RZ, UR5 ;  /* 0x00000005ff027e24 */ /* 0x000fc8000f8e00ff */
[----:B------:R-:W-:-:S05]  /*cdc0*/  IMAD.U32 R3, RZ, RZ, UR6 ;  /* 0x00000006ff037e24 */ /* 0x000fca000f8e00ff */
[----:B------:R0:W5:Y:S01]  /*cdd0*/  LDG.E R2, desc[UR52][R2.64] ;  /* 0x0000003402027981 */ /* 0x000162000c1e1900 */
[----:B------:R-:W-:Y:S05]  /*cde0*/  BRA `(.L_x_1736) ;  /* 0x0000000000107947 */ /* 0x000fea0003800000 */
.L_x_1735:
[----:B------:R-:W-:Y:S05]  /*cdf0*/  @!P1 BRA `(.L_x_1736) ;  /* 0x00000000000c9947 */ /* 0x000fea0003800000 */
[----:B------:R-:W2:Y:S04]  /*ce00*/  LDG.E R3, desc[UR52][R4.64] ;  /* 0x0000003404037981 */ /* 0x000ea8000c1e1900 */
[----:B------:R-:W2:Y:S02]  /*ce10*/  LDG.E R2, desc[UR52][R4.64+0x4] ;  /* 0x0000043404027981 */ /* 0x000ea4000c1e1900 */
[----:B--2---:R-:W-:-:S07]  /*ce20*/  IMAD.IADD R2, R2, 0x1, -R3 ;  /* 0x0000000102027824 */ /* 0x004fce00078e0a03 */
.L_x_1736:
[----:B------:R-:W2:Y:S01]  /*ce30*/  LDL R5, [R1] ;  /* 0x0000000001057983 */ /* 0x000ea20000100800 */
[----:B------:R-:W1:Y:S01]  /*ce40*/  LDC R0, c[0x0][0x448] ;  /* 0x00011200ff007b82 */ /* 0x000e620000000800 */
[----:B------:R-:W-:Y:S01]  /*ce50*/  BSSY B7, `(.L_x_1737) ;  /* 0x00002ab000077945 */ /* 0x000fe20003800000 */
[----:B-1----:R-:W-:Y:S01]  /*ce60*/  ISETP.NE.AND P0, PT, R0, 0x1, PT ;  /* 0x000000010000780c */ /* 0x002fe20003f05270 */
[----:B------:R-:W-:-:S04]  /*ce70*/  IMAD R0, R25, 0xc0, RZ ;  /* 0x000000c019007824 */ /* 0x000fc800078e02ff */
[----:B------:R-:W-:-:S08]  /*ce80*/  VIADD R0, R0, 0xbf ;  /* 0x000000bf00007836 */ /* 0x000fd00000000000 */
[----:B0-----:R-:W0:Y:S08]  /*ce90*/  @P0 LDC R3, c[0x0][0x44c] ;  /* 0x00011300ff030b82 */ /* 0x001e300000000800 */
[----:B------:R-:W1:Y:S01]  /*cea0*/  @P0 LDC R4, c[0x0][0x450] ;  /* 0x00011400ff040b82 */ /* 0x000e620000000800 */
[----:B0-----:R-:W-:-:S05]  /*ceb0*/  @P0 IMAD.HI.U32 R3, R0, R3, RZ ;  /* 0x0000000300030227 */ /* 0x001fca00078e00ff */
[----:B-1----:R-:W-:Y:S01]  /*cec0*/  @P0 SHF.R.U32.HI R0, RZ, R4, R3 ;  /* 0x00000004ff000219 */ /* 0x002fe20000011603 */
[----:B-----5:R-:W-:-:S04]  /*ced0*/  VIADD R3, R2, -UR4 ;  /* 0x8000000402037c36 */ /* 0x020fc80008000000 */
[----:B------:R-:W-:-:S04]  /*cee0*/  VIADD R2, R3, 0x9f ;  /* 0x0000009f03027836 */ /* 0x000fc80000000000 */
[----:B------:R-:W-:Y:S01]  /*cef0*/  IMAD.HI R2, R2, 0x66666667, RZ ;  /* 0x6666666702027827 */ /* 0x000fe200078e02ff */
[----:B--2---:R-:W-:-:S05]  /*cf00*/  IADD3 R3, R3, 0xa0, -R5 ;  /* 0x000000a003037810 */ /* 0x004fca0007ffe805 */
[----:B------:R-:W-:Y:S01]  /*cf10*/  IMAD.IADD R0, R3, 0x1, R0 ;  /* 0x0000000103007824 */ /* 0x000fe200078e0200 */
[----:B------:R-:W-:-:S03]  /*cf20*/  SHF.R.U32.HI R3, RZ, 0x1f, R2 ;  /* 0x0000001fff037819 */ /* 0x000fc60000011602 */
[----:B------:R-:W-:Y:S01]  /*cf30*/  IMAD.HI R0, R0, 0x66666667, RZ ;  /* 0x6666666700007827 */ /* 0x000fe200078e02ff */
[----:B------:R-:W-:-:S04]  /*cf40*/  LEA.HI.SX32 R3, R2, R3, 0x1a ;  /* 0x0000000302037211 */ /* 0x000fc800078fd2ff */
[----:B------:R-:W-:-:S04]  /*cf50*/  SHF.R.U32.HI R5, RZ, 0x1f, R0 ;  /* 0x0000001fff057819 */ /* 0x000fc80000011600 */
[----:B------:R-:W-:-:S04]  /*cf60*/  LEA.HI.SX32 R0, R0, R5, 0x1a ;  /* 0x0000000500007211 */ /* 0x000fc800078fd2ff */
[----:B------:R-:W-:-:S04]  /*cf70*/  VIMNMX R27, R3, R0, PT ;  /* 0x00000000031b7248 */ /* 0x000fc80003fe0100 */
[----:B------:R-:W-:-:S13]  /*cf80*/  ISETP.GT.AND P0, PT, R27, RZ, PT ;  /* 0x000000ff1b00720c */ /* 0x000fda0003f04270 */
        /* <DEDUP_REMOVED lines=18> */
.L_x_1738:
        /* <DEDUP_REMOVED lines=20> */
.L_x_1741:
[----:B------:R-:W-:Y:S05]  /*d1f0*/  BSYNC B6 ;  /* 0x0000000000067941 */ /* 0x000fea0003800000 */
.L_x_1740:
[----:B------:R-:W-:Y:S01]  /*d200*/  VIADD R0, R16, 0x6000 ;  /* 0x0000600010007836 */ /* 0x000fe20000000000 */
[----:B------:R-:W-:Y:S04]  /*d210*/  BSSY B6, `(.L_x_1742) ;  /* 0x0000014000067945 */ /* 0x000fe80003800000 */
[----:B------:R-:W-:-:S04]  /*d220*/  LOP3.LUT P0, RZ, R0, 0x1bf, RZ, 0xc0, !PT ;  /* 0x000001bf00ff7812 */ /* 0x000fc8000780c0ff */
[----:B------:R-:W-:-:S09]  /*d230*/  P2R R17, PR, RZ, 0x1 ;  /* 0x00000001ff117803 */ /* 0x000fd20000000000 */
        /* <DEDUP_REMOVED lines=17> */
.L_x_1743:
[----:B------:R-:W-:Y:S05]  /*d350*/  BSYNC B6 ;  /* 0x0000000000067941 */ /* 0x000fea0003800000 */
.L_x_1742:
        /* <DEDUP_REMOVED lines=20> */
.L_x_1745:
[----:B------:R-:W-:Y:S05]  /*d4a0*/  BSYNC B6 ;  /* 0x0000000000067941 */ /* 0x000fea0003800000 */
.L_x_1744:
[----:B------:R-:W-:Y:S01]  /*d4b0*/  ISETP.NE.AND P6, PT, R17, RZ, PT ;  /* 0x000000ff1100720c */ /* 0x000fe20003fc5270 */
        /* <DEDUP_REMOVED lines=18> */
.L_x_1747:
[----:B------:R-:W-:Y:S05]  /*d5e0*/  BSYNC B6 ;  /* 0x0000000000067941 */ /* 0x000fea0003800000 */
.L_x_1746:
[----:B------:R-:W-:Y:S02]  /*d5f0*/  ULDC.64 UR4, c[0x0][0x9f8] ;  /* 0x00027e0000047ab9 */ /* 0x000fe40000000a00 */
[----:B------:R-:W-:-:S04]  /*d600*/  UISETP.NE.U32.AND UP0, UPT, UR4, URZ, UPT ;  /* 0x0000003f0400728c */ /* 0x000fc8000bf05070 */
[----:B------:R-:W-:-:S06]  /*d610*/  UISETP.NE.AND.EX UP0, UPT, UR5, URZ, UPT, UP0 ;  /* 0x0000003f0500728c */ /* 0x000fcc000bf05300 */
[----:B------:R-:W-:-:S05]  /*d620*/  PLOP3.LUT P0, PT, PT, PT, UP0, 0x80, 0x0 ;  /* 0x000000000000781c */ /* 0x000fca0003f0f008 */
[----:B------:R-:W-:-:S04]  /*d630*/  @UP0 UIADD3 UR4, UP1, UR47, UR4, URZ ;  /* 0x000000042f040290 */ /* 0x000fc8000ff3e03f */
[----:B------:R-:W-:Y:S02]  /*d640*/  @UP0 UIADD3.X UR5, UR45, UR5, URZ, UP1, !UPT ;  /* 0x000000052d050290 */ /* 0x000fe40008ffe43f */
[----:B------:R-:W-:-:S04]  /*d650*/  IMAD.U32 R2, RZ, RZ, UR4 ;  /* 0x00000004ff027e24 */ /* 0x000fc8000f8e00ff */
        /* <DEDUP_REMOVED lines=14> */
.L_x_1819:
[----:B-1----:R-:W-:Y:S02]  /*d740*/  ISETP.NE.AND P0, PT, R14, RZ, PT ;  /* 0x000000ff0e00720c */ /* 0x002fe40003f05270 */
[----:B------:R-:W-:-:S04]  /*d750*/  PLOP3.LUT P1, PT, PT, PT, PT, 0x8, 0x0 ;  /* 0x000000000000781c */ /* 0x000fc80003f2e170 */
[----:B------:R-:W-:-:S07]  /*d760*/  P2R R26, PR, RZ, 0x2 ;  /* 0x00000002ff1a7803 */ /* 0x000fce0000000000 */
[----:B------:R-:W-:Y:S05]  /*d770*/  @P0 BRA `(.L_x_1749) ;  /* 0x0000000400440947 */ /* 0x000fea0003800000 */
[----:B------:R-:W-:Y:S01]  /*d780*/  UMOV UR4, 0xffffffff ;  /* 0xffffffff00047882 */ /* 0x000fe20000000000 */
[----:B------:R-:W-:Y:S02]  /*d790*/  VIADD R0, R27, 0xffffffff ;  /* 0xffffffff1b007836 */ /* 0x000fe40000000000 */
[----:B------:R-:W-:Y:S05]  /*d7a0*/  BRA.DIV UR4, `(.L_x_1750) ;  /* 0x0000003604207947 */ /* 0x000fea000b800000 */
[----:B------:R-:W-:-:S13]  /*d7b0*/  ELECT P6, URZ, PT ;  /* 0x00000000003f782f */ /* 0x000fda00038c0000 */
.L_x_1822:
[----:B------:R-:W-:Y:S05]  /*d7c0*/  @!P6 BRA `(.L_x_1749) ;  /* 0x000000040030e947 */ /* 0x000fea0003800000 */
[----:B------:R-:W-:-:S04]  /*d7d0*/  ISETP.NE.U32.AND P0, PT, R2, RZ, PT ;  /* 0x000000ff0200720c */ /* 0x000fc80003f05070 */
[----:B------:R-:W-:-:S13]  /*d7e0*/  ISETP.NE.AND.EX P0, PT, R3, RZ, PT, P0 ;  /* 0x000000ff0300720c */ /* 0x000fda0003f05300 */
[----:B------:R-:W-:Y:S05]  /*d7f0*/  @!P0 BRA `(.L_x_1751) ;  /* 0x0000000000448947 */ /* 0x000fea0003800000 */
[----:B------:R-:W1:Y:S01]  /*d800*/  LDC R7, c[0x0][0x43c] ;  /* 0x00010f00ff077b82 */ /* 0x000e620000000800 */
[----:B------:R-:W-:Y:S01]  /*d810*/  ULDC.64 UR4, c[0x0][0x428] ;  /* 0x00010a0000047ab9 */ /* 0x000fe20000000a00 */
[----:B-1----:R-:W-:-:S13]  /*d820*/  ISETP.NE.AND P0, PT, R7, 0x1, PT ;  /* 0x000000010700780c */ /* 0x002fda0003f05270 */
[----:B------:R-:W1:Y:S02]  /*d830*/  @P0 LDC.64 R4, c[0x0][0x440] ;  /* 0x00011000ff040b82 */ /* 0x000e640000000a00 */
[----:B-1----:R-:W-:-:S04]  /*d840*/  @P0 IMAD.HI.U32 R6, R0, R4, RZ ;  /* 0x0000000400060227 */ /* 0x002fc800078e00ff */
[----:B------:R-:W-:Y:S01]  /*d850*/  IMAD.MOV.U32 R4, RZ, RZ, R0 ;  /* 0x000000ffff047224 */ /* 0x000fe200078e0000 */
[----:B------:R-:W-:-:S05]  /*d860*/  @P0 SHF.R.U32.HI R4, RZ, R5, R6 ;  /* 0x00000005ff040219 */ /* 0x000fca0000011606 */
[----:B------:R-:W-:-:S04]  /*d870*/  IMAD.MOV R5, RZ, RZ, -R4 ;  /* 0x000000ffff057224 */ /* 0x000fc800078e0a04 */
[----:B------:R-:W-:Y:S01]  /*d880*/  IMAD R0, R7, R5, R0 ;  /* 0x0000000507007224 */ /* 0x000fe200078e0200 */
[--C-:B------:R-:W-:Y:S01]  /*d890*/  SHF.R.S32.HI R5, RZ, 0x1f, R4.reuse ;  /* 0x0000001fff057819 */ /* 0x100fe20000011404 */
[----:B------:R-:W-:Y:S02]  /*d8a0*/  IMAD R7, R23, UR4, RZ ;  /* 0x0000000417077c24 */ /* 0x000fe4000f8e02ff */
[----:B------:R-:W-:-:S04]  /*d8b0*/  IMAD.WIDE.U32 R4, R22, UR4, R4 ;  /* 0x0000000416047c25 */ /* 0x000fc8000f8e0004 */
[----:B------:R-:W-:Y:S01]  /*d8c0*/  IMAD R7, R22, UR5, R7 ;  /* 0x0000000516077c24 */ /* 0x000fe2000f8e0207 */
[----:B------:R-:W-:-:S03]  /*d8d0*/  LEA R2, P0, R4, R2, 0x2 ;  /* 0x0000000204027211 */ /* 0x000fc600078010ff */
[----:B------:R-:W-:-:S05]  /*d8e0*/  IMAD.IADD R5, R5, 0x1, R7 ;  /* 0x0000000105057824 */ /* 0x000fca00078e0207 */
[----:B------:R-:W-:-:S05]  /*d8f0*/  LEA.HI.X R3, R4, R3, R5, 0x2, P0 ;  /* 0x0000000304037211 */ /* 0x000fca00000f1405 */
[----:B------:R1:W5:Y:S02]  /*d900*/  LDG.E R17, desc[UR52][R2.64] ;  /* 0x0000003402117981 */ /* 0x000364000c1e1900 */
.L_x_1751:
[----:B-1----:R-:W1:Y:S01]  /*d910*/  S2R R2, SR_TID.X ;  /* 0x0000000000027919 */ /* 0x002e620000002100 */
[----:B------:R-:W-:Y:S01]  /*d920*/  IMAD R5, R18, 0x8, R16 ;  /* 0x0000000812057824 */ /* 0x000fe200078e0210 */
[----:B-1----:R-:W-:Y:S02]  /*d930*/  LOP3.LUT R3, R2, 0x7f, RZ, 0xc0, !PT ;  /* 0x0000007f02037812 */ /* 0x002fe400078ec0ff */
[----:B------:R-:W-:Y:S02]  /*d940*/  SHF.L.U32 R2, R19, 0x1f, RZ ;  /* 0x0000001f13027819 */ /* 0x000fe400000006ff */
[----:B------:R-:W-:Y:S02]  /*d950*/  ISETP.NE.AND P1, PT, R3, RZ, PT ;  /* 0x000000ff0300720c */ /* 0x000fe40003f25270 */
[----:B------:R-:W1:Y:S02]  /*d960*/  SYNCS.PHASECHK.TRANS64.TRYWAIT P0, [R5+URZ+0x13280], R2 ;  /* 0x01328002050075a7 */ /* 0x000e64000800017f */
[----:B-1----:R-:W-:Y:S09]  /*d970*/  @!P0 BRA `(.L_x_1752) ;  /* 0x0000003000cc8947 */ /* 0x002ff20003800000 */
.L_x_1823:
        /* <DEDUP_REMOVED lines=8> */
.L_x_1753:
        /* <DEDUP_REMOVED lines=17> */
.L_x_1824:
        /* <DEDUP_REMOVED lines=8> */
.L_x_1755:
        /* <DEDUP_REMOVED lines=10> */
[----:B------:R-:W-:-:S03]  /*dc30*/  PLOP3.LUT P0, PT, PT, PT, PT, 0x80, 0x0 ;  /* 0x000000000000781c */ /* 0x000fc60003f0f070 */
[----:B------:R-:W-:Y:S01]  /*dc40*/  UIADD3 UR8, UR8, 0xe000, URZ ;  /* 0x0000e00008087890 */ /* 0x000fe2000fffe03f */
[----:B------:R-:W-:Y:S01]  /*dc50*/  P2R R26, PR, RZ, 0x1 ;  /* 0x00000001ff1a7803 */ /* 0x000fe20000000000 */
[----:B------:R-:W-:-:S09]  /*dc60*/  UIADD3 UR9, UR9, 0x13230, URZ ;  /* 0x0001323009097890 */ /* 0x000fd2000fffe03f */
[----:B------:R3:W-:Y:S02]  /*dc70*/  UTMALDG.4D [UR8], [UR4], desc[UR6] ;  /* 0x00000608040075b4 */ /* 0x0007e40008019000 */
[----:B---3--:R-:W-:Y:S01]  /*dc80*/  NOP ;  /* 0x0000000000007918 */ /* 0x008fe20000000000 */
.L_x_1749:
[----:B------:R-:W-:Y:S05]  /*dc90*/  WARPSYNC.ALL ;  /* 0x0000000000007948 */ /* 0x000fea0003800000 */
[----:B------:R-:W-:Y:S01]  /*dca0*/  VIADD R0, R16, 0xb000 ;  /* 0x0000b00010007836 */ /* 0x000fe20000000000 */
[----:B------:R-:W-:Y:S01]  /*dcb0*/  USHF.R.S32.HI UR4, URZ, 0x1f, UR50 ;  /* 0x0000001f3f047899 */ /* 0x000fe20008011432 */
        /* <DEDUP_REMOVED lines=31> */
.L_x_1757:
[----:B------:R-:W-:Y:S05]  /*deb0*/  BSYNC B6 ;  /* 0x0000000000067941 */ /* 0x000fea0003800000 */
.L_x_1756:
[----:B------:R-:W3:Y:S01]  /*dec0*/  LDC R7, c[0x0][0x448] ;  /* 0x00011200ff077b82 */ /* 0x000ee20000000800 */
[----:B-12---:R-:W0:Y:S01]  /*ded0*/  S2R R2, SR_TID.X ;  /* 0x0000000000027919 */ /* 0x006e220000002100 */
[----:B------:R-:W-:Y:S01]  /*dee0*/  ULDC.64 UR8, c[0x0][0x2d8] ;  /* 0x0000b60000087ab9 */ /* 0x000fe20000000a00 */
[----:B------:R-:W-:Y:S01]  /*def0*/  UMOV UR4, UR54 ;  /* 0x0000003600047c82 */ /* 0x000fe20008000000 */
[----:B------:R-:W-:Y:S01]  /*df00*/  UMOV UR5, UR45 ;  /* 0x0000002d00057c82 */ /* 0x000fe20008000000 */
[----:B------:R-:W-:Y:S01]  /*df10*/  ULDC.64 UR10, c[0x0][0x280] ;  /* 0x0000a000000a7ab9 */ /* 0x000fe20000000a00 */
[----:B---3--:R-:W-:Y:S02]  /*df20*/  ISETP.NE.AND P1, PT, R7, 0x1, PT ;  /* 0x000000010700780c */ /* 0x008fe40003f25270 */
[C---:B0-----:R-:W-:Y:S01]  /*df30*/  LOP3.LUT R20, R2.reuse, 0x7f, RZ, 0xc0, !PT ;  /* 0x0000007f02147812 */ /* 0x041fe200078ec0ff */
[----:B------:R-:W-:-:S10]  /*df40*/  IMAD.SHL.U32 R2, R2, 0x20, RZ ;  /* 0x0000002002027824 */ /* 0x000fd400078e00ff */
[----:B------:R-:W0:Y:S01]  /*df50*/  @P1 LDC R3, c[0x0][0x44c] ;  /* 0x00011300ff031b82 */ /* 0x000e220000000800 */
[----:B------:R-:W-:Y:S01]  /*df60*/  SHF.R.U32.HI R20, RZ, 0x2, R20 ;  /* 0x00000002ff147819 */ /* 0x000fe20000011614 */
[----:B------:R-:W-:-:S03]  /*df70*/  UIMAD UR6, UR37, UR8, URZ ;  /* 0x00000008250672a4 */ /* 0x000fc6000f8e023f */
[----:B------:R-:W-:-:S03]  /*df80*/  LOP3.LUT R2, R20, 0x60, R2, 0xf8, !PT ;  /* 0x0000006014027812 */ /* 0x000fc600078ef802 */
[----:B------:R-:W1:Y:S01]  /*df90*/  @P1 LDC R5, c[0x0][0x450] ;  /* 0x00011400ff051b82 */ /* 0x000e620000000800 */
[----:B------:R-:W-:Y:S01]  /*dfa0*/  UIMAD.WIDE.U32 UR4, UR36, UR8, UR4 ;  /* 0x00000008240472a5 */ /* 0x000fe2000f8e0004 */
[----:B------:R-:W-:Y:S01]  /*dfb0*/  IMAD R6, R25, 0xc0, R2 ;  /* 0x000000c019067824 */ /* 0x000fe200078e0202 */
[----:B------:R-:W-:Y:S01]  /*dfc0*/  UIMAD UR6, UR36, UR9, UR6 ;  /* 0x00000009240672a4 */ /* 0x000fe2000f8e0206 */
[----:B------:R2:W5:Y:S02]  /*dfd0*/  LDL R20, [R1+0x4] ;  /* 0x0000040001147983 */ /* 0x0005640000100800 */
[----:B------:R-:W-:Y:S01]  /*dfe0*/  ULDC.64 UR8, c[0x0][0x2e0] ;  /* 0x0000b80000087ab9 */ /* 0x000fe20000000a00 */
[----:B------:R-:W-:Y:S01]  /*dff0*/  UIADD3 UR5, UR5, UR6, URZ ;  /* 0x0000000605057290 */ /* 0x000fe2000fffe03f */
[----:B------:R-:W3:Y:S01]  /*e000*/  S2R R10, SR_TID.X ;  /* 0x00000000000a7919 */ /* 0x000ee20000002100 */
[----:B------:R-:W-:Y:S02]  /*e010*/  UIMAD UR6, UR46, UR8, URZ ;  /* 0x000000082e0672a4 */ /* 0x000fe4000f8e023f */
[----:B------:R-:W-:-:S02]  /*e020*/  UIMAD.WIDE.U32 UR4, UR44, UR8, UR4 ;  /* 0x000000082c0472a5 */ /* 0x000fc4000f8e0004 */
[----:B------:R-:W-:Y:S01]  /*e030*/  UIMAD UR6, UR44, UR9, UR6 ;  /* 0x000000092c0672a4 */ /* 0x000fe2000f8e0206 */
[----:B0-----:R-:W-:-:S03]  /*e040*/  @P1 IMAD.HI.U32 R0, R6, R3, RZ ;  /* 0x0000000306001227 */ /* 0x001fc600078e00ff */
[----:B------:R-:W-:Y:S01]  /*e050*/  UIADD3 UR5, UR5, UR6, URZ ;  /* 0x0000000605057290 */ /* 0x000fe2000fffe03f */
[----:B------:R-:W-:Y:S01]  /*e060*/  ULDC.64 UR8, c[0x0][0x2c8] ;  /* 0x0000b20000087ab9 */ /* 0x000fe20000000a00 */
[----:B------:R-:W-:Y:S01]  /*e070*/  IMAD.MOV.U32 R3, RZ, RZ, R6 ;  /* 0x000000ffff037224 */ /* 0x000fe200078e0006 */
[----:B------:R-:W-:Y:S02]  /*e080*/  ULDC.64 UR6, c[0x0][0x2d0] ;  /* 0x0000b40000067ab9 */ /* 0x000fe40000000a00 */
[----:B------:R-:W-:Y:S01]  /*e090*/  IMAD.U32 R4, RZ, RZ, UR6 ;  /* 0x00000006ff047e24 */ /* 0x000fe2000f8e00ff */
[----:B-1----:R-:W-:-:S04]  /*e0a0*/  @P1 SHF.R.U32.HI R3, RZ, R5, R0 ;  /* 0x00000005ff031219 */ /* 0x002fc80000011600 */
[----:B------:R-:W-:-:S05]  /*e0b0*/  SHF.R.S32.HI R0, RZ, 0x1f, R3 ;  /* 0x0000001fff007819 */ /* 0x000fca0000011403 */
[----:B------:R-:W-:-:S04]  /*e0c0*/  IMAD R0, R0, UR6, RZ ;  /* 0x0000000600007c24 */ /* 0x000fc8000f8e02ff */
[C---:B------:R-:W-:Y:S02]  /*e0d0*/  IMAD R5, R3.reuse, UR7, R0 ;  /* 0x0000000703057c24 */ /* 0x040fe4000f8e0200 */
[----:B------:R-:W-:Y:S02]  /*e0e0*/  IMAD.MOV R0, RZ, RZ, -R3 ;  /* 0x000000ffff007224 */ /* 0x000fe400078e0a03 */
[----:B------:R-:W-:-:S04]  /*e0f0*/  IMAD.WIDE.U32 R2, R3, R4, UR4 ;  /* 0x0000000403027e25 */ /* 0x000fc8000f8e0004 */
[----:B------:R-:W-:Y:S02]  /*e100*/  IMAD R0, R7, R0, R6 ;  /* 0x0000000007007224 */ /* 0x000fe400078e0206 */
[----:B------:R-:W-:Y:S02]  /*e110*/  IMAD.IADD R3, R3, 0x1, R5 ;  /* 0x0000000103037824 */ /* 0x000fe400078e0205 */
[----:B------:R-:W-:Y:S01]  /*e120*/  VIADD R6, R6, 0x80 ;  /* 0x0000008006067836 */ /* 0x000fe20000000000 */
[----:B------:R-:W-:Y:S01]  /*e130*/  SHF.R.S32.HI R5, RZ, 0x1f, R0 ;  /* 0x0000001fff057819 */ /* 0x000fe20000011400 */
[----:B------:R-:W-:-:S04]  /*e140*/  IMAD.WIDE.U32 R2, R0, UR8, R2 ;  /* 0x0000000800027c25 */ /* 0x000fc8000f8e0002 */
[----:B------:R-:W-:Y:S02]  /*e150*/  IMAD R5, R5, UR8, RZ ;  /* 0x0000000805057c24 */ /* 0x000fe4000f8e02ff */
[----:B---3--:R-:W-:Y:S02]  /*e160*/  IMAD.SHL.U32 R21, R10, 0x10, RZ ;  /* 0x000000100a157824 */ /* 0x008fe400078e00ff */
[----:B------:R-:W-:Y:S01]  /*e170*/  IMAD R5, R0, UR9, R5 ;  /* 0x0000000900057c24 */ /* 0x000fe2000f8e0205 */
[----:B------:R-:W-:Y:S02]  /*e180*/  IADD3 R0, P0, R2, UR10, RZ ;  /* 0x0000000a02007c10 */ /* 0x000fe4000ff1e0ff */
[----:B------:R-:W0:Y:S01]  /*e190*/  @P1 LDC R2, c[0x0][0x44c] ;  /* 0x00011300ff021b82 */ /* 0x000e220000000800 */
[----:B------:R-:W-:Y:S02]  /*e1a0*/  LOP3.LUT R21, R21, 0x30, RZ, 0xc0, !PT ;  /* 0x0000003015157812 */ /* 0x000fe400078ec0ff */
[----:B------:R-:W-:-:S05]  /*e1b0*/  IADD3.X R5, R3, UR11, R5, P0, !PT ;  /* 0x0000000b03057c10 */ /* 0x000fca00087fe405 */
[----:B------:R-:W1:Y:S01]  /*e1c0*/  @P1 LDC R3, c[0x0][0x450] ;  /* 0x00011400ff031b82 */ /* 0x000e620000000800 */
[----:B0-----:R-:W-:-:S04]  /*e1d0*/  @P1 IMAD.HI.U32 R8, R6, R2, RZ ;  /* 0x0000000206081227 */ /* 0x001fc800078e00ff */
[----:B------:R-:W-:Y:S01]  /*e1e0*/  IMAD.MOV.U32 R2, RZ, RZ, R6 ;  /* 0x000000ffff027224 */ /* 0x000fe200078e0006 */
[----:B-1----:R-:W-:-:S05]  /*e1f0*/  @P1 SHF.R.U32.HI R2, RZ, R3, R8 ;  /* 0x00000003ff021219 */ /* 0x002fca0000011608 */
        /* <DEDUP_REMOVED lines=11> */
[----:B------:R-:W-:Y:S01]  /*e2b0*/  IMAD R9, R6, UR9, R4 ;  /* 0x0000000906097c24 */ /* 0x000fe2000f8e0204 */
[----:B------:R-:W-:-:S04]  /*e2c0*/  IADD3 R4, P0, R2, UR10, RZ ;  /* 0x0000000a02047c10 */ /* 0x000fc8000ff1e0ff */
[----:B------:R-:W-:Y:S02]  /*e2d0*/  IADD3.X R6, R3, UR11, R9, P0, !PT ;  /* 0x0000000b03067c10 */ /* 0x000fe400087fe409 */
[----:B------:R2:W5:Y:S01]  /*e2e0*/  LDL R9, [R1] ;  /* 0x0000000001097983 */ /* 0x0005620000100800 */
[----:B------:R-:W-:Y:S01]  /*e2f0*/  ISETP.GE.AND P0, PT, R21, UR4, PT ;  /* 0x0000000415007c0c */ /* 0x000fe2000bf06270 */
[----:B------:R-:W-:Y:S01]  /*e300*/  UMOV UR4, 0xffffffff ;  /* 0xffffffff00047882 */ /* 0x000fe20000000000 */
[----:B------:R-:W-:-:S04]  /*e310*/  LOP3.LUT R10, R10, 0x7f, RZ, 0xc0, !PT ;  /* 0x0000007f0a0a7812 */ /* 0x000fc800078ec0ff */
[----:B------:R-:W-:Y:S01]  /*e320*/  SHF.R.U32.HI R10, RZ, 0x2, R10 ;  /* 0x00000002ff0a7819 */ /* 0x000fe2000001160a */
[----:B--2---:R-:W-:Y:S06]  /*e330*/  BRA.DIV UR4, `(.L_x_1758) ;  /* 0x0000002a04847947 */ /* 0x004fec000b800000 */
[----:B------:R-:W0:Y:S01]  /*e340*/  SHFL.IDX PT, R14, R0, RZ, 0x1c1f ;  /* 0x001c1fff000e7589 */ /* 0x000e2200000e0000 */
[----:B-----5:R-:W-:Y:S02]  /*e350*/  IMAD R7, R9, R7, RZ ;  /* 0x0000000709077224 */ /* 0x020fe400078e02ff */
[----:B------:R-:W-:Y:S01]  /*e360*/  IMAD R25, R25, 0xc0, R10 ;  /* 0x000000c019197824 */ /* 0x000fe200078e020a */
[----:B------:R-:W1:Y:S03]  /*e370*/  SHFL.IDX PT, R2, R5, RZ, 0x1c1f ;  /* 0x001c1fff05027589 */ /* 0x000e6600000e0000 */
        /* <DEDUP_REMOVED lines=21> */
[----:B0-----:R-:W-:-:S03]  /*e4d0*/  @!P1 IADD3 R14, P2, R21, R14, RZ ;  /* 0x0000000e150e9210 */ /* 0x001fc60007f5e0ff */
[----:B------:R-:W-:Y:S02]  /*e4e0*/  SHFL.IDX PT, R6, R6, 0x1, 0x1c1f ;  /* 0x003c1f0006067f89 */ /* 0x000fe400000e0000 */
        /* <DEDUP_REMOVED lines=14> */
.L_x_1837:
        /* <DEDUP_REMOVED lines=10> */
.L_x_1759:
        /* <DEDUP_REMOVED lines=16> */
[----:B------:R-:W-:Y:S01]  /*e770*/  ISETP.GE.AND P1, PT, R27, 0x2, PT ;  /* 0x000000021b00780c */ /* 0x000fe20003f26270 */
[----:B------:R-:W1:Y:S02]  /*e780*/  SYNCS.PHASECHK.TRANS64.TRYWAIT P0, [R16+URZ+0x13220], R3 ;  /* 0x01322003100075a7 */ /* 0x000e64000800017f */
[----:B01----:R-:W-:Y:S10]  /*e790*/  @!P0 BRA `(.L_x_1761) ;  /* 0x0000002c001c8947 */ /* 0x003ff40003800000 */
.L_x_1838:
[----:B------:R-:W-:Y:S05]  /*e7a0*/  BSYNC B0 ;  /* 0x0000000000007941 */ /* 0x000fea0003800000 */
.L_x_1760:
[----:B------:R-:W-:Y:S05]  /*e7b0*/  @!P1 BRA `(.L_x_1762) ;  /* 0x0000000800e89947 */ /* 0x000fea0003800000 */
[----:B------:R-:W-:Y:S02]  /*e7c0*/  VIADD R0, R27, 0xfffffffe ;  /* 0xfffffffe1b007836 */ /* 0x000fe40000000000 */
[----:B------:R-:W-:Y:S02]  /*e7d0*/  IMAD.MOV.U32 R7, RZ, RZ, R19 ;  /* 0x000000ffff077224 */ /* 0x000fe400078e0013 */
[----:B------:R-:W-:-:S07]  /*e7e0*/  IMAD.MOV.U32 R6, RZ, RZ, R18 ;  /* 0x000000ffff067224 */ /* 0x000fce00078e0012 */
.L_x_1782:
[----:B------:R-:W-:Y:S01]  /*e7f0*/  ISETP.NE.AND P1, PT, R26, RZ, PT ;  /* 0x000000ff1a00720c */ /* 0x000fe20003f25270 */
        /* <DEDUP_REMOVED lines=9> */
[----:B------:R-:W-:Y:S01]  /*e890*/  IMAD.MOV.U32 R8, RZ, RZ, R0 ;  /* 0x000000ffff087224 */ /* 0x000fe200078e0000 */
[----:B------:R-:W-:-:S04]  /*e8a0*/  ISETP.NE.U32.AND P0, PT, RZ, UR4, PT ;  /* 0x00000004ff007c0c */ /* 0x000fc8000bf05070 */
[----:B------:R-:W-:-:S13]  /*e8b0*/  ISETP.NE.AND.EX P0, PT, RZ, UR5, PT, P0 ;  /* 0x00000005ff007c0c */ /* 0x000fda000bf05300 */
[----:B------:R-:W-:Y:S05]  /*e8c0*/  @!P0 BRA `(.L_x_1765) ;  /* 0x0000000000488947 */ /* 0x000fea0003800000 */
[----:B------:R-:W1:Y:S01]  /*e8d0*/  LDC R8, c[0x0][0x43c] ;  /* 0x00010f00ff087b82 */ /* 0x000e620000000800 */
[----:B------:R-:W-:Y:S01]  /*e8e0*/  IMAD.MOV.U32 R9, RZ, RZ, R0 ;  /* 0x000000ffff097224 */ /* 0x000fe200078e0000 */
[----:B------:R-:W-:Y:S02]  /*e8f0*/  ULDC.64 UR6, c[0x0][0x428] ;  /* 0x00010a0000067ab9 */ /* 0x000fe40000000a00 */
[----:B------:R-:W-:-:S04]  /*e900*/  IMAD R5, R23, UR6, RZ ;  /* 0x0000000617057c24 */ /* 0x000fc8000f8e02ff */
[----:B------:R-:W-:Y:S01]  /*e910*/  IMAD R5, R22, UR7, R5 ;  /* 0x0000000716057c24 */ /* 0x000fe2000f8e0205 */
[----:B-1----:R-:W-:-:S13]  /*e920*/  ISETP.NE.AND P0, PT, R8, 0x1, PT ;  /* 0x000000010800780c */ /* 0x002fda0003f05270 */
        /* <DEDUP_REMOVED lines=12> */
.L_x_1765:
        /* <DEDUP_REMOVED lines=8> */
.L_x_1839:
[----:B------:R-:W-:Y:S05]  /*ea70*/  BSYNC B1 ;  /* 0x0000000000017941 */ /* 0x000fea0003800000 */
.L_x_1766:
        /* <DEDUP_REMOVED lines=9> */
.L_x_1769:
[----:B------:R-:W-:Y:S05]  /*eb10*/  BSYNC B1 ;  /* 0x0000000000017941 */ /* 0x000fea0003800000 */
.L_x_1768:
        /* <DEDUP_REMOVED lines=12> */
.L_x_1770:
        /* <DEDUP_REMOVED lines=13> */
.L_x_1840:
[----:B------:R-:W-:Y:S05]  /*ecb0*/  BSYNC B1 ;  /* 0x0000000000017941 */ /* 0x000fea0003800000 */
.L_x_1771:
        /* <DEDUP_REMOVED lines=11> */
.L_x_1774:
[----:B------:R-:W-:Y:S05]  /*ed70*/  BSYNC B1 ;  /* 0x0000000000017941 */ /* 0x000fea0003800000 */
.L_x_1773:
        /* <DEDUP_REMOVED lines=8> */
.L_x_1775:
        /* <DEDUP_REMOVED lines=10> */
.L_x_1764:
[----:B------:R-:W-:Y:S05]  /*eea0*/  BSYNC B0 ;  /* 0x0000000000007941 */ /* 0x000fea0003800000 */
.L_x_1763:
[----:B------:R-:W-:-:S06]  /*eeb0*/  UISETP.NE.AND UP0, UPT, UR39, 0x3, UPT ;  /* 0x000000032700788c */ /* 0x000fcc000bf05270 */
[----:B------:R-:W-:-:S13]  /*eec0*/  PLOP3.LUT P0, PT, PT, PT, UP0, 0x80, 0x0 ;  /* 0x000000000000781c */ /* 0x000fda0003f0f008 */
[----:B------:R-:W-:Y:S05]  /*eed0*/  @!P0 BRA `(.L_x_1776) ;  /* 0x0000000000048947 */ /* 0x000fea0003800000 */
[----:B------:R-:W-:Y:S01]  /*eee0*/  BPT.TRAP 0x1 ;  /* 0x000000040000795c */ /* 0x000fe20000300000 */
.L_x_1776:
        /* <DEDUP_REMOVED lines=8> */
.L_x_1841:
[----:B------:R-:W-:Y:S05]  /*ef70*/  BSYNC B0 ;  /* 0x0000000000007941 */ /* 0x000fea0003800000 */
.L_x_1777:
[----:B------:R-:W-:Y:S05]  /*ef80*/  @!P1 BRA `(.L_x_1779) ;  /* 0x0000000000049947 */ /* 0x000fea0003800000 */
[----:B------:R-:W-:Y:S01]  /*ef90*/  BPT.TRAP 0x1 ;  /* 0x000000040000795c */ /* 0x000fe20000300000 */
.L_x_1779:
[----:B0-----:R-:W-:Y:S01]  /*efa0*/  SHF.L.U32 R2, R7, 0x1f, RZ ;  /* 0x0000001f07027819 */ /* 0x001fe200000006ff */
[----:B------:R-:W-:-:S03]  /*efb0*/  IMAD R10, R6, 0x2800, RZ ;  /* 0x00002800060a7824 */ /* 0x000fc600078e02ff */
[----:B------:R-:W0:Y:S02]  /*efc0*/  SYNCS.PHASECHK.TRANS64.TRYWAIT P0, [R3+URZ+0x13260], R2 ;  /* 0x01326002030075a7 */ /* 0x000e24000800017f */
[----:B0-----:R-:W-:Y:S05]  /*efd0*/  @!P0 BRA `(.L_x_1780) ;  /* 0x00000024005c8947 */ /* 0x001fea0003800000 */
.L_x_1842:
        /* <DEDUP_REMOVED lines=43> */
.L_x_1781:
        /* <DEDUP_REMOVED lines=13> */
.L_x_1762:
        /* <DEDUP_REMOVED lines=17> */
.L_x_1784:
[----:B------:R-:W-:Y:S05]  /*f470*/  BSYNC B0 ;  /* 0x0000000000007941 */ /* 0x000fea0003800000 */
.L_x_1783:
[----:B------:R-:W-:-:S06]  /*f480*/  UISETP.NE.AND UP0, UPT, UR39, 0x3, UPT ;  /* 0x000000032700788c */ /* 0x000fcc000bf05270 */
[----:B------:R-:W-:-:S13]  /*f490*/  PLOP3.LUT P1, PT, PT, PT, UP0, 0x80, 0x0 ;  /* 0x000000000000781c */ /* 0x000fda0003f2f008 */
[----:B------:R-:W-:Y:S05]  /*f4a0*/  @!P1 BRA `(.L_x_1785) ;  /* 0x0000000000049947 */ /* 0x000fea0003800000 */
[----:B------:R-:W-:Y:S01]  /*f4b0*/  BPT.TRAP 0x1 ;  /* 0x000000040000795c */ /* 0x000fe20000300000 */
.L_x_1785:
        /* <DEDUP_REMOVED lines=8> */
.L_x_1843:
[----:B------:R-:W-:Y:S05]  /*f540*/  BSYNC B0 ;  /* 0x0000000000007941 */ /* 0x000fea0003800000 */
.L_x_1786:
[----:B------:R-:W-:Y:S05]  /*f550*/  @!P2 BRA `(.L_x_1788) ;  /* 0x000000000004a947 */ /* 0x000fea0003800000 */
[----:B------:R-:W-:Y:S01]  /*f560*/  BPT.TRAP 0x1 ;  /* 0x000000040000795c */ /* 0x000fe20000300000 */
.L_x_1788:
[----:B------:R-:W-:Y:S01]  /*f570*/  SHF.L.U32 R5, R19, 0x1f, RZ ;  /* 0x0000001f13057819 */ /* 0x000fe200000006ff */
[----:B0-----:R-:W-:-:S03]  /*f580*/  IMAD R3, R18, 0x2800, RZ ;  /* 0x0000280012037824 */ /* 0x001fc600078e02ff */
[----:B------:R-:W0:Y:S02]  /*f590*/  SYNCS.PHASECHK.TRANS64.TRYWAIT P1, [R2+URZ+0x13260], R5 ;  /* 0x01326005020075a7 */ /* 0x000e24000802017f */
[----:B0-----:R-:W-:Y:S05]  /*f5a0*/  @!P1 BRA `(.L_x_1789) ;  /* 0x0000002000109947 */ /* 0x001fea0003800000 */
.L_x_1844:
        /* <DEDUP_REMOVED lines=43> */
.L_x_1790:
[----:B-1----:R-:W-:Y:S01]  /*f860*/  SYNCS.ARRIVE.TRANS64.A1T0 RZ, [R2+URZ+0x13250], RZ ;  /* 0x013250ff02ff79a7 */ /* 0x002fe2000810003f */
[----:B------:R-:W-:Y:S02]  /*f870*/  @!P0 VIADD R0, R2, 0x13280 ;  /* 0x0001328002008836 */ /* 0x000fe40000000000 */
[----:B------:R-:W-:-:S03]  /*f880*/  VIADD R18, R18, 0x1 ;  /* 0x0000000112127836 */ /* 0x000fc60000000000 */
[----:B------:R-:W-:Y:S01]  /*f890*/  @!P0 PRMT R0, RZ, 0x654, R0 ;  /* 0x00000654ff008816 */ /* 0x000fe20000000000 */
[----:B------:R-:W-:Y:S06]  /*f8a0*/  BAR.SYNC.DEFER_BLOCKING 0x2, 0x80 ;  /* 0x0082000000007b1d */ /* 0x000fec0000010000 */
[----:B------:R1:W-:Y:S01]  /*f8b0*/  @!P0 SYNCS.ARRIVE.TRANS64.RED.A1T0 RZ, [R0+URZ], RZ ;  /* 0x000000ff00ff89a7 */ /* 0x0003e2000810043f */
[----:B------:R-:W-:-:S04]  /*f8c0*/  ISETP.NE.AND P0, PT, R18, 0x2, PT ;  /* 0x000000021200780c */ /* 0x000fc80003f05270 */
[----:B------:R-:W-:Y:S02]  /*f8d0*/  SEL R18, R18, RZ, P0 ;  /* 0x000000ff12127207 */ /* 0x000fe40000000000 */
[----:B-1----:R-:W-:-:S04]  /*f8e0*/  SEL R0, RZ, 0x1, P0 ;  /* 0x00000001ff007807 */ /* 0x002fc80000000000 */
[----:B------:R-:W-:-:S07]  /*f8f0*/  LOP3.LUT R19, R19, R0, RZ, 0x3c, !PT ;  /* 0x0000000013137212 */ /* 0x000fce00078e3cff */
.L_x_1739:
[----:B------:R-:W-:Y:S05]  /*f900*/  BSYNC B7 ;  /* 0x0000000000077941 */ /* 0x000fea0003800000 */
.L_x_1737:
[----:B------:R-:W2:Y:S02]  /*f910*/  LDL R0, [R1+0xc] ;  /* 0x00000c0001007983 */ /* 0x000ea40000100800 */
[----:B--2---:R-:W-:-:S13]  /*f920*/  ISETP.NE.AND P0, PT, R0, RZ, PT ;  /* 0x000000ff0000720c */ /* 0x004fda0003f05270 */
[----:B------:R-:W-:Y:S05]  /*f930*/  @!P0 BRA `(.L_x_1791) ;  /* 0x0000000000288947 */ /* 0x000fea0003800000 */
[----:B------:R-:W1:Y:S08]  /*f940*/  S2UR UR5, SR_CgaCtaId ;  /* 0x00000000000579c3 */ /* 0x000e700000008800 */
[----:B------:R-:W-:Y:S06]  /*f950*/  BAR.SYNC.DEFER_BLOCKING 0x5, 0x200 ;  /* 0x0148000000007b1d */ /* 0x000fec0000010000 */
[----:B------:R-:W-:-:S02]  /*f960*/  UMOV UR4, 0x400 ;  /* 0x0000040000047882 */ /* 0x000fc40000000000 */
[----:B-1----:R-:W-:-:S06]  /*f970*/  ULEA UR4, UR5, UR4, 0x18 ;  /* 0x0000000405047291 */ /* 0x002fcc000f8ec03f */
[----:B------:R-:W-:-:S05]  /*f980*/  IMAD.U32 R16, RZ, RZ, UR4 ;  /* 0x00000004ff107e24 */ /* 0x000fca000f8e00ff */
[----:B------:R-:W1:Y:S02]  /*f990*/  LDS.128 R24, [R16+0x132d0] ;  /* 0x0132d00010187984 */ /* 0x000e640000000c00 */
[----:B-1----:R-:W-:Y:S02]  /*f9a0*/  R2UR UR43, R27 ;  /* 0x000000001b2b72ca */ /* 0x002fe400000e0000 */
[----:B------:R-:W-:Y:S01]  /*f9b0*/  R2UR UR36, R26 ;  /* 0x000000001a2472ca */ /* 0x000fe200000e0000 */
[----:B------:R-:W-:Y:S06]  /*f9c0*/  BAR.ARV 0x4, 0x200 ;  /* 0x0108000000007b1d */ /* 0x000fec0000002000 */
[----:B------:R-:W-:Y:S08]  /*f9d0*/  BRA `(.L_x_1792) ;  /* 0x0000000800bc7947 */ /* 0x000ff00003800000 */
.L_x_1791:
[----:B------:R-:W1:Y:S01]  /*f9e0*/  S2R R0, SR_TID.X ;  /* 0x0000000000007919 */ /* 0x000e620000002100 */
[----:B------:R-:W-:Y:S01]  /*f9f0*/  ULDC UR4, c[0x0][0xc3c] ;  /* 0x00030f0000047ab9 */ /* 0x000fe20000000800 */
[----:B------:R-:W-:Y:S01]  /*fa00*/  IMAD.MOV.U32 R25, RZ, RZ, RZ ;  /* 0x000000ffff197224 */ /* 0x000fe200078e00ff */
[----:B-1----:R-:W-:-:S04]  /*fa10*/  LOP3.LUT R6, R0, 0x1f, RZ, 0xc0, !PT ;  /* 0x0000001f00067812 */ /* 0x002fc800078ec0ff */
[C---:B------:R-:W-:Y:S01]  /*fa20*/  ISETP.NE.AND P0, PT, R6.reuse, 0x1f, PT ;  /* 0x0000001f0600780c */ /* 0x040fe20003f05270 */
[----:B------:R-:W-:-:S05]  /*fa30*/  VIADD R5, R6, UR43 ;  /* 0x0000002b06057c36 */ /* 0x000fca0008000000 */
[----:B------:R-:W-:Y:S01]  /*fa40*/  ISETP.GE.OR P1, PT, R5, UR4, !P0 ;  /* 0x0000000405007c0c */ /* 0x000fe2000c726670 */
[----:B------:R-:W-:-:S12]  /*fa50*/  ULDC UR4, c[0x0][0xc3c] ;  /* 0x00030f0000047ab9 */ /* 0x000fd80000000800 */
[----:B0-----:R-:W0:Y:S02]  /*fa60*/  @!P1 LDC.64 R2, c[0x0][0xc80] ;  /* 0x00032000ff029b82 */ /* 0x001e240000000a00 */
        /* <DEDUP_REMOVED lines=30> */
.L_x_1797:
        /* <DEDUP_REMOVED lines=14> */
.L_x_1796:
[----:B------:R-:W-:Y:S05]  /*fd30*/  BSYNC B0 ;  /* 0x0000000000007941 */ /* 0x000fea0003800000 */
.L_x_1795:
        /* <DEDUP_REMOVED lines=22> */
.L_x_1793:
        /* <DEDUP_REMOVED lines=26> */
.L_x_1798:
        /* <DEDUP_REMOVED lines=56> */
.L_x_1794:
[----:B------:R-:W-:Y:S01]  /*103c0*/  IMAD.MOV.U32 R24, RZ, RZ, R5 ;  /* 0x000000ffff187224 */ /* 0x000fe200078e0005 */
[----:B------:R-:W-:Y:S01]  /*103d0*/  ULDC UR43, c[0x0][0xc3c] ;  /* 0x00030f00002b7ab9 */ /* 0x000fe20000000800 */
[----:B------:R-:W-:Y:S01]  /*103e0*/  IMAD.MOV.U32 R25, RZ, RZ, RZ ;  /* 0x000000ffff197224 */ /* 0x000fe200078e00ff */
[----:B------:R-:W-:-:S06]  /*103f0*/  UMOV UR36, URZ ;  /* 0x0000003f00247c82 */ /* 0x000fcc0008000000 */
.L_x_1799:
        /* <DEDUP_REMOVED lines=13> */
.L_x_1792:
[----:B------:R-:W-:Y:S02]  /*104d0*/  ULDC UR4, c[0x0][0xc3c] ;  /* 0x00030f0000047ab9 */ /* 0x000fe40000000800 */
[----:B------:R-:W-:-:S06]  /*104e0*/  UISETP.GE.AND UP0, UPT, UR43, UR4, UPT ;  /* 0x000000042b00728c */ /* 0x000fcc000bf06270 */
[----:B------:R-:W-:-:S13]  /*104f0*/  PLOP3.LUT P0, PT, PT, PT, UP0, 0x80, 0x0 ;  /* 0x000000000000781c */ /* 0x000fda0003f0f008 */
[----:B------:R-:W-:Y:S05]  /*10500*/  @!P0 BRA `(.L_x_1800) ;  /* 0xffffffc400008947 */ /* 0x000fea000383ffff */
.L_x_1733:
        /* <DEDUP_REMOVED lines=12> */
.L_x_1845:
[----:B------:R-:W-:Y:S05]  /*105d0*/  BSYNC B0 ;  /* 0x0000000000007941 */ /* 0x000fea0003800000 */
.L_x_1801:
[----:B------:R-:W-:-:S03]  /*105e0*/  UMOV UR4, 0xffffffff ;  /* 0xffffffff00047882 */ /* 0x000fc60000000000 */
[----:B------:R-:W-:Y:S05]  /*105f0*/  BRA.DIV UR4, `(.L_x_1803) ;  /* 0x0000001204247947 */ /* 0x000fea000b800000 */
[----:B0-----:R-:W0:Y:S02]  /*10600*/  S2R R0, SR_TID.X ;  /* 0x0000000000007919 */ /* 0x001e240000002100 */
[----:B0-----:R-:W-:-:S04]  /*10610*/  SHF.R.U32.HI R0, RZ, 0x5, R0 ;  /* 0x00000005ff007819 */ /* 0x001fc80000011600 */
[----:B------:R-:W-:-:S05]  /*10620*/  LOP3.LUT R0, R0, 0x3, RZ, 0xc0, !PT ;  /* 0x0000000300007812 */ /* 0x000fca00078ec0ff */
[----:B------:R0:W1:Y:S02]  /*10630*/  SHFL.IDX PT, R14, R0, RZ, 0x1f ;  /* 0x00001fff000e7589 */ /* 0x00006400000e0000 */
.L_x_1848:
[----:B-1----:R-:W-:Y:S01]  /*10640*/  ISETP.NE.AND P0, PT, R14, RZ, PT ;  /* 0x000000ff0e00720c */ /* 0x002fe20003f05270 */
[----:B------:R-:W-:-:S12]  /*10650*/  BSSY B0, `(.L_x_1804) ;  /* 0x000002b000007945 */ /* 0x000fd80003800000 */
[----:B------:R-:W-:Y:S05]  /*10660*/  @P0 BRA `(.L_x_1805) ;  /* 0x0000000000a40947 */ /* 0x000fea0003800000 */
[----:B------:R-:W-:-:S03]  /*10670*/  UMOV UR4, 0xffffffff ;  /* 0xffffffff00047882 */ /* 0x000fc60000000000 */
[----:B------:R-:W-:Y:S05]  /*10680*/  BRA.DIV UR4, `(.L_x_1806) ;  /* 0x0000001204347947 */ /* 0x000fea000b800000 */
[----:B------:R-:W-:-:S13]  /*10690*/  ELECT P6, URZ, PT ;  /* 0x00000000003f782f */ /* 0x000fda00038c0000 */
.L_x_1851:
[----:B------:R-:W-:Y:S05]  /*106a0*/  @!P6 BRA `(.L_x_1805) ;  /* 0x000000000094e947 */ /* 0x000fea0003800000 */
[----:B------:R-:W-:-:S06]  /*106b0*/  ULOP3.LUT UR4, UR38, 0x2, URZ, 0xfc, !UPT ;  /* 0x0000000226047892 */ /* 0x000fcc000f8efc3f */
[----:B0-----:R-:W-:-:S05]  /*106c0*/  IMAD.U32 R0, RZ, RZ, UR4 ;  /* 0x00000004ff007e24 */ /* 0x001fca000f8e00ff */
[----:B------:R-:W-:-:S13]  /*106d0*/  ISETP.NE.AND P0, PT, R0, 0x3, PT ;  /* 0x000000030000780c */ /* 0x000fda0003f05270 */
[----:B------:R-:W-:Y:S05]  /*106e0*/  @!P0 BRA `(.L_x_1807) ;  /* 0x0000000000048947 */ /* 0x000fea0003800000 */
[----:B------:R-:W-:Y:S01]  /*106f0*/  BPT.TRAP 0x1 ;  /* 0x000000040000795c */ /* 0x000fe20000300000 */
.L_x_1807:
        /* <DEDUP_REMOVED lines=12> */
.L_x_1852:
[----:B------:R-:W1:Y:S02]  /*107c0*/  SYNCS.PHASECHK.TRANS64.TRYWAIT P1, [R3+URZ], R0 ;  /* 0x00000000030075a7 */ /* 0x000e64000802017f */
[----:B-1----:R-:W-:Y:S05]  /*107d0*/  @!P1 BRA `(.L_x_1809) ;  /* 0x0000001000149947 */ /* 0x002fea0003800000 */
.L_x_1853:
[----:B------:R-:W-:Y:S05]  /*107e0*/  @!P0 BRA `(.L_x_1810) ;  /* 0x0000000000048947 */ /* 0x000fea0003800000 */
[----:B------:R-:W-:Y:S01]  /*107f0*/  BPT.TRAP 0x1 ;  /* 0x000000040000795c */ /* 0x000fe20000300000 */
.L_x_1810:
[----:B-1----:R-:W-:-:S04]  /*10800*/  IMAD R3, R18, 0x8, R7 ;  /* 0x0000000812037824 */ /* 0x002fc800078e0207 */
[----:B------:R-:W1:Y:S02]  /*10810*/  SYNCS.PHASECHK.TRANS64.TRYWAIT P1, [R3+URZ+0x13260], R4 ;  /* 0x01326004030075a7 */ /* 0x000e64000802017f */
[----:B-1----:R-:W-:Y:S05]  /*10820*/  @!P1 BRA `(.L_x_1811) ;  /* 0x0000001000149947 */ /* 0x002fea0003800000 */
.L_x_1854:
[----:B------:R-:W-:Y:S05]  /*10830*/  @!P0 BRA `(.L_x_1812) ;  /* 0x0000000000048947 */ /* 0x000fea0003800000 */
[----:B------:R-:W-:Y:S01]  /*10840*/  BPT.TRAP 0x1 ;  /* 0x000000040000795c */ /* 0x000fe20000300000 */
.L_x_1812:
[----:B0-----:R-:W-:-:S04]  /*10850*/  IMAD R5, R6, 0x8, R7 ;  /* 0x0000000806057824 */ /* 0x001fc800078e0207 */
[----:B------:R-:W0:Y:S02]  /*10860*/  SYNCS.PHASECHK.TRANS64.TRYWAIT P1, [R5+URZ+0x13260], R0 ;  /* 0x01326000050075a7 */ /* 0x000e24000802017f */
[----:B0-----:R-:W-:Y:S05]  /*10870*/  @!P1 BRA `(.L_x_1813) ;  /* 0x0000001000149947 */ /* 0x001fea0003800000 */
.L_x_1855:
[----:B------:R-:W-:Y:S05]  /*10880*/  @!P0 BRA `(.L_x_1814) ;  /* 0x0000000000048947 */ /* 0x000fea0003800000 */
[----:B------:R-:W-:Y:S01]  /*10890*/  BPT.TRAP 0x1 ;  /* 0x000000040000795c */ /* 0x000fe20000300000 */
.L_x_1814:
[----:B------:R-:W2:Y:S02]  /*108a0*/  SYNCS.PHASECHK.TRANS64.TRYWAIT P0, [R3+URZ+0x13280], R4 ;  /* 0x01328004030075a7 */ /* 0x000ea4000800017f */
[----:B--2---:R-:W-:Y:S05]  /*108b0*/  @!P0 BRA `(.L_x_1815) ;  /* 0x0000001000188947 */ /* 0x004fea0003800000 */
.L_x_1816:
[----:B---3--:R3:W4:Y:S02]  /*108c0*/  SYNCS.PHASECHK.TRANS64.TRYWAIT P0, [R5+URZ+0x13280], R0 ;  /* 0x01328000050075a7 */ /* 0x008724000800017f */
[----:B----4-:R-:W-:Y:S05]  /*108d0*/  @!P0 NANOSLEEP.SYNCS 0x989680 ;  /* 0x009896800000895d */ /* 0x010fea0003900000 */
[----:B------:R-:W4:Y:S02]  /*108e0*/  @!P0 SYNCS.PHASECHK.TRANS64 P0, [R5+URZ+0x13280], R0 ;  /* 0x01328000050085a7 */ /* 0x000f24000800007f */
[----:B----4-:R-:W-:Y:S05]  /*108f0*/  @!P0 BRA `(.L_x_1816) ;  /* 0xfffffffc00f08947 */ /* 0x010fea000383ffff */
.L_x_1805:
[----:B------:R-:W-:Y:S05]  /*10900*/  BSYNC B0 ;  /* 0x0000000000007941 */ /* 0x000fea0003800000 */
.L_x_1804:
[----:B------:R-:W-:Y:S05]  /*10910*/  EXIT ;  /* 0x000000000000794d */ /* 0x000fea0003800000 */
.L_x_1684:
[----:B0-----:R-:W-:-:S04]  /*10920*/  IMAD.U32 R3, RZ, RZ, UR45 ;  /* 0x0000002dff037e24 */ /* 0x001fc8000f8e00ff */
[----:B------:R0:W1:Y:S03]  /*10930*/  SYNCS.PHASECHK.TRANS64.TRYWAIT P1, [R3+URZ+0x13200], R0 ;  /* 0x01320000030075a7 */ /* 0x000066000802017f */
[----:B-1----:R-:W-:Y:S05]  /*10940*/  @!P1 NANOSLEEP.SYNCS 0x989680 ;  /* 0x009896800000995d */ /* 0x002fea0003900000 */
[----:B------:R-:W1:Y:S02]  /*10950*/  @!P1 SYNCS.PHASECHK.TRANS64 P1, [R3+URZ+0x13200], R0 ;  /* 0x01320000030095a7 */ /* 0x000e64000802007f */
[----:B-1----:R-:W-:Y:S05]  /*10960*/  @!P1 BRA `(.L_x_1684) ;  /* 0xfffffffc00ec9947 */ /* 0x002fea000383ffff */
[----:B------:R-:W-:Y:S05]  /*10970*/  BRA `(.L_x_1817) ;  /* 0xffffff1000347947 */ /* 0x000fea000383ffff */
.L_x_1688:
[----:B-1----:R1:W2:Y:S02]  /*10980*/  SYNCS.PHASECHK.TRANS64.TRYWAIT P1, [R3+URZ+0x13230], R0 ;  /* 0x01323000030075a7 */ /* 0x0022a4000802017f */
[----:B--2---:R-:W-:Y:S05]  /*10990*/  @!P1 NANOSLEEP.SYNCS 0x989680 ;  /* 0x009896800000995d */ /* 0x004fea0003900000 */
[----:B------:R-:W2:Y:S02]  /*109a0*/  @!P1 SYNCS.PHASECHK.TRANS64 P1, [R3+URZ+0x13230], R0 ;  /* 0x01323000030095a7 */ /* 0x000ea4000802007f */
[----:B--2---:R-:W-:Y:S05]  /*109b0*/  @!P1 BRA `(.L_x_1688) ;  /* 0xfffffffc00f09947 */ /* 0x004fea000383ffff */
[----:B------:R-:W-:Y:S05]  /*109c0*/  BRA `(.L_x_1687) ;  /* 0xffffff1000507947 */ /* 0x000fea000383ffff */
.L_x_1693:
[----:B-1----:R-:W-:-:S04]  /*109d0*/  IMAD.U32 R9, RZ, RZ, UR20 ;  /* 0x00000014ff097e24 */ /* 0x002fc8000f8e00ff */
[----:B------:R1:W2:Y:S03]  /*109e0*/  SYNCS.PHASECHK.TRANS64.TRYWAIT P3, [R9+URZ+0x13230], R0 ;  /* 0x01323000090075a7 */ /* 0x0002a6000806017f */
[----:B--2---:R-:W-:Y:S05]  /*109f0*/  @!P3 NANOSLEEP.SYNCS 0x989680 ;  /* 0x009896800000b95d */ /* 0x004fea0003900000 */
[----:B------:R-:W2:Y:S02]  /*10a00*/  @!P3 SYNCS.PHASECHK.TRANS64 P3, [R9+URZ+0x13230], R0 ;  /* 0x013230000900b5a7 */ /* 0x000ea4000806007f */
[----:B--2---:R-:W-:Y:S05]  /*10a10*/  @!P3 BRA `(.L_x_1693) ;  /* 0xfffffffc00ecb947 */ /* 0x004fea000383ffff */
[----:B------:R-:W-:Y:S05]  /*10a20*/  BRA `(.L_x_1692) ;  /* 0xffffff3800d47947 */ /* 0x000fea000383ffff */
.L_x_1697:
[----:B-1----:R-:W-:-:S04]  /*10a30*/  IMAD.U32 R9, RZ, RZ, UR11 ;  /* 0x0000000bff097e24 */ /* 0x002fc8000f8e00ff */
[----:B------:R1:W2:Y:S03]  /*10a40*/  SYNCS.PHASECHK.TRANS64.TRYWAIT P3, [R9+URZ+0x13250], R0 ;  /* 0x01325000090075a7 */ /* 0x0002a6000806017f */
[----:B--2---:R-:W-:Y:S05]  /*10a50*/  @!P3 NANOSLEEP.SYNCS 0x989680 ;  /* 0x009896800000b95d */ /* 0x004fea0003900000 */
[----:B------:R-:W2:Y:S02]  /*10a60*/  @!P3 SYNCS.PHASECHK.TRANS64 P3, [R9+URZ+0x13250], R0 ;  /* 0x013250000900b5a7 */ /* 0x000ea4000806007f */
[----:B--2---:R-:W-:Y:S05]  /*10a70*/  @!P3 BRA `(.L_x_1697) ;  /* 0xfffffffc00ecb947 */ /* 0x004fea000383ffff */
[----:B------:R-:W-:Y:S05]  /*10a80*/  BRA `(.L_x_1696) ;  /* 0xffffff3c00e07947 */ /* 0x000fea000383ffff */
.L_x_1704:
[----:B-1----:R-:W-:-:S04]  /*10a90*/  IMAD.U32 R11, RZ, RZ, UR6 ;  /* 0x00000006ff0b7e24 */ /* 0x002fc8000f8e00ff */
[----:B------:R1:W2:Y:S03]  /*10aa0*/  SYNCS.PHASECHK.TRANS64.TRYWAIT P2, [R11+URZ+0x13230], R0 ;  /* 0x013230000b0075a7 */ /* 0x0002a6000804017f */
[----:B--2---:R-:W-:Y:S05]  /*10ab0*/  @!P2 NANOSLEEP.SYNCS 0x989680 ;  /* 0x009896800000a95d */ /* 0x004fea0003900000 */
[----:B------:R-:W2:Y:S02]  /*10ac0*/  @!P2 SYNCS.PHASECHK.TRANS64 P2, [R11+URZ+0x13230], R0 ;  /* 0x013230000b00a5a7 */ /* 0x000ea4000804007f */
[----:B--2---:R-:W-:Y:S05]  /*10ad0*/  @!P2 BRA `(.L_x_1704) ;  /* 0xfffffffc00eca947 */ /* 0x004fea000383ffff */
[----:B------:R-:W-:Y:S05]  /*10ae0*/  BRA `(.L_x_1703) ;  /* 0xffffff6800187947 */ /* 0x000fea000383ffff */
.L_x_1708:
[----:B-1----:R-:W-:-:S04]  /*10af0*/  IMAD.U32 R11, RZ, RZ, UR11 ;  /* 0x0000000bff0b7e24 */ /* 0x002fc8000f8e00ff */
[----:B------:R1:W2:Y:S03]  /*10b00*/  SYNCS.PHASECHK.TRANS64.TRYWAIT P2, [R11+URZ+0x13250], R0 ;  /* 0x013250000b0075a7 */ /* 0x0002a6000804017f */
[----:B--2---:R-:W-:Y:S05]  /*10b10*/  @!P2 NANOSLEEP.SYNCS 0x989680 ;  /* 0x009896800000a95d */ /* 0x004fea0003900000 */
[----:B------:R-:W2:Y:S02]  /*10b20*/  @!P2 SYNCS.PHASECHK.TRANS64 P2, [R11+URZ+0x13250], R0 ;  /* 0x013250000b00a5a7 */ /* 0x000ea4000804007f */
[----:B--2---:R-:W-:Y:S05]  /*10b30*/  @!P2 BRA `(.L_x_1708) ;  /* 0xfffffffc00eca947 */ /* 0x004fea000383ffff */
[----:B------:R-:W-:Y:S05]  /*10b40*/  BRA `(.L_x_1707) ;  /* 0xffffff6c00247947 */ /* 0x000fea000383ffff */
.L_x_1714:
[----:B-1----:R-:W-:-:S04]  /*10b50*/  IMAD.U32 R6, RZ, RZ, UR14 ;  /* 0x0000000eff067e24 */ /* 0x002fc8000f8e00ff */
[----:B------:R1:W2:Y:S03]  /*10b60*/  SYNCS.PHASECHK.TRANS64.TRYWAIT P1, [R6+URZ+0x13250], R5 ;  /* 0x01325005060075a7 */ /* 0x0002a6000802017f */
[----:B--2---:R-:W-:Y:S05]  /*10b70*/  @!P1 NANOSLEEP.SYNCS 0x989680 ;  /* 0x009896800000995d */ /* 0x004fea0003900000 */
[----:B------:R-:W2:Y:S02]  /*10b80*/  @!P1 SYNCS.PHASECHK.TRANS64 P1, [R6+URZ+0x13250], R5 ;  /* 0x01325005060095a7 */ /* 0x000ea4000802007f */
[----:B--2---:R-:W-:Y:S05]  /*10b90*/  @!P1 BRA `(.L_x_1714) ;  /* 0xfffffffc00ec9947 */ /* 0x004fea000383ffff */
[----:B------:R-:W-:Y:S05]  /*10ba0*/  BRA `(.L_x_1713) ;  /* 0xffffff8800647947 */ /* 0x000fea000383ffff */
.L_x_1748:
[----:B------:R-:W-:Y:S02]  /*10bb0*/  IMAD.MOV.U32 R13, RZ, RZ, R20 ;  /* 0x000000ffff0d7224 */ /* 0x000fe400078e0014 */
[----:B------:R-:W-:Y:S02]  /*10bc0*/  IMAD.MOV.U32 R12, RZ, RZ, RZ ;  /* 0x000000ffff0c7224 */ /* 0x000fe400078e00ff */
[----:B------:R-:W-:Y:S02]  /*10bd0*/  IMAD.MOV.U32 R11, RZ, RZ, 0x1f ;  /* 0x0000001fff0b7424 */ /* 0x000fe400078e00ff */
[----:B------:R-:W-:-:S07]  /*10be0*/  IMAD.MOV.U32 R15, RZ, RZ, -0x1 ;  /* 0xffffffffff0f7424 */ /* 0x000fce00078e00ff */
[----:B------:R-:W-:Y:S05]  /*10bf0*/  WARPSYNC.COLLECTIVE R15, `(.L_x_1818) ;  /* 0x000000000f087348 */ /* 0x000fea0003c00000 */
[----:B------:R0:W1:Y:S02]  /*10c00*/  SHFL.IDX P6, R14, R13, R12, R11 ;  /* 0x0000000c0d0e7389 */ /* 0x00006400000c000b */
[----:B01----:R-:W-:Y:S01]  /*10c10*/  ENDCOLLECTIVE ;  /* 0x000000000000791b */ /* 0x003fe20003800000 */
.L_x_1818:
[----:B------:R-:W-:Y:S05]  /*10c20*/  BRA `(.L_x_1819) ;  /* 0xffffffc800c47947 */ /* 0x000fea000383ffff */
.L_x_1750:
[----:B------:R-:W-:Y:S01]  /*10c30*/  BSSY B0, `(.L_x_1820) ;  /* 0x0000006000007945 */ /* 0x000fe20003800000 */
[----:B------:R-:W-:-:S07]  /*10c40*/  IMAD.MOV.U32 R15, RZ, RZ, -0x1 ;  /* 0xffffffffff0f7424 */ /* 0x000fce00078e00ff */
[----:B0-----:R-:W-:Y:S05]  /*10c50*/  WARPSYNC.COLLECTIVE R15, `(.L_x_1821) ;  /* 0x000000000f0c7348 */ /* 0x001fea0003c00000 */
[----:B------:R-:W-:Y:S02]  /*10c60*/  ELECT P6, UR62, PT ;  /* 0x00000000003e782f */ /* 0x000fe400038c0000 */
[----:B------:R-:W-:Y:S01]  /*10c70*/  MOV R14, UR62 ;  /* 0x0000003e000e7c02 */ /* 0x000fe20008000f00 */
[----:B0-----:R-:W-:Y:S10]  /*10c80*/  ENDCOLLECTIVE ;  /* 0x000000000000791b */ /* 0x001ff40003800000 */
.L_x_1821:
[----:B------:R-:W-:Y:S05]  /*10c90*/  BSYNC B0 ;  /* 0x0000000000007941 */ /* 0x000fea0003800000 */
.L_x_1820:
[----:B------:R-:W-:Y:S05]  /*10ca0*/  BRA `(.L_x_1822) ;  /* 0xffffffc800c47947 */ /* 0x000fea000383ffff */
.L_x_1752:
[----:B-1----:R1:W2:Y:S02]  /*10cb0*/  SYNCS.PHASECHK.TRANS64.TRYWAIT P0, [R5+URZ+0x13280], R2 ;  /* 0x01328002050075a7 */ /* 0x0022a4000800017f */
[----:B--2---:R-:W-:Y:S05]  /*10cc0*/  @!P0 NANOSLEEP.SYNCS 0x989680 ;  /* 0x009896800000895d */ /* 0x004fea0003900000 */
[----:B------:R-:W2:Y:S02]  /*10cd0*/  @!P0 SYNCS.PHASECHK.TRANS64 P0, [R5+URZ+0x13280], R2 ;  /* 0x01328002050085a7 */ /* 0x000ea4000800007f */
[----:B--2---:R-:W-:Y:S05]  /*10ce0*/  @!P0 BRA `(.L_x_1752) ;  /* 0xfffffffc00f08947 */ /* 0x004fea000383ffff */
[----:B------:R-:W-:Y:S05]  /*10cf0*/  BRA `(.L_x_1823) ;  /* 0xffffffcc00207947 */ /* 0x000fea000383ffff */
.L_x_1754:
[----:B--2---:R2:W3:Y:S02]  /*10d00*/  SYNCS.PHASECHK.TRANS64.TRYWAIT P0, [R5+URZ+0x13240], R2 ;  /* 0x01324002050075a7 */ /* 0x0044e4000800017f */
[----:B---3--:R-:W-:Y:S05]  /*10d10*/  @!P0 NANOSLEEP.SYNCS 0x989680 ;  /* 0x009896800000895d */ /* 0x008fea0003900000 */
[----:B------:R-:W3:Y:S02]  /*10d20*/  @!P0 SYNCS.PHASECHK.TRANS64 P0, [R5+URZ+0x13240], R2 ;  /* 0x01324002050085a7 */ /* 0x000ee4000800007f */
[----:B---3--:R-:W-:Y:S05]  /*10d30*/  @!P0 BRA `(.L_x_1754) ;  /* 0xfffffffc00f08947 */ /* 0x008fea000383ffff */
[----:B------:R-:W-:Y:S05]  /*10d40*/  BRA `(.L_x_1824) ;  /* 0xffffffcc00707947 */ /* 0x000fea000383ffff */
.L_x_1758:
[----:B------:R-:W-:Y:S02]  /*10d50*/  IMAD.MOV.U32 R13, RZ, RZ, R5 ;  /* 0x000000ffff0d7224 */ /* 0x000fe400078e0005 */
[----:B------:R-:W-:Y:S02]  /*10d60*/  IMAD.MOV.U32 R12, RZ, RZ, RZ ;  /* 0x000000ffff0c7224 */ /* 0x000fe400078e00ff */
[----:B------:R-:W-:Y:S02]  /*10d70*/  IMAD.MOV.U32 R11, RZ, RZ, 0x1c1f ;  /* 0x00001c1fff0b7424 */ /* 0x000fe400078e00ff */
[----:B------:R-:W-:Y:S02]  /*10d80*/  IMAD.MOV.U32 R15, RZ, RZ, -0x1 ;  /* 0xffffffffff0f7424 */ /* 0x000fe400078e00ff */
[----:B-----5:R-:W-:Y:S02]  /*10d90*/  IMAD R7, R9, R7, RZ ;  /* 0x0000000709077224 */ /* 0x020fe400078e02ff */
[----:B------:R-:W-:-:S07]  /*10da0*/  IMAD R25, R25, 0xc0, R10 ;  /* 0x000000c019197824 */ /* 0x000fce00078e020a */
[----:B------:R-:W-:Y:S05]  /*10db0*/  WARPSYNC.COLLECTIVE R15, `(.L_x_1825) ;  /* 0x000000000f087348 */ /* 0x000fea0003c00000 */
[----:B------:R0:W1:Y:S02]  /*10dc0*/  SHFL.IDX P6, R14, R13, R12, R11 ;  /* 0x0000000c0d0e7389 */ /* 0x00006400000c000b */
[----:B01----:R-:W-:Y:S01]  /*10dd0*/  ENDCOLLECTIVE ;  /* 0x000000000000791b */ /* 0x003fe20003800000 */
.L_x_1825:
[C---:B------:R-:W-:Y:S01]  /*10de0*/  VIADD R8, R25.reuse, 0x20 ;  /* 0x0000002019087836 */ /* 0x040fe20000000000 */
[----:B------:R-:W-:Y:S01]  /*10df0*/  ISETP.GE.AND P1, PT, R25, R7, PT ;  /* 0x000000071900720c */ /* 0x000fe20003f26270 */
[----:B------:R-:W-:Y:S02]  /*10e00*/  IMAD.MOV.U32 R13, RZ, RZ, R0 ;  /* 0x000000ffff0d7224 */ /* 0x000fe400078e0000 */
[----:B------:R-:W-:-:S10]  /*10e10*/  IMAD.MOV.U32 R2, RZ, RZ, R14 ;  /* 0x000000ffff027224 */ /* 0x000fd400078e000e */
[----:B------:R-:W-:Y:S05]  /*10e20*/  WARPSYNC.COLLECTIVE R15, `(.L_x_1826) ;  /* 0x000000000f087348 */ /* 0x000fea0003c00000 */
[----:B------:R0:W1:Y:S02]  /*10e30*/  SHFL.IDX P6, R14, R13, R12, R11 ;  /* 0x0000000c0d0e7389 */ /* 0x00006400000c000b */
[----:B01----:R-:W-:Y:S01]  /*10e40*/  ENDCOLLECTIVE ;  /* 0x000000000000791b */ /* 0x003fe20003800000 */
.L_x_1826:
        /* <DEDUP_REMOVED lines=8> */
.L_x_1827:
        /* <DEDUP_REMOVED lines=11> */
.L_x_1828:
        /* <DEDUP_REMOVED lines=8> */
.L_x_1829:
        /* <DEDUP_REMOVED lines=10> */
.L_x_1830:
        /* <DEDUP_REMOVED lines=8> */
.L_x_1831:
        /* <DEDUP_REMOVED lines=11> */
.L_x_1832:
[----:B------:R-:W-:Y:S02]  /*111d0*/  IMAD.MOV.U32 R13, RZ, RZ, R6 ;  /* 0x000000ffff0d7224 */ /* 0x000fe400078e0006 */
[----:B------:R-:W-:Y:S02]  /*111e0*/  IMAD.MOV.U32 R12, RZ, RZ, RZ ;  /* 0x000000ffff0c7224 */ /* 0x000fe400078e00ff */
[----:B------:R-:W-:-:S07]  /*111f0*/  IMAD.MOV.U32 R8, RZ, RZ, R14 ;  /* 0x000000ffff087224 */ /* 0x000fce00078e000e */
[----:B------:R-:W-:Y:S05]  /*11200*/  WARPSYNC.COLLECTIVE R15, `(.L_x_1833) ;  /* 0x000000000f087348 */ /* 0x000fea0003c00000 */
[----:B------:R0:W1:Y:S02]  /*11210*/  SHFL.IDX P6, R14, R13, R12, R11 ;  /* 0x0000000c0d0e7389 */ /* 0x00006400000c000b */
[----:B01----:R-:W-:Y:S01]  /*11220*/  ENDCOLLECTIVE ;  /* 0x000000000000791b */ /* 0x003fe20003800000 */
.L_x_1833:
        /* <DEDUP_REMOVED lines=11> */
.L_x_1834:
        /* <DEDUP_REMOVED lines=8> */
.L_x_1835:
        /* <DEDUP_REMOVED lines=10> */
.L_x_1836:
[----:B------:R-:W-:Y:S05]  /*11400*/  BRA `(.L_x_1837) ;  /* 0xffffffd000707947 */ /* 0x000fea000383ffff */
.L_x_1761:
[----:B0-----:R0:W1:Y:S02]  /*11410*/  SYNCS.PHASECHK.TRANS64.TRYWAIT P0, [R16+URZ+0x13220], R3 ;  /* 0x01322003100075a7 */ /* 0x001064000800017f */
[----:B-1----:R-:W-:Y:S05]  /*11420*/  @!P0 NANOSLEEP.SYNCS 0x989680 ;  /* 0x009896800000895d */ /* 0x002fea0003900000 */
[----:B------:R-:W1:Y:S02]  /*11430*/  @!P0 SYNCS.PHASECHK.TRANS64 P0, [R16+URZ+0x13220], R3 ;  /* 0x01322003100085a7 */ /* 0x000e64000800007f */
[----:B-1----:R-:W-:Y:S05]  /*11440*/  @!P0 BRA `(.L_x_1761) ;  /* 0xfffffffc00f08947 */ /* 0x002fea000383ffff */
[----:B------:R-:W-:Y:S05]  /*11450*/  BRA `(.L_x_1838) ;  /* 0xffffffd000d07947 */ /* 0x000fea000383ffff */
.L_x_1767:
[----:B0-----:R0:W1:Y:S02]  /*11460*/  SYNCS.PHASECHK.TRANS64.TRYWAIT P0, [R4+URZ+0x13280], R3 ;  /* 0x01328003040075a7 */ /* 0x001064000800017f */
[----:B-1----:R-:W-:Y:S05]  /*11470*/  @!P0 NANOSLEEP.SYNCS 0x989680 ;  /* 0x009896800000895d */ /* 0x002fea0003900000 */
[----:B------:R-:W1:Y:S02]  /*11480*/  @!P0 SYNCS.PHASECHK.TRANS64 P0, [R4+URZ+0x13280], R3 ;  /* 0x01328003040085a7 */ /* 0x000e64000800007f */
[----:B-1----:R-:W-:Y:S05]  /*11490*/  @!P0 BRA `(.L_x_1767) ;  /* 0xfffffffc00f08947 */ /* 0x002fea000383ffff */
[----:B------:R-:W-:Y:S05]  /*114a0*/  BRA `(.L_x_1839) ;  /* 0xffffffd400707947 */ /* 0x000fea000383ffff */
.L_x_1772:
[----:B-1----:R1:W2:Y:S02]  /*114b0*/  SYNCS.PHASECHK.TRANS64.TRYWAIT P0, [R4+URZ+0x13240], R3 ;  /* 0x01324003040075a7 */ /* 0x0022a4000800017f */
[----:B--2---:R-:W-:Y:S05]  /*114c0*/  @!P0 NANOSLEEP.SYNCS 0x989680 ;  /* 0x009896800000895d */ /* 0x004fea0003900000 */
[----:B------:R-:W2:Y:S02]  /*114d0*/  @!P0 SYNCS.PHASECHK.TRANS64 P0, [R4+URZ+0x13240], R3 ;  /* 0x01324003040085a7 */ /* 0x000ea4000800007f */
[----:B--2---:R-:W-:Y:S05]  /*114e0*/  @!P0 BRA `(.L_x_1772) ;  /* 0xfffffffc00f08947 */ /* 0x004fea000383ffff */
[----:B------:R-:W-:Y:S05]  /*114f0*/  BRA `(.L_x_1840) ;  /* 0xffffffd400ec7947 */ /* 0x000fea000383ffff */
.L_x_1778:
[----:B0-----:R0:W1:Y:S02]  /*11500*/  SYNCS.PHASECHK.TRANS64.TRYWAIT P0, [R3+URZ+0x13270], R2 ;  /* 0x01327002030075a7 */ /* 0x001064000800017f */
[----:B-1----:R-:W-:Y:S05]  /*11510*/  @!P0 NANOSLEEP.SYNCS 0x989680 ;  /* 0x009896800000895d */ /* 0x002fea0003900000 */
[----:B------:R-:W1:Y:S02]  /*11520*/  @!P0 SYNCS.PHASECHK.TRANS64 P0, [R3+URZ+0x13270], R2 ;  /* 0x01327002030085a7 */ /* 0x000e64000800007f */
[----:B-1----:R-:W-:Y:S05]  /*11530*/  @!P0 BRA `(.L_x_1778) ;  /* 0xfffffffc00f08947 */ /* 0x002fea000383ffff */
[----:B------:R-:W-:Y:S05]  /*11540*/  BRA `(.L_x_1841) ;  /* 0xffffffd800887947 */ /* 0x000fea000383ffff */
.L_x_1780:
[----:B0-----:R0:W1:Y:S02]  /*11550*/  SYNCS.PHASECHK.TRANS64.TRYWAIT P0, [R3+URZ+0x13260], R2 ;  /* 0x01326002030075a7 */ /* 0x001064000800017f */
[----:B-1----:R-:W-:Y:S05]  /*11560*/  @!P0 NANOSLEEP.SYNCS 0x989680 ;  /* 0x009896800000895d */ /* 0x002fea0003900000 */
[----:B------:R-:W1:Y:S02]  /*11570*/  @!P0 SYNCS.PHASECHK.TRANS64 P0, [R3+URZ+0x13260], R2 ;  /* 0x01326002030085a7 */ /* 0x000e64000800007f */
[----:B-1----:R-:W-:Y:S05]  /*11580*/  @!P0 BRA `(.L_x_1780) ;  /* 0xfffffffc00f08947 */ /* 0x002fea000383ffff */
[----:B------:R-:W-:Y:S05]  /*11590*/  BRA `(.L_x_1842) ;  /* 0xffffffd800907947 */ /* 0x000fea000383ffff */
.L_x_1787:
[----:B0-----:R0:W1:Y:S02]  /*115a0*/  SYNCS.PHASECHK.TRANS64.TRYWAIT P1, [R2+URZ+0x13270], R3 ;  /* 0x01327003020075a7 */ /* 0x001064000802017f */
[----:B-1----:R-:W-:Y:S05]  /*115b0*/  @!P1 NANOSLEEP.SYNCS 0x989680 ;  /* 0x009896800000995d */ /* 0x002fea0003900000 */
[----:B------:R-:W1:Y:S02]  /*115c0*/  @!P1 SYNCS.PHASECHK.TRANS64 P1, [R2+URZ+0x13270], R3 ;  /* 0x01327003020095a7 */ /* 0x000e64000802007f */
[----:B-1----:R-:W-:Y:S05]  /*115d0*/  @!P1 BRA `(.L_x_1787) ;  /* 0xfffffffc00f09947 */ /* 0x002fea000383ffff */
[----:B------:R-:W-:Y:S05]  /*115e0*/  BRA `(.L_x_1843) ;  /* 0xffffffdc00d47947 */ /* 0x000fea000383ffff */
.L_x_1789:
[----:B0-----:R0:W1:Y:S02]  /*115f0*/  SYNCS.PHASECHK.TRANS64.TRYWAIT P1, [R2+URZ+0x13260], R5 ;  /* 0x01326005020075a7 */ /* 0x001064000802017f */
[----:B-1----:R-:W-:Y:S05]  /*11600*/  @!P1 NANOSLEEP.SYNCS 0x989680 ;  /* 0x009896800000995d */ /* 0x002fea0003900000 */
[----:B------:R-:W1:Y:S02]  /*11610*/  @!P1 SYNCS.PHASECHK.TRANS64 P1, [R2+URZ+0x13260], R5 ;  /* 0x01326005020095a7 */ /* 0x000e64000802007f */
[----:B-1----:R-:W-:Y:S05]  /*11620*/  @!P1 BRA `(.L_x_1789) ;  /* 0xfffffffc00f09947 */ /* 0x002fea000383ffff */
[----:B------:R-:W-:Y:S05]  /*11630*/  BRA `(.L_x_1844) ;  /* 0xffffffdc00dc7947 */ /* 0x000fea000383ffff */
.L_x_1802:
[----:B0-----:R0:W1:Y:S02]  /*11640*/  SYNCS.PHASECHK.TRANS64.TRYWAIT P0, [R7+URZ+0x13220], R0 ;  /* 0x01322000070075a7 */ /* 0x001064000800017f */
[----:B-1----:R-:W-:Y:S05]  /*11650*/  @!P0 NANOSLEEP.SYNCS 0x989680 ;  /* 0x009896800000895d */ /* 0x002fea0003900000 */
[----:B------:R-:W1:Y:S02]  /*11660*/  @!P0 SYNCS.PHASECHK.TRANS64 P0, [R7+URZ+0x13220], R0 ;  /* 0x01322000070085a7 */ /* 0x000e64000800007f */
[----:B-1----:R-:W-:Y:S05]  /*11670*/  @!P0 BRA `(.L_x_1802) ;  /* 0xfffffffc00f08947 */ /* 0x002fea000383ffff */
[----:B------:R-:W-:Y:S05]  /*11680*/  BRA `(.L_x_1845) ;  /* 0xffffffec00d07947 */ /* 0x000fea000383ffff */
.L_x_1803:
        /* <DEDUP_REMOVED lines=11> */
.L_x_1847:
[----:B------:R-:W-:Y:S05]  /*11740*/  BSYNC B0 ;  /* 0x0000000000007941 */ /* 0x000fea0003800000 */
.L_x_1846:
[----:B------:R-:W-:Y:S05]  /*11750*/  BRA `(.L_x_1848) ;  /* 0xffffffec00b87947 */ /* 0x000fea000383ffff */
.L_x_1806:
[----:B------:R-:W-:Y:S01]  /*11760*/  BSSY B1, `(.L_x_1849) ;  /* 0x0000006000017945 */ /* 0x000fe20003800000 */
[----:B------:R-:W-:-:S07]  /*11770*/  IMAD.MOV.U32 R15, RZ, RZ, -0x1 ;  /* 0xffffffffff0f7424 */ /* 0x000fce00078e00ff */
[----:B0-----:R-:W-:Y:S05]  /*11780*/  WARPSYNC.COLLECTIVE R15, `(.L_x_1850) ;  /* 0x000000000f0c7348 */ /* 0x001fea0003c00000 */
[----:B------:R-:W-:Y:S02]  /*11790*/  ELECT P6, UR62, PT ;  /* 0x00000000003e782f */ /* 0x000fe400038c0000 */
[----:B------:R-:W-:Y:S01]  /*117a0*/  MOV R14, UR62 ;  /* 0x0000003e000e7c02 */ /* 0x000fe20008000f00 */
[----:B0-----:R-:W-:Y:S10]  /*117b0*/  ENDCOLLECTIVE ;  /* 0x000000000000791b */ /* 0x001ff40003800000 */
.L_x_1850:
[----:B------:R-:W-:Y:S05]  /*117c0*/  BSYNC B1 ;  /* 0x0000000000017941 */ /* 0x000fea0003800000 */
.L_x_1849:
[----:B------:R-:W-:Y:S05]  /*117d0*/  BRA `(.L_x_1851) ;  /* 0xffffffec00b07947 */ /* 0x000fea000383ffff */
.L_x_1808:
[----:B0-----:R0:W1:Y:S02]  /*117e0*/  SYNCS.PHASECHK.TRANS64.TRYWAIT P1, [R5+URZ], R4 ;  /* 0x00000004050075a7 */ /* 0x001064000802017f */
[----:B-1----:R-:W-:Y:S05]  /*117f0*/  @!P1 NANOSLEEP.SYNCS 0x989680 ;  /* 0x009896800000995d */ /* 0x002fea0003900000 */
[----:B------:R-:W1:Y:S02]  /*11800*/  @!P1 SYNCS.PHASECHK.TRANS64 P1, [R5+URZ], R4 ;  /* 0x00000004050095a7 */ /* 0x000e64000802007f */
[----:B-1----:R-:W-:Y:S05]  /*11810*/  @!P1 BRA `(.L_x_1808) ;  /* 0xfffffffc00f09947 */ /* 0x002fea000383ffff */
[----:B------:R-:W-:Y:S05]  /*11820*/  BRA `(.L_x_1852) ;  /* 0xffffffec00e47947 */ /* 0x000fea000383ffff */
.L_x_1809:
[----:B-1----:R1:W2:Y:S02]  /*11830*/  SYNCS.PHASECHK.TRANS64.TRYWAIT P1, [R3+URZ], R0 ;  /* 0x00000000030075a7 */ /* 0x0022a4000802017f */
[----:B--2---:R-:W-:Y:S05]  /*11840*/  @!P1 NANOSLEEP.SYNCS 0x989680 ;  /* 0x009896800000995d */ /* 0x004fea0003900000 */
[----:B------:R-:W2:Y:S02]  /*11850*/  @!P1 SYNCS.PHASECHK.TRANS64 P1, [R3+URZ], R0 ;  /* 0x00000000030095a7 */ /* 0x000ea4000802007f */
[----:B--2---:R-:W-:Y:S05]  /*11860*/  @!P1 BRA `(.L_x_1809) ;  /* 0xfffffffc00f09947 */ /* 0x004fea000383ffff */
[----:B------:R-:W-:Y:S05]  /*11870*/  BRA `(.L_x_1853) ;  /* 0xffffffec00d87947 */ /* 0x000fea000383ffff */
.L_x_1811:
[----:B-1----:R1:W2:Y:S02]  /*11880*/  SYNCS.PHASECHK.TRANS64.TRYWAIT P1, [R3+URZ+0x13260], R4 ;  /* 0x01326004030075a7 */ /* 0x0022a4000802017f */
[----:B--2---:R-:W-:Y:S05]  /*11890*/  @!P1 NANOSLEEP.SYNCS 0x989680 ;  /* 0x009896800000995d */ /* 0x004fea0003900000 */
[----:B------:R-:W2:Y:S02]  /*118a0*/  @!P1 SYNCS.PHASECHK.TRANS64 P1, [R3+URZ+0x13260], R4 ;  /* 0x01326004030095a7 */ /* 0x000ea4000802007f */
[----:B--2---:R-:W-:Y:S05]  /*118b0*/  @!P1 BRA `(.L_x_1811) ;  /* 0xfffffffc00f09947 */ /* 0x004fea000383ffff */
[----:B------:R-:W-:Y:S05]  /*118c0*/  BRA `(.L_x_1854) ;  /* 0xffffffec00d87947 */ /* 0x000fea000383ffff */
.L_x_1813:
[----:B0-----:R0:W2:Y:S02]  /*118d0*/  SYNCS.PHASECHK.TRANS64.TRYWAIT P1, [R5+URZ+0x13260], R0 ;  /* 0x01326000050075a7 */ /* 0x0010a4000802017f */
[----:B--2---:R-:W-:Y:S05]  /*118e0*/  @!P1 NANOSLEEP.SYNCS 0x989680 ;  /* 0x009896800000995d */ /* 0x004fea0003900000 */
[----:B------:R-:W2:Y:S02]  /*118f0*/  @!P1 SYNCS.PHASECHK.TRANS64 P1, [R5+URZ+0x13260], R0 ;  /* 0x01326000050095a7 */ /* 0x000ea4000802007f */
[----:B--2---:R-:W-:Y:S05]  /*11900*/  @!P1 BRA `(.L_x_1813) ;  /* 0xfffffffc00f09947 */ /* 0x004fea000383ffff */
[----:B------:R-:W-:Y:S05]  /*11910*/  BRA `(.L_x_1855) ;  /* 0xffffffec00d87947 */ /* 0x000fea000383ffff */
.L_x_1815:
[----:B--2---:R2:W3:Y:S02]  /*11920*/  SYNCS.PHASECHK.TRANS64.TRYWAIT P0, [R3+URZ+0x13280], R4 ;  /* 0x01328004030075a7 */ /* 0x0044e4000800017f */
[----:B---3--:R-:W-:Y:S05]  /*11930*/  @!P0 NANOSLEEP.SYNCS 0x989680 ;  /* 0x009896800000895d */ /* 0x008fea0003900000 */
[----:B------:R-:W3:Y:S02]  /*11940*/  @!P0 SYNCS.PHASECHK.TRANS64 P0, [R3+URZ+0x13280], R4 ;  /* 0x01328004030085a7 */ /* 0x000ee4000800007f */
[----:B---3--:R-:W-:Y:S05]  /*11950*/  @!P0 BRA `(.L_x_1815) ;  /* 0xfffffffc00f08947 */ /* 0x008fea000383ffff */
[----:B------:R-:W-:Y:S05]  /*11960*/  BRA `(.L_x_1816) ;  /* 0xffffffec00d47947 */ /* 0x000fea000383ffff */
.L_x_1856:
        /* <DEDUP_REMOVED lines=9> */
.L_x_2204:


//--------------------- .text._ZN7cutlass13device_kernelIN5flash11enable_sm90INS1_16FlashAttnFwdSm90INS1_25CollectiveMainloopFwdSm90ILi2EN4cute5tupleIJNS5_1CILi1EEES8_S8_EEENS6_IJNS7_ILi192EEENS7_ILi160EEENS7_ILi64EEEEEELi64ENS_12float_e4m3_tEfNS_4arch4Sm90ELb1ELb0ELb0ELb1ELb0ELb1ELb0ELb1ELb1ELb1ELb0ELb0EEENS1_21CollectiveEpilogueFwdINS6_IJSA_SC_SB_EEES9_NS_10bfloat16_tESG_Li384ELb1ELb1ELb0ELb1EEENS1_36VarlenDynamicPersistentTileSchedulerILi192ELi160ELi384ELi128ELb0ELb1ELb1ELb1ELb1ELb1EEEEEEEEEvNT_6ParamsE --------------------------
	.section	.text._ZN7cutlass13device_kernelIN5flash11enable_sm90INS1_16FlashAttnFwdSm90INS1_25CollectiveMainloopFwdSm90ILi2EN4cute5tupleIJNS5_1CILi1EEES8_S8_EEENS6_IJNS7_ILi192EEENS7_ILi160EEENS7_ILi64EEEEEELi64ENS_12float_e4m3_tEfNS_4arch4Sm90ELb1ELb0ELb0ELb1ELb0ELb1ELb0ELb1ELb1ELb1ELb0ELb0EEENS1_21CollectiveEpilogueFwdINS6_IJSA_SC_SB_EEES9_NS_10bfloat16_tESG_Li384ELb1ELb1ELb0ELb1EEENS1_36VarlenDynamicPersistentTileSchedulerILi192ELi160ELi384ELi128ELb0ELb1ELb1ELb1ELb1ELb1EEEEEEEEEvNT_6ParamsE,"ax",@progbits
	.align	128
.text._ZN7cutlass13device_kernelIN5flash11enable_sm90INS1_16FlashAttnFwdSm90INS1_25CollectiveMainloopFwdSm90ILi2EN4cute5tupleIJNS5_1CILi1EEES8_S8_EEENS6_IJNS7_ILi192EEENS7_ILi160EEENS7_ILi64EEEEEELi64ENS_12float_e4m3_tEfNS_4arch4Sm90ELb1ELb0ELb0ELb1ELb0ELb1ELb0ELb1ELb1ELb1ELb0ELb0EEENS1_21CollectiveEpilogueFwdINS6_IJSA_SC_SB_EEES9_NS_10bfloat16_tESG_Li384ELb1ELb1ELb0ELb1EEENS1_36VarlenDynamicPersistentTileSchedulerILi192ELi160ELi384ELi128ELb0ELb1ELb1ELb1ELb1ELb1EEEEEEEEEvNT_6ParamsE:
        .type           _ZN7cutlass13device_kernelIN5flash11enable_sm90INS1_16FlashAttnFwdSm90INS1_25CollectiveMainloopFwdSm90ILi2EN4cute5tupleIJNS5_1CILi1EEES8_S8_EEENS6_IJNS7_ILi192EEENS7_ILi160EEENS7_ILi64EEEEEELi64ENS_12float_e4m3_tEfNS_4arch4Sm90ELb1ELb0ELb0ELb1ELb0ELb1ELb0ELb1ELb1ELb1ELb0ELb0EEENS1_21CollectiveEpilogueFwdINS6_IJSA_SC_SB_EEES9_NS_10bfloat16_tESG_Li384ELb1ELb1ELb0ELb1EEENS1_36VarlenDynamicPersistentTileSchedulerILi192ELi160ELi384ELi128ELb0ELb1ELb1ELb1ELb1ELb1EEEEEEEEEvNT_6ParamsE,@function
        .size           _ZN7cutlass13device_kernelIN5flash11enable_sm90INS1_16FlashAttnFwdSm90INS1_25CollectiveMainloopFwdSm90ILi2EN4cute5tupleIJNS5_1CILi1EEES8_S8_EEENS6_IJNS7_ILi192EEENS7_ILi160EEENS7_ILi64EEEEEELi64ENS_12float_e4m3_tEfNS_4arch4Sm90ELb1ELb0ELb0ELb1ELb0ELb1ELb0ELb1ELb1ELb1ELb0ELb0EEENS1_21CollectiveEpilogueFwdINS6_IJSA_SC_SB_EEES9_NS_10bfloat16_tESG_Li384ELb1ELb1ELb0ELb1EEENS1_36VarlenDynamicPersistentTileSchedulerILi192ELi160ELi384ELi128ELb0ELb1ELb1ELb1ELb1ELb1EEEEEEEEEvNT_6ParamsE,(.L_x_2205 - _ZN7cutlass13device_kernelIN5flash11enable_sm90INS1_16FlashAttnFwdSm90INS1_25CollectiveMainloopFwdSm90ILi2EN4cute5tupleIJNS5_1CILi1EEES8_S8_EEENS6_IJNS7_ILi192EEENS7_ILi160EEENS7_ILi64EEEEEELi64ENS_12float_e4m3_tEfNS_4arch4Sm90ELb1ELb0ELb0ELb1ELb0ELb1ELb0ELb1ELb1ELb1ELb0ELb0EEENS1_21CollectiveEpilogueFwdINS6_IJSA_SC_SB_EEES9_NS_10bfloat16_tESG_Li384ELb1ELb1ELb0ELb1EEENS1_36VarlenDynamicPersistentTileSchedulerILi192ELi160ELi384ELi128ELb0ELb1ELb1ELb1ELb1ELb1EEEEEEEEEvNT_6ParamsE)
        .other          _ZN7cutlass13device_kernelIN5flash11enable_sm90INS1_16FlashAttnFwdSm90INS1_25CollectiveMainloopFwdSm90ILi2EN4cute5tupleIJNS5_1CILi1EEES8_S8_EEENS6_IJNS7_ILi192EEENS7_ILi160EEENS7_ILi64EEEEEELi64ENS_12float_e4m3_tEfNS_4arch4Sm90ELb1ELb0ELb0ELb1ELb0ELb1ELb0ELb1ELb1ELb1ELb0ELb0EEENS1_21CollectiveEpilogueFwdINS6_IJSA_SC_SB_EEES9_NS_10bfloat16_tESG_Li384ELb1ELb1ELb0ELb1EEENS1_36VarlenDynamicPersistentTileSchedulerILi192ELi160ELi384ELi128ELb0ELb1ELb1ELb1ELb1ELb1EEEEEEEEEvNT_6ParamsE,@"STO_CUDA_ENTRY STV_DEFAULT"
_ZN7cutlass13device_kernelIN5flash11enable_sm90INS1_16FlashAttnFwdSm90INS1_25CollectiveMainloopFwdSm90ILi2EN4cute5tupleIJNS5_1CILi1EEES8_S8_EEENS6_IJNS7_ILi192EEENS7_ILi160EEENS7_ILi64EEEEEELi64ENS_12float_e4m3_tEfNS_4arch4Sm90ELb1ELb0ELb0ELb1ELb0ELb1ELb0ELb1ELb1ELb1ELb0ELb0EEENS1_21CollectiveEpilogueFwdINS6_IJSA_SC_SB_EEES9_NS_10bfloat16_tESG_Li384ELb1ELb1ELb0ELb1EEENS1_36VarlenDynamicPersistentTileSchedulerILi192ELi160ELi384ELi128ELb0ELb1ELb1ELb1ELb1ELb1EEEEEEEEEvNT_6ParamsE:
        /* <DEDUP_REMOVED lines=23> */
.L_x_1858:
[----:B------:R-:W-:Y:S05]  /*0170*/  BSYNC B0 ;  /* 0x0000000000007941 */ /* 0x000fea0003800000 */
.L_x_1857:
        /* <DEDUP_REMOVED lines=40> */
.L_x_1859:
        /* <DEDUP_REMOVED lines=22> */
.L_x_1860:
        /* <DEDUP_REMOVED lines=18> */
.L_x_1861:
        /* <DEDUP_REMOVED lines=22> */
.L_x_1862:
        /* <DEDUP_REMOVED lines=22> */
.L_x_1863:
        /* <DEDUP_REMOVED lines=9> */
.L_x_1866:
        /* <DEDUP_REMOVED lines=19> */
[----:B------:R-:W-:Y:S02]  /*0b00*/  SHF.R.S32.HI R0, RZ, 0x1f, R18 ;  /* 0x0000001fff007819 */ /* 0x000fe40000011412 */
[-C--:B------:R-:W-:Y:S02]  /*0b10*/  LEA.HI R3, R18, R18.reuse, RZ, 0x1 ;  /* 0x0000001212037211 */ /* 0x080fe400078f08ff */
[CC--:B--2---:R-:W-:Y:S02]  /*0b20*/  LEA.HI R2, R0.reuse, R18.reuse, RZ, 0x7 ;  /* 0x0000001200027211 */ /* 0x0c4fe400078f38ff */
[CC--:B------:R-:W-:Y:S02]  /*0b30*/  LEA.HI R4, R0.reuse, R18.reuse, RZ, 0x5 ;  /* 0x0000001200047211 */ /* 0x0c0fe400078f28ff */
[----:B------:R-:W-:Y:S02]  /*0b40*/  LEA.HI R6, R0, R18, RZ, 0x4 ;  /* 0x0000001200067211 */ /* 0x000fe400078f20ff */
[----:B------:R-:W-:-:S02]  /*0b50*/  SHF.R.S32.HI R156, RZ, 0x1, R3 ;  /* 0x00000001ff9c7819 */ /* 0x000fc40000011403 */
[----:B------:R-:W-:Y:S01]  /*0b60*/  LOP3.LUT R10, R2, 0xffffff80, RZ, 0xc0, !PT ;  /* 0xffffff80020a7812 */ /* 0x000fe200078ec0ff */
[----:B------:R-:W-:Y:S01]  /*0b70*/  IMAD.SHL.U32 R5, R4, 0x20, RZ ;  /* 0x0000002004057824 */ /* 0x000fe200078e00ff */
[----:B------:R-:W-:Y:S02]  /*0b80*/  LOP3.LUT R8, R6, 0x3fffff0, RZ, 0xc0, !PT ;  /* 0x03fffff006087812 */ /* 0x000fe400078ec0ff */
[----:B------:R-:W-:Y:S01]  /*0b90*/  LEA.HI R4, R3, R156, RZ, 0x1 ;  /* 0x0000009c03047211 */ /* 0x000fe200078f08ff */
[C---:B------:R-:W-:Y:S01]  /*0ba0*/  IMAD.IADD R20, R18.reuse, 0x1, -R10 ;  /* 0x0000000112147824 */ /* 0x040fe200078e0a0a */
[----:B------:R-:W-:Y:S02]  /*0bb0*/  SHF.R.S32.HI R7, RZ, 0x4, R6 ;  /* 0x00000004ff077819 */ /* 0x000fe40000011406 */
[----:B------:R-:W-:Y:S01]  /*0bc0*/  LOP3.LUT R9, R5, 0xfffffc00, RZ, 0xc0, !PT ;  /* 0xfffffc0005097812 */ /* 0x000fe200078ec0ff */
[----:B------:R-:W-:Y:S01]  /*0bd0*/  IMAD.IADD R8, R18, 0x1, -R8 ;  /* 0x0000000112087824 */ /* 0x000fe200078e0a08 */
[----:B------:R-:W-:-:S02]  /*0be0*/  LOP3.LUT R5, R4, 0x3fffffe, RZ, 0xc0, !PT ;  /* 0x03fffffe04057812 */ /* 0x000fc400078ec0ff */
[----:B------:R-:W-:Y:S02]  /*0bf0*/  LEA.HI R6, R6, R7, RZ, 0x1 ;  /* 0x0000000706067211 */ /* 0x000fe400078f08ff */
[----:B------:R-:W-:Y:S01]  /*0c00*/  SHF.R.S32.HI R10, RZ, 0x1f, R20 ;  /* 0x0000001fff0a7819 */ /* 0x000fe20000011414 */
[----:B------:R-:W-:Y:S01]  /*0c10*/  IMAD.IADD R5, R156, 0x1, -R5 ;  /* 0x000000019c057824 */ /* 0x000fe200078e0a05 */
[----:B------:R-:W-:Y:S01]  /*0c20*/  LOP3.LUT R6, R6, 0x1ffffffe, RZ, 0xc0, !PT ;  /* 0x1ffffffe06067812 */ /* 0x000fe200078ec0ff */
[----:B------:R-:W-:Y:S01]  /*0c30*/  IMAD R9, R8, 0x40, R9 ;  /* 0x0000004008097824 */ /* 0x000fe200078e0209 */
[----:B------:R-:W-:Y:S01]  /*0c40*/  LEA.HI R8, R10, R20, RZ, 0x2 ;  /* 0x000000140a087211 */ /* 0x000fe200078f10ff */
[C---:B------:R-:W-:Y:S01]  /*0c50*/  IMAD R19, R7.reuse, 0x8, R5 ;  /* 0x0000000807137824 */ /* 0x040fe200078e0205 */
[----:B------:R-:W-:Y:S01]  /*0c60*/  LEA.HI R4, R0, R18, RZ, 0x2 ;  /* 0x0000001200047211 */ /* 0x000fe200078f10ff */
[----:B------:R-:W-:Y:S01]  /*0c70*/  IMAD.IADD R6, R7, 0x1, -R6 ;  /* 0x0000000107067824 */ /* 0x000fe200078e0a06 */
[----:B------:R-:W-:-:S02]  /*0c80*/  SHF.R.S32.HI R7, RZ, 0x2, R8 ;  /* 0x00000002ff077819 */ /* 0x000fc40000011408 */
[----:B------:R-:W-:Y:S02]  /*0c90*/  SHF.R.S32.HI R12, RZ, 0x1f, R8 ;  /* 0x0000001fff0c7819 */ /* 0x000fe40000011408 */
[----:B------:R-:W-:Y:S02]  /*0ca0*/  SHF.R.S32.HI R21, RZ, 0x7, R2 ;  /* 0x00000007ff157819 */ /* 0x000fe40000011402 */
[--C-:B------:R-:W-:Y:S02]  /*0cb0*/  SHF.R.S32.HI R2, RZ, 0x2, R4.reuse ;  /* 0x00000002ff027819 */ /* 0x100fe40000011404 */
[----:B------:R-:W-:Y:S02]  /*0cc0*/  SHF.R.S32.HI R5, RZ, 0x1f, R4 ;  /* 0x0000001fff057819 */ /* 0x000fe40000011404 */
[----:B------:R-:W-:Y:S02]  /*0cd0*/  LEA.HI R12, R12, R7, RZ, 0x3 ;  /* 0x000000070c0c7211 */ /* 0x000fe400078f18ff */
[----:B------:R-:W-:Y:S01]  /*0ce0*/  LOP3.LUT R11, R4, 0xfffffffc, RZ, 0xc0, !PT ;  /* 0xfffffffc040b7812 */ /* 0x000fe200078ec0ff */
[----:B------:R-:W-:Y:S01]  /*0cf0*/  IMAD.HI R4, R21, 0x55555556, RZ ;  /* 0x5555555615047827 */ /* 0x000fe200078e02ff */
[----:B------:R-:W-:-:S02]  /*0d00*/  LEA.HI R5, R5, R2, RZ, 0x2 ;  /* 0x0000000205057211 */ /* 0x000fc400078f10ff */
[----:B------:R-:W-:Y:S02]  /*0d10*/  LOP3.LUT R12, R12, 0xfffffff8, RZ, 0xc0, !PT ;  /* 0xfffffff80c0c7812 */ /* 0x000fe400078ec0ff */
[----:B------:R-:W-:Y:S02]  /*0d20*/  LEA.HI R10, R10, R20, RZ, 0x5 ;  /* 0x000000140a0a7211 */ /* 0x000fe400078f28ff */
[----:B------:R-:W-:Y:S01]  /*0d30*/  LOP3.LUT R5, R5, 0xfffffffc, RZ, 0xc0, !PT ;  /* 0xfffffffc05057812 */ /* 0x000fe200078ec0ff */
[----:B------:R-:W-:Y:S01]  /*0d40*/  IMAD.IADD R7, R7, 0x1, -R12 ;  /* 0x0000000107077824 */ /* 0x000fe200078e0a0c */
[----:B------:R-:W-:Y:S02]  /*0d50*/  LEA.HI R4, R4, R4, RZ, 0x1 ;  /* 0x0000000404047211 */ /* 0x000fe400078f08ff */
[----:B------:R-:W-:Y:S01]  /*0d60*/  SHF.R.S32.HI R10, RZ, 0x5, R10 ;  /* 0x00000005ff0a7819 */ /* 0x000fe2000001140a */
[----:B------:R-:W-:Y:S02]  /*0d70*/  IMAD.IADD R5, R2, 0x1, -R5 ;  /* 0x0000000102057824 */ /* 0x000fe400078e0a05 */
[----:B------:R-:W-:-:S02]  /*0d80*/  IMAD R2, R6, 0x8, R9 ;  /* 0x0000000806027824 */ /* 0x000fc400078e0209 */
[----:B------:R-:W-:Y:S02]  /*0d90*/  IMAD R4, R4, -0x3, R21 ;  /* 0xfffffffd04047824 */ /* 0x000fe400078e0215 */
[----:B------:R-:W-:Y:S01]  /*0da0*/  IMAD R7, R10, 0x10, R7 ;  /* 0x000000100a077824 */ /* 0x000fe200078e0207 */
[----:B------:R3:W-:Y:S03]  /*0db0*/  STL [R1+0x84], R2 ;  /* 0x0000840201007387 */ /* 0x0007e60000100800 */
[----:B------:R-:W-:Y:S01]  /*0dc0*/  IMAD R4, R4, 0x40, R7 ;  /* 0x0000004004047824 */ /* 0x000fe200078e0207 */
[----:B------:R-:W-:Y:S01]  /*0dd0*/  STL [R1+0x74], R5 ;  /* 0x0000740501007387 */ /* 0x000fe20000100800 */
[----:B------:R-:W-:-:S03]  /*0de0*/  LEA.HI R0, R0, R18, RZ, 0x3 ;  /* 0x0000001200007211 */ /* 0x000fc600078f18ff */
[----:B------:R-:W-:Y:S04]  /*0df0*/  STL [R1+0x54], R13 ;  /* 0x0000540d01007387 */ /* 0x000fe80000100800 */
[----:B------:R-:W-:Y:S04]  /*0e00*/  STL [R1+0x58], R14 ;  /* 0x0000580e01007387 */ /* 0x000fe80000100800 */
[----:B------:R-:W-:Y:S04]  /*0e10*/  STL [R1+0x5c], R15 ;  /* 0x00005c0f01007387 */ /* 0x000fe80000100800 */
[----:B------:R-:W-:Y:S04]  /*0e20*/  STL [R1+0x80], R4 ;  /* 0x0000800401007387 */ /* 0x000fe80000100800 */
[----:B------:R-:W-:Y:S01]  /*0e30*/  STL [R1+0x68], RZ ;  /* 0x000068ff01007387 */ /* 0x000fe20000100800 */
[----:B------:R-:W-:-:S02]  /*0e40*/  LOP3.LUT R3, R3, 0xfffffffe, RZ, 0xc0, !PT ;  /* 0xfffffffe03037812 */ /* 0x000fc400078ec0ff */
[----:B------:R-:W-:-:S03]  /*0e50*/  SHF.R.S32.HI R6, RZ, 0x3, R0 ;  /* 0x00000003ff067819 */ /* 0x000fc60000011400 */
[C---:B------:R-:W-:Y:S02]  /*0e60*/  IMAD.IADD R3, R18.reuse, 0x1, -R3 ;  /* 0x0000000112037824 */ /* 0x040fe400078e0a03 */
[----:B------:R-:W-:Y:S02]  /*0e70*/  IMAD.IADD R11, R18, 0x1, -R11 ;  /* 0x00000001120b7824 */ /* 0x000fe400078e0a0b */
[----:B------:R-:W-:-:S03]  /*0e80*/  IMAD.SHL.U32 R6, R3, 0x8, RZ ;  /* 0x0000000803067824 */ /* 0x000fc600078e00ff */
[----:B------:R-:W-:Y:S02]  /*0e90*/  LEA.HI R12, R11, R11, RZ, 0x1 ;  /* 0x0000000b0b0c7211 */ /* 0x000fe400078f08ff */
[----:B------:R-:W-:Y:S02]  /*0ea0*/  LOP3.LUT R8, R8, 0x7ffffffc, RZ, 0xc0, !PT ;  /* 0x7ffffffc08087812 */ /* 0x000fe400078ec0ff */
[----:B------:R-:W-:-:S03]  /*0eb0*/  LOP3.LUT R12, R12, 0x1ffffffe, RZ, 0xc0, !PT ;  /* 0x1ffffffe0c0c7812 */ /* 0x000fc600078ec0ff */
[----:B------:R-:W-:Y:S02]  /*0ec0*/  IMAD.IADD R7, R20, 0x1, -R8 ;  /* 0x0000000114077824 */ /* 0x000fe400078e0a08 */
[----:B------:R-:W-:Y:S01]  /*0ed0*/  IMAD.IADD R12, R11, 0x1, -R12 ;  /* 0x000000010b0c7824 */ /* 0x000fe200078e0a0c */
[----:B------:R-:W-:Y:S02]  /*0ee0*/  CS2R R22, SRZ ;  /* 0x0000000000167805 */ /* 0x000fe4000001ff00 */
[----:B---3--:R-:W-:-:S05]  /*0ef0*/  LOP3.LUT R2, R17, 0x1, RZ, 0xfc, !PT ;  /* 0x0000000111027812 */ /* 0x008fca00078efcff */
[----:B------:R0:W-:Y:S02]  /*0f00*/  STL [R1+0x4], R2 ;  /* 0x0000040201007387 */ /* 0x0001e40000100800 */
[----:B0-----:R-:W-:Y:S01]  /*0f10*/  LOP3.LUT R2, R0, 0xfffffff8, RZ, 0xc0, !PT ;  /* 0xfffffff800027812 */ /* 0x001fe200078ec0ff */
[----:B------:R-:W-:-:S04]  /*0f20*/  IMAD.SHL.U32 R0, R5, 0x80, RZ ;  /* 0x0000008005007824 */ /* 0x000fc800078e00ff */
[----:B------:R-:W-:-:S04]  /*0f30*/  IMAD.IADD R2, R18, 0x1, -R2 ;  /* 0x0000000112027824 */ /* 0x000fc800078e0a02 */
[----:B------:R-:W-:Y:S01]  /*0f40*/  IMAD.SHL.U32 R5, R2, 0x8, RZ ;  /* 0x0000000802057824 */ /* 0x000fe200078e00ff */
[----:B------:R-:W-:Y:S01]  /*0f50*/  LOP3.LUT R2, R0, 0x180, RZ, 0xc0, !PT ;  /* 0x0000018000027812 */ /* 0x000fe200078ec0ff */
[----:B------:R-:W-:Y:S01]  /*0f60*/  IMAD.SHL.U32 R18, R3, 0x10, RZ ;  /* 0x0000001003127824 */ /* 0x000fe200078e00ff */
[----:B------:R-:W-:Y:S02]  /*0f70*/  STL [R1+0x8], RZ ;  /* 0x000008ff01007387 */ /* 0x000fe40000100800 */
[----:B------:R-:W-:Y:S02]  /*0f80*/  SHF.R.S32.HI R3, RZ, 0x1f, R5 ;  /* 0x0000001fff037819 */ /* 0x000fe40000011405 */
[----:B------:R0:W-:Y:S01]  /*0f90*/  STL [R1+0x10], R6 ;  /* 0x0000100601007387 */ /* 0x0001e20000100800 */
[----:B------:R-:W-:-:S03]  /*0fa0*/  SHF.R.S32.HI R0, RZ, 0x1f, R156 ;  /* 0x0000001fff007819 */ /* 0x000fc6000001149c */
[----:B------:R1:W-:Y:S01]  /*0fb0*/  STL [R1+0x70], R5 ;  /* 0x0000700501007387 */ /* 0x0003e20000100800 */
[----:B------:R-:W-:-:S03]  /*0fc0*/  LOP3.LUT R0, R2, 0x10, R18, 0xf8, !PT ;  /* 0x0000001002007812 */ /* 0x000fc600078ef812 */
[----:B------:R-:W-:Y:S01]  /*0fd0*/  STL [R1+0x34], R2 ;  /* 0x0000340201007387 */ /* 0x000fe20000100800 */
[----:B0-----:R-:W-:-:S03]  /*0fe0*/  VIADD R6, R6, 0x10 ;  /* 0x0000001006067836 */ /* 0x001fc60000000000 */
[----:B------:R0:W-:Y:S01]  /*0ff0*/  STL [R1+0x88], R3 ;  /* 0x0000880301007387 */ /* 0x0001e20000100800 */
[----:B-1----:R-:W-:-:S03]  /*1000*/  IMAD.SHL.U32 R5, R19, 0x40, RZ ;  /* 0x0000004013057824 */ /* 0x002fc600078e00ff */
[----:B------:R-:W-:Y:S01]  /*1010*/  STL [R1+0xc], R6 ;  /* 0x00000c0601007387 */ /* 0x000fe20000100800 */
[----:B0-----:R-:W-:Y:S02]  /*1020*/  SHF.R.U32.HI R3, RZ, 0x3, R2 ;  /* 0x00000003ff037819 */ /* 0x001fe40000011602 */
[----:B------:R-:W-:Y:S02]  /*1030*/  LOP3.LUT R2, R2, 0x30, R18, 0xf8, !PT ;  /* 0x0000003002027812 */ /* 0x000fe400078ef812 */
[-C--:B------:R-:W-:Y:S01]  /*1040*/  LOP3.LUT R0, R0, R3.reuse, RZ, 0x3c, !PT ;  /* 0x0000000300007212 */ /* 0x080fe200078e3cff */
[----:B------:R0:W-:Y:S04]  /*1050*/  STL [R1+0x38], R3 ;  /* 0x0000380301007387 */ /* 0x0001e80000100800 */
[----:B------:R-:W-:Y:S01]  /*1060*/  STL [R1+0x3c], R5 ;  /* 0x00003c0501007387 */ /* 0x000fe20000100800 */
[----:B0-----:R-:W-:-:S02]  /*1070*/  LOP3.LUT R3, R2, R3, RZ, 0x3c, !PT ;  /* 0x0000000302037212 */ /* 0x001fc400078e3cff */
[----:B------:R-:W-:Y:S01]  /*1080*/  SHF.R.S32.HI R2, RZ, 0x1f, R6 ;  /* 0x0000001fff027819 */ /* 0x000fe20000011406 */
[----:B------:R-:W-:Y:S02]  /*1090*/  IMAD.IADD R6, R5, 0x1, R0 ;  /* 0x0000000105067824 */ /* 0x000fe400078e0200 */
[----:B------:R-:W-:Y:S02]  /*10a0*/  IMAD R0, R12, 0x8, R4 ;  /* 0x000000080c007824 */ /* 0x000fe400078e0204 */
[----:B------:R0:W-:Y:S04]  /*10b0*/  STL [R1+0x78], R2 ;  /* 0x0000780201007387 */ /* 0x0001e80000100800 */
[----:B------:R1:W-:Y:S01]  /*10c0*/  STL [R1+0x40], R7 ;  /* 0x0000400701007387 */ /* 0x0003e20000100800 */
[----:B0-----:R-:W-:-:S03]  /*10d0*/  IADD3 R2, R16, R5, R3 ;  /* 0x0000000510027210 */ /* 0x001fc60007ffe003 */
[----:B------:R1:W-:Y:S04]  /*10e0*/  STL [R1+0x18], R6 ;  /* 0x0000180601007387 */ /* 0x0003e80000100800 */
[----:B------:R1:W-:Y:S04]  /*10f0*/  STL [R1+0x44], R0 ;  /* 0x0000440001007387 */ /* 0x0003e80000100800 */
[----:B------:R1:W-:Y:S01]  /*1100*/  STL [R1+0x7c], R2 ;  /* 0x00007c0201007387 */ /* 0x0003e20000100800 */
[----:B------:R-:W-:-:S07]  /*1110*/  IMAD.MOV.U32 R17, RZ, RZ, RZ ;  /* 0x000000ffff117224 */ /* 0x000fce00078e00ff */
.L_x_1978:
[----:B-12---:R-:W2:Y:S01]  /*1120*/  LDL.LU R0, [R1+0x5c] ;  /* 0x00005c0001007983 */ /* 0x006ea20000300800 */
[----:B0-----:R-:W2:Y:S01]  /*1130*/  LDC.64 R2, c[0x0][0xc88] ;  /* 0x00032200ff027b82 */ /* 0x001ea20000000a00 */
[----:B------:R-:W-:Y:S01]  /*1140*/  ULDC.64 UR4, c[0x0][0xa28] ;  /* 0x00028a0000047ab9 */ /* 0x000fe20000000a00 */
[----:B------:R-:W-:Y:S01]  /*1150*/  ULDC.64 UR8, c[0x0][0xa18] ;  /* 0x0002860000087ab9 */ /* 0x000fe20000000a00 */
[----:B------:R-:W-:Y:S01]  /*1160*/  ISETP.NE.U32.AND P2, PT, RZ, UR4, PT ;  /* 0x00000004ff007c0c */ /* 0x000fe2000bf45070 */
[----:B------:R-:W3:Y:S01]  /*1170*/  LDL R27, [R1+0x58] ;  /* 0x00005800011b7983 */ /* 0x000ee20000100800 */
[----:B------:R-:W-:Y:S01]  /*1180*/  ULDC.64 UR6, c[0x0][0xa08] ;  /* 0x0002820000067ab9 */ /* 0x000fe20000000a00 */
[----:B--2---:R-:W-:-:S05]  /*1190*/  IMAD.WIDE R2, R0, 0x4, R2 ;  /* 0x0000000400027825 */ /* 0x004fca00078e0202 */
[----:B------:R-:W2:Y:S01]  /*11a0*/  LDG.E R8, desc[UR40][R2.64] ;  /* 0x0000002802087981 */ /* 0x000ea2000c1e1900 */
[----:B------:R-:W-:Y:S01]  /*11b0*/  ISETP.NE.AND.EX P2, PT, RZ, UR5, PT, P2 ;  /* 0x00000005ff007c0c */ /* 0x000fe2000bf45320 */
[----:B------:R-:W-:Y:S01]  /*11c0*/  IMAD.MOV.U32 R26, RZ, RZ, RZ ;  /* 0x000000ffff1a7224 */ /* 0x000fe200078e00ff */
[----:B------:R-:W-:Y:S02]  /*11d0*/  ISETP.NE.U32.AND P1, PT, RZ, UR8, PT ;  /* 0x00000008ff007c0c */ /* 0x000fe4000bf25070 */
[----:B------:R-:W-:Y:S02]  /*11e0*/  ISETP.NE.U32.AND P0, PT, RZ, UR6, PT ;  /* 0x00000006ff007c0c */ /* 0x000fe4000bf05070 */
[----:B------:R-:W-:Y:S02]  /*11f0*/  ISETP.NE.AND.EX P1, PT, RZ, UR9, PT, P1 ;  /* 0x00000009ff007c0c */ /* 0x000fe4000bf25310 */
[----:B------:R-:W-:Y:S02]  /*1200*/  ISETP.NE.AND.EX P0, PT, RZ, UR7, PT, P0 ;  /* 0x00000007ff007c0c */ /* 0x000fe4000bf05300 */
[----:B--2---:R-:W-:Y:S01]  /*1210*/  SHF.R.S32.HI R0, RZ, 0x1f, R8 ;  /* 0x0000001fff007819 */ /* 0x004fe20000011408 */
[----:B------:R-:W-:Y:S02]  /*1220*/  STL [R1+0x48], R8 ;  /* 0x0000480801007387 */ /* 0x000fe40000100800 */
[C---:B------:R-:W-:Y:S01]  /*1230*/  @P2 LEA R2, P3, R8.reuse, UR4, 0x2 ;  /* 0x0000000408022c11 */ /* 0x040fe2000f8610ff */
[C---:B------:R-:W-:Y:S01]  /*1240*/  IMAD.SHL.U32 R33, R8.reuse, 0x4, RZ ;  /* 0x0000000408217824 */ /* 0x040fe200078e00ff */
[C-C-:B------:R-:W-:Y:S01]  /*1250*/  SHF.L.U64.HI R32, R8.reuse, 0x2, R0.reuse ;  /* 0x0000000208207819 */ /* 0x140fe20000010200 */
[----:B------:R0:W-:Y:S01]  /*1260*/  STL [R1+0x6c], R0 ;  /* 0x00006c0001007387 */ /* 0x0001e20000100800 */
[----:B------:R-:W-:Y:S01]  /*1270*/  @P2 LEA.HI.X R3, R8, UR5, R0, 0x2, P3 ;  /* 0x0000000508032c11 */ /* 0x000fe200098f1400 */
[----:B------:R-:W-:Y:S01]  /*1280*/  ULDC UR4, c[0x0][0x288] ;  /* 0x0000a20000047ab9 */ /* 0x000fe20000000800 */
[----:B-----5:R-:W-:Y:S01]  /*1290*/  IADD3 R6, P4, R33, UR6, RZ ;  /* 0x0000000621067c10 */ /* 0x020fe2000ff9e0ff */
[----:B------:R1:W-:Y:S01]  /*12a0*/  STL [R1+0x60], R33 ;  /* 0x0000602101007387 */ /* 0x0003e20000100800 */
[----:B0-----:R-:W-:-:S02]  /*12b0*/  IMAD.MOV.U32 R0, RZ, RZ, RZ ;  /* 0x000000ffff007224 */ /* 0x001fc400078e00ff */
[----:B------:R-:W-:Y:S01]  /*12c0*/  IADD3.X R7, R32, UR7, RZ, P4, !PT ;  /* 0x0000000720077c10 */ /* 0x000fe2000a7fe4ff */
[----:B------:R-:W-:Y:S01]  /*12d0*/  IMAD.U32 R9, RZ, RZ, UR4 ;  /* 0x00000004ff097e24 */ /* 0x000fe2000f8e00ff */
[----:B------:R1:W-:Y:S01]  /*12e0*/  STL [R1+0x64], R32 ;  /* 0x0000642001007387 */ /* 0x0003e20000100800 */
[----:B------:R-:W-:-:S03]  /*12f0*/  ULDC.64 UR4, c[0x0][0x418] ;  /* 0x0001060000047ab9 */ /* 0x000fc60000000a00 */
[----:B------:R1:W5:Y:S01]  /*1300*/  @P2 LDG.E R0, desc[UR40][R2.64] ;  /* 0x0000002802002981 */ /* 0x000362000c1e1900 */
[----:B------:R-:W-:-:S03]  /*1310*/  @P1 IADD3 R4, P2, R33, UR8, RZ ;  /* 0x0000000821041c10 */ /* 0x000fc6000ff5e0ff */
[----:B------:R1:W5:Y:S01]  /*1320*/  @P0 LDG.E R26, desc[UR40][R6.64] ;  /* 0x00000028061a0981 */ /* 0x000362000c1e1900 */
[----:B------:R-:W-:Y:S01]  /*1330*/  @P1 IADD3.X R5, R32, UR9, RZ, P2, !PT ;  /* 0x0000000920051c10 */ /* 0x000fe200097fe4ff */
[----:B------:R-:W-:Y:S01]  /*1340*/  UISETP.NE.U32.AND UP0, UPT, UR4, URZ, UPT ;  /* 0x0000003f0400728c */ /* 0x000fe2000bf05070 */
[----:B------:R-:W-:Y:S02]  /*1350*/  ULDC.64 UR8, c[0x0][0xa20] ;  /* 0x0002880000087ab9 */ /* 0x000fe40000000a00 */
[----:B------:R-:W-:Y:S01]  /*1360*/  ULDC UR4, c[0x0][0x424] ;  /* 0x0001090000047ab9 */ /* 0x000fe20000000800 */
[----:B------:R-:W2:Y:S01]  /*1370*/  @P1 LDG.E R9, desc[UR40][R4.64] ;  /* 0x0000002804091981 */ /* 0x000ea2000c1e1900 */
[----:B------:R-:W-:Y:S01]  /*1380*/  UISETP.NE.AND.EX UP0, UPT, UR5, URZ, UPT, UP0 ;  /* 0x0000003f0500728c */ /* 0x000fe2000bf05300 */
[----:B------:R-:W-:Y:S01]  /*1390*/  ISETP.NE.U32.AND P2, PT, RZ, UR8, PT ;  /* 0x00000008ff007c0c */ /* 0x000fe2000bf45070 */
[----:B------:R-:W-:Y:S01]  /*13a0*/  IMAD.MOV.U32 R24, RZ, RZ, R8 ;  /* 0x000000ffff187224 */ /* 0x000fe200078e0008 */
[----:B------:R-:W-:Y:S01]  /*13b0*/  ULDC UR5, c[0x0][0x2f0] ;  /* 0x0000bc0000057ab9 */ /* 0x000fe20000000800 */
[----:B------:R-:W-:Y:S01]  /*13c0*/  USEL UR4, UR4, 0x1, UP0 ;  /* 0x0000000104047887 */ /* 0x000fe20008000000 */
[----:B------:R-:W-:-:S03]  /*13d0*/  ISETP.NE.AND.EX P2, PT, RZ, UR9, PT, P2 ;  /* 0x00000009ff007c0c */ /* 0x000fc6000bf45320 */
[----:B------:R-:W-:-:S03]  /*13e0*/  UIMAD UR4, UR4, UR5, URZ ;  /* 0x00000005040472a4 */ /* 0x000fc6000f8e023f */
[----:B------:R-:W-:Y:S01]  /*13f0*/  ULDC UR5, c[0x0][0x348] ;  /* 0x0000d20000057ab9 */ /* 0x000fe20000000800 */
[----:B--2---:R1:W-:Y:S01]  /*1400*/  STL [R1+0x2c], R9 ;  /* 0x00002c0901007387 */ /* 0x0043e20000100800 */
[----:B------:R-:W-:-:S03]  /*1410*/  IMAD.MOV.U32 R10, RZ, RZ, R9 ;  /* 0x000000ffff0a7224 */ /* 0x000fc600078e0009 */
[----:B---3--:R1:W-:Y:S01]  /*1420*/  STL [R1+0x4c], R27 ;  /* 0x00004c1b01007387 */ /* 0x0083e20000100800 */
[----:B------:R-:W-:Y:S05]  /*1430*/  @P1 BRA `(.L_x_1868) ;  /* 0x0000000000281947 */ /* 0x000fea0003800000 */
        /* <DEDUP_REMOVED lines=10> */
.L_x_1868:
[----:B------:R-:W-:Y:S02]  /*14e0*/  IMAD.U32 R31, RZ, RZ, UR5 ;  /* 0x00000005ff1f7e24 */ /* 0x000fe4000f8e00ff */
[----:B------:R-:W-:Y:S01]  /*14f0*/  IMAD.U32 R25, RZ, RZ, UR4 ;  /* 0x00000004ff197e24 */ /* 0x000fe2000f8e00ff */
[----:B------:R-:W-:Y:S06]  /*1500*/  @!P2 BRA `(.L_x_1869) ;  /* 0x000000000010a947 */ /* 0x000fec0003800000 */
[----:B-1----:R-:W-:-:S04]  /*1510*/  IADD3 R2, P0, R33, UR8, RZ ;  /* 0x0000000821027c10 */ /* 0x002fc8000ff1e0ff */
[----:B------:R-:W-:-:S05]  /*1520*/  IADD3.X R3, R32, UR9, RZ, P0, !PT ;  /* 0x0000000920037c10 */ /* 0x000fca00087fe4ff */
[----:B------:R2:W5:Y:S01]  /*1530*/  LDG.E R25, desc[UR40][R2.64] ;  /* 0x0000002802197981 */ /* 0x000562000c1e1900 */
[----:B------:R-:W-:Y:S05]  /*1540*/  BRA `(.L_x_1870) ;  /* 0x0000000000107947 */ /* 0x000fea0003800000 */
.L_x_1869:
[----:B------:R-:W-:Y:S05]  /*1550*/  @!P0 BRA `(.L_x_1870) ;  /* 0x00000000000c8947 */ /* 0x000fea0003800000 */
[----:B-1----:R-:W2:Y:S04]  /*1560*/  LDG.E R2, desc[UR40][R6.64] ;  /* 0x0000002806027981 */ /* 0x002ea8000c1e1900 */
[----:B------:R-:W2:Y:S02]  /*1570*/  LDG.E R25, desc[UR40][R6.64+0x4] ;  /* 0x0000042806197981 */ /* 0x000ea4000c1e1900 */
[----:B--2---:R-:W-:-:S07]  /*1580*/  IMAD.IADD R25, R25, 0x1, -R2 ;  /* 0x0000000119197824 */ /* 0x004fce00078e0a02 */
.L_x_1870:
[----:B------:R-:W-:Y:S01]  /*1590*/  ULDC.64 UR4, c[0x0][0xa10] ;  /* 0x0002840000047ab9 */ /* 0x000fe20000000a00 */
[----:B------:R-:W3:Y:S01]  /*15a0*/  LDL R11, [R1+0x54] ;  /* 0x00005400010b7983 */ /* 0x000ee20000100800 */
[----:B------:R-:W-:Y:S01]  /*15b0*/  ISETP.NE.U32.AND P0, PT, RZ, UR4, PT ;  /* 0x00000004ff007c0c */ /* 0x000fe2000bf05070 */
[----:B------:R-:W4:Y:S03]  /*15c0*/  LDC R8, c[0x0][0x448] ;  /* 0x00011200ff087b82 */ /* 0x000f260000000800 */
[----:B------:R-:W-:Y:S01]  /*15d0*/  ISETP.NE.AND.EX P0, PT, RZ, UR5, PT, P0 ;  /* 0x00000005ff007c0c */ /* 0x000fe2000bf05300 */
[----:B------:R-:W-:-:S12]  /*15e0*/  ULDC.64 UR4, c[0x0][0xa30] ;  /* 0x00028c0000047ab9 */ /* 0x000fd80000000a00 */
[----:B-12---:R-:W1:Y:S02]  /*15f0*/  @P0 LDC.64 R2, c[0x0][0xa10] ;  /* 0x00028400ff020b82 */ /* 0x006e640000000a00 */
[----:B-1----:R-:W-:-:S05]  /*1600*/  @P0 IMAD.WIDE R2, R24, 0x4, R2 ;  /* 0x0000000418020825 */ /* 0x002fca00078e0202 */
[----:B------:R-:W2:Y:S04]  /*1610*/  @P0 LDG.E R6, desc[UR40][R2.64] ;  /* 0x0000002802060981 */ /* 0x000ea8000c1e1900 */
[----:B------:R1:W2:Y:S01]  /*1620*/  @P0 LDG.E R7, desc[UR40][R2.64+0x4] ;  /* 0x0000042802070981 */ /* 0x0002a2000c1e1900 */
[----:B------:R-:W-:Y:S01]  /*1630*/  ISETP.NE.U32.AND P1, PT, RZ, UR4, PT ;  /* 0x00000004ff007c0c */ /* 0x000fe2000bf25070 */
[----:B-----5:R-:W-:-:S03]  /*1640*/  IMAD.MOV.U32 R28, RZ, RZ, R25 ;  /* 0x000000ffff1c7224 */ /* 0x020fc600078e0019 */
[----:B------:R-:W-:-:S13]  /*1650*/  ISETP.NE.AND.EX P1, PT, RZ, UR5, PT, P1 ;  /* 0x00000005ff007c0c */ /* 0x000fda000bf25310 */
[----:B------:R-:W-:-:S04]  /*1660*/  @P1 IADD3 R4, P2, R33, UR4, RZ ;  /* 0x0000000421041c10 */ /* 0x000fc8000ff5e0ff */
[----:B------:R-:W-:-:S05]  /*1670*/  @P1 IADD3.X R5, R32, UR5, RZ, P2, !PT ;  /* 0x0000000520051c10 */ /* 0x000fca00097fe4ff */
[----:B------:R0:W5:Y:S01]  /*1680*/  @P1 LDG.E R28, desc[UR40][R4.64] ;  /* 0x00000028041c1981 */ /* 0x000162000c1e1900 */
[----:B----4-:R-:W-:-:S13]  /*1690*/  ISETP.NE.AND P1, PT, R8, 0x1, PT ;  /* 0x000000010800780c */ /* 0x010fda0003f25270 */
[----:B------:R-:W4:Y:S08]  /*16a0*/  @P1 LDC R9, c[0x0][0x44c] ;  /* 0x00011300ff091b82 */ /* 0x000f300000000800 */
[----:B-1----:R-:W1:Y:S01]  /*16b0*/  @P1 LDC R3, c[0x0][0x450] ;  /* 0x00011400ff031b82 */ /* 0x002e620000000800 */
[----:B---3--:R-:W-:-:S04]  /*16c0*/  IMAD R11, R11, 0xc0, RZ ;  /* 0x000000c00b0b7824 */ /* 0x008fc800078e02ff */
[----:B------:R-:W-:Y:S01]  /*16d0*/  VIADD R2, R11, 0xbf ;  /* 0x000000bf0b027836 */ /* 0x000fe20000000000 */
[----:B------:R3:W-:Y:S01]  /*16e0*/  STL [R1+0x28], R11 ;  /* 0x0000280b01007387 */ /* 0x0007e20000100800 */
[----:B--2---:R-:W-:Y:S02]  /*16f0*/  @P0 IMAD.IADD R31, R7, 0x1, -R6 ;  /* 0x00000001071f0824 */ /* 0x004fe400078e0a06 */
[----:B------:R-:W-:Y:S02]  /*1700*/  IMAD.IADD R6, R25, 0x1, -R0 ;  /* 0x0000000119067824 */ /* 0x000fe400078e0a00 */
[----:B----4-:R-:W-:-:S04]  /*1710*/  @P1 IMAD.HI.U32 R0, R2, R9, RZ ;  /* 0x0000000902001227 */ /* 0x010fc800078e00ff */
[----:B0-----:R-:W-:Y:S01]  /*1720*/  IMAD.IADD R4, R6, 0x1, R31 ;  /* 0x0000000106047824 */ /* 0x001fe200078e021f */
[----:B-1----:R-:W-:-:S03]  /*1730*/  @P1 SHF.R.U32.HI R2, RZ, R3, R0 ;  /* 0x00000003ff021219 */ /* 0x002fc60000011600 */
[C---:B------:R-:W-:Y:S01]  /*1740*/  VIADD R0, R4.reuse, 0x9f ;  /* 0x0000009f04007836 */ /* 0x040fe20000000000 */
[----:B------:R-:W-:Y:S01]  /*1750*/  IADD3 R30, R4, 0xa0, -R10 ;  /* 0x000000a0041e7810 */ /* 0x000fe20007ffe80a */
[----:B------:R3:W-:Y:S02]  /*1760*/  STL [R1+0x30], R4 ;  /* 0x0000300401007387 */ /* 0x0007e40000100800 */
[----:B------:R-:W-:-:S04]  /*1770*/  IMAD.HI R0, R0, 0x66666667, RZ ;  /* 0x6666666700007827 */ /* 0x000fc800078e02ff */
[----:B------:R-:W-:Y:S01]  /*1780*/  IMAD.IADD R2, R30, 0x1, R2 ;  /* 0x000000011e027824 */ /* 0x000fe200078e0202 */
[----:B------:R-:W-:-:S03]  /*1790*/  SHF.R.U32.HI R3, RZ, 0x1f, R0 ;  /* 0x0000001fff037819 */ /* 0x000fc60000011600 */
[----:B------:R-:W-:Y:S01]  /*17a0*/  IMAD.HI R2, R2, 0x66666667, RZ ;  /* 0x6666666702027827 */ /* 0x000fe200078e02ff */
[----:B------:R-:W-:-:S04]  /*17b0*/  LEA.HI.SX32 R104, R0, R3, 0x1a ;  /* 0x0000000300687211 */ /* 0x000fc800078fd2ff */
[----:B------:R-:W-:-:S04]  /*17c0*/  SHF.R.U32.HI R5, RZ, 0x1f, R2 ;  /* 0x0000001fff057819 */ /* 0x000fc80000011602 */
[----:B------:R-:W-:Y:S01]  /*17d0*/  LEA.HI.SX32 R5, R2, R5, 0x1a ;  /* 0x0000000502057211 */ /* 0x000fe200078fd2ff */
[----:B------:R-:W-:-:S03]  /*17e0*/  IMAD.MOV R2, RZ, RZ, -R6 ;  /* 0x000000ffff027224 */ /* 0x000fc600078e0a06 */
[----:B------:R-:W-:Y:S02]  /*17f0*/  VIMNMX R5, R104, R5, PT ;  /* 0x0000000568057248 */ /* 0x000fe40003fe0100 */
[----:B------:R-:W-:-:S03]  /*1800*/  VIMNMX R2, RZ, R2, !PT ;  /* 0x00000002ff027248 */ /* 0x000fc60007fe0100 */
[----:B------:R-:W-:-:S05]  /*1810*/  IMAD R0, R5, 0xa0, -R6 ;  /* 0x000000a005007824 */ /* 0x000fca00078e0a06 */
[----:B------:R-:W-:-:S04]  /*1820*/  VIMNMX R5, R0, R31, PT ;  /* 0x0000001f00057248 */ /* 0x000fc80003fe0100 */
        /* <DEDUP_REMOVED lines=10> */
[----:B---3--:R-:W-:Y:S05]  /*18d0*/  @!P1 BRA `(.L_x_1871) ;  /* 0x0000003400249947 */ /* 0x008fea0003800000 */
        /* <DEDUP_REMOVED lines=20> */
.L_x_1873:
[----:B------:R-:W-:Y:S05]  /*1a20*/  BSYNC B6 ;  /* 0x0000000000067941 */ /* 0x000fea0003800000 */
.L_x_1872:
        /* <DEDUP_REMOVED lines=20> */
.L_x_1875:
[----:B------:R-:W-:Y:S05]  /*1b70*/  BSYNC B6 ;  /* 0x0000000000067941 */ /* 0x000fea0003800000 */
.L_x_1874:
[----:B------:R-:W-:Y:S01]  /*1b80*/  ULDC.64 UR4, c[0x0][0x9f8] ;  /* 0x00027e0000047ab9 */ /* 0x000fe20000000a00 */
[----:B------:R-:W2:Y:S01]  /*1b90*/  LDL.64 R36, [R1+0x10] ;  /* 0x0000100001247983 */ /* 0x000ea20000100a00 */
[----:B------:R-:W-:Y:S01]  /*1ba0*/  ISETP.NE.U32.AND P0, PT, RZ, UR4, PT ;  /* 0x00000004ff007c0c */ /* 0x000fe2000bf05070 */
[----:B------:R-:W0:Y:S02]  /*1bb0*/  LDC.64 R44, c[0x0][0x300] ;  /* 0x0000c000ff2c7b82 */ /* 0x000e240000000a00 */
[----:B------:R-:W2:Y:S01]  /*1bc0*/  LDL.64 R34, [R1+0x10] ;  /* 0x0000100001227983 */ /* 0x000ea20000100a00 */
[----:B------:R-:W-:Y:S01]  /*1bd0*/  ISETP.NE.AND.EX P0, PT, RZ, UR5, PT, P0 ;  /* 0x00000005ff007c0c */ /* 0x000fe2000bf05300 */
[----:B------:R-:W-:Y:S01]  /*1be0*/  IMAD.IADD R51, R26, 0x1, R25 ;  /* 0x000000011a337824 */ /* 0x000fe200078e0219 */
[----:B------:R-:W-:Y:S01]  /*1bf0*/  ULDC.64 UR6, c[0x0][0x330] ;  /* 0x0000cc0000067ab9 */ /* 0x000fe20000000a00 */
[----:B------:R-:W3:Y:S02]  /*1c00*/  LDL.LU R10, [R1] ;  /* 0x00000000010a7983 */ /* 0x000ee40000300800 */
[----:B------:R-:W1:Y:S08]  /*1c10*/  LDC R15, c[0x0][0x3f4] ;  /* 0x0000fd00ff0f7b82 */ /* 0x000e700000000800 */
[----:B------:R-:W-:Y:S01]  /*1c20*/  @P0 IADD3 R4, P1, R33, UR4, RZ ;  /* 0x0000000421040c10 */ /* 0x000fe2000ff3e0ff */
[----:B------:R-:W4:Y:S03]  /*1c30*/  LDC.64 R38, c[0x0][0x3f8] ;  /* 0x0000fe00ff267b82 */ /* 0x000f260000000a00 */
[----:B------:R-:W-:Y:S01]  /*1c40*/  @P0 IADD3.X R5, R32, UR5, RZ, P1, !PT ;  /* 0x0000000520050c10 */ /* 0x000fe20008ffe4ff */
[----:B------:R-:W-:-:S04]  /*1c50*/  ULDC.64 UR4, c[0x0][0xa08] ;  /* 0x0002820000047ab9 */ /* 0x000fc80000000a00 */
[----:B------:R1:W4:Y:S01]  /*1c60*/  @P0 LDG.E R24, desc[UR40][R4.64] ;  /* 0x0000002804180981 */ /* 0x000322000c1e1900 */
[----:B------:R-:W-:Y:S01]  /*1c70*/  SHF.R.S32.HI R11, RZ, 0x1f, R51 ;  /* 0x0000001fff0b7819 */ /* 0x000fe20000011433 */
[-C--:B0-----:R-:W-:Y:S01]  /*1c80*/  IMAD.WIDE.U32 R6, R51, R44.reuse, RZ ;  /* 0x0000002c33067225 */ /* 0x081fe200078e00ff */
[----:B------:R-:W-:Y:S01]  /*1c90*/  SHF.R.S32.HI R19, RZ, 0x1f, R18 ;  /* 0x0000001fff137819 */ /* 0x000fe20000011412 */
[----:B------:R-:W0:Y:S02]  /*1ca0*/  LDC.64 R32, c[0x0][0x408] ;  /* 0x00010200ff207b82 */ /* 0x000e240000000a00 */
[----:B------:R-:W-:Y:S01]  /*1cb0*/  IMAD R0, R11, R44, RZ ;  /* 0x0000002c0b007224 */ /* 0x000fe200078e02ff */
[----:B------:R-:W-:Y:S02]  /*1cc0*/  ISETP.NE.U32.AND P0, PT, RZ, UR4, PT ;  /* 0x00000004ff007c0c */ /* 0x000fe4000bf05070 */
[----:B-1----:R-:W-:Y:S01]  /*1cd0*/  ISETP.GE.AND P2, PT, R18, R15, PT ;  /* 0x0000000f1200720c */ /* 0x002fe20003f46270 */
[----:B------:R-:W-:Y:S01]  /*1ce0*/  IMAD R3, R51, R45, R0 ;  /* 0x0000002d33037224 */ /* 0x000fe200078e0200 */
[----:B------:R-:W-:-:S02]  /*1cf0*/  SHF.R.S32.HI R0, RZ, 0x1f, R27 ;  /* 0x0000001fff007819 */ /* 0x000fc4000001141b */
[----:B------:R-:W-:Y:S01]  /*1d00*/  ISETP.NE.AND.EX P0, PT, RZ, UR5, PT, P0 ;  /* 0x00000005ff007c0c */ /* 0x000fe2000bf05300 */
[----:B------:R-:W-:Y:S01]  /*1d10*/  IMAD.IADD R7, R7, 0x1, R3 ;  /* 0x0000000107077824 */ /* 0x000fe200078e0203 */
[----:B------:R-:W-:Y:S01]  /*1d20*/  ULDC.64 UR4, c[0x0][0x308] ;  /* 0x0000c20000047ab9 */ /* 0x000fe20000000a00 */
[C---:B------:R-:W-:Y:S02]  /*1d30*/  IMAD R3, R0.reuse, UR6, RZ ;  /* 0x0000000600037c24 */ /* 0x040fe4000f8e02ff */
[----:B------:R-:W-:Y:S02]  /*1d40*/  IMAD R0, R0, UR4, RZ ;  /* 0x0000000400007c24 */ /* 0x000fe4000f8e02ff */
[C---:B------:R-:W-:Y:S02]  /*1d50*/  IMAD R13, R27.reuse, UR7, R3 ;  /* 0x000000071b0d7c24 */ /* 0x040fe4000f8e0203 */
[C---:B------:R-:W-:Y:S02]  /*1d60*/  IMAD R3, R27.reuse, UR5, R0 ;  /* 0x000000051b037c24 */ /* 0x040fe4000f8e0200 */
[----:B------:R-:W-:Y:S01]  /*1d70*/  IMAD.WIDE.U32 R4, R27, UR4, R6 ;  /* 0x000000041b047c25 */ /* 0x000fe2000f8e0006 */
[----:B------:R-:W-:-:S03]  /*1d80*/  ULDC.64 UR4, c[0x0][0x310] ;  /* 0x0000c40000047ab9 */ /* 0x000fc60000000a00 */
[----:B------:R-:W-:Y:S01]  /*1d90*/  IMAD.WIDE.U32 R8, R27, UR6, R18 ;  /* 0x000000061b087c25 */ /* 0x000fe2000f8e0012 */
[----:B------:R-:W-:-:S03]  /*1da0*/  ULDC.64 UR6, c[0x0][0x338] ;  /* 0x0000ce0000067ab9 */ /* 0x000fc60000000a00 */
[----:B------:R-:W-:Y:S02]  /*1db0*/  IMAD.IADD R5, R5, 0x1, R3 ;  /* 0x0000000105057824 */ /* 0x000fe400078e0203 */
[----:B------:R-:W-:Y:S02]  /*1dc0*/  IMAD.IADD R9, R9, 0x1, R13 ;  /* 0x0000000109097824 */ /* 0x000fe400078e020d */
[----:B--2---:R-:W-:Y:S01]  /*1dd0*/  IMAD.MOV.U32 R34, RZ, RZ, R36 ;  /* 0x000000ffff227224 */ /* 0x004fe200078e0024 */
[----:B---3--:R-:W-:-:S04]  /*1de0*/  LOP3.LUT R10, R10, 0xfffffffb, RZ, 0xc0, !PT ;  /* 0xfffffffb0a0a7812 */ /* 0x008fc800078ec0ff */
[----:B------:R-:W-:Y:S02]  /*1df0*/  SHF.R.S32.HI R35, RZ, 0x1f, R34 ;  /* 0x0000001fff237819 */ /* 0x000fe40000011422 */
[----:B------:R-:W-:-:S03]  /*1e00*/  @P2 LOP3.LUT R10, R10, 0x4, RZ, 0xfc, !PT ;  /* 0x000000040a0a2812 */ /* 0x000fc600078efcff */
[----:B------:R-:W-:Y:S04]  /*1e10*/  STL [R1+0x14], R35 ;  /* 0x0000142301007387 */ /* 0x000fe80000100800 */
[----:B------:R-:W2:Y:S01]  /*1e20*/  LDL R12, [R1+0x34] ;  /* 0x00003400010c7983 */ /* 0x000ea20000100800 */
[----:B----4-:R-:W-:Y:S02]  /*1e30*/  SHF.R.S32.HI R0, RZ, 0x1f, R24 ;  /* 0x0000001fff007819 */ /* 0x010fe40000011418 */
[----:B------:R-:W-:Y:S02]  /*1e40*/  SEL R3, R24, RZ, !P0 ;  /* 0x000000ff18037207 */ /* 0x000fe40004000000 */
[----:B------:R-:W3:Y:S04]  /*1e50*/  LDL R24, [R1+0x74] ;  /* 0x0000740001187983 */ /* 0x000ee80000100800 */
[----:B------:R1:W-:Y:S01]  /*1e60*/  STL [R1], R10 ;  /* 0x0000000a01007387 */ /* 0x0003e20000100800 */
[----:B------:R-:W-:-:S03]  /*1e70*/  IMAD.WIDE.U32 R46, R3, UR6, R8 ;  /* 0x00000006032e7c25 */ /* 0x000fc6000f8e0008 */
[----:B------:R-:W4:Y:S04]  /*1e80*/  LDL R8, [R1+0x3c] ;  /* 0x00003c0001087983 */ /* 0x000f280000100800 */
[----:B-1----:R-:W4:Y:S01]  /*1e90*/  LDL R10, [R1+0x38] ;  /* 0x00003800010a7983 */ /* 0x002f220000100800 */
[----:B------:R-:W-:Y:S02]  /*1ea0*/  SEL R0, R0, RZ, !P0 ;  /* 0x000000ff00007207 */ /* 0x000fe40004000000 */
[----:B------:R-:W-:Y:S01]  /*1eb0*/  SHF.R.S32.HI R14, RZ, 0x1f, R156 ;  /* 0x0000001fff0e7819 */ /* 0x000fe2000001149c */
[----:B------:R-:W-:-:S04]  /*1ec0*/  IMAD.WIDE.U32 R48, R3, UR4, R4 ;  /* 0x0000000403307c25 */ /* 0x000fc8000f8e0004 */
[C---:B------:R-:W-:Y:S01]  /*1ed0*/  IMAD R6, R0.reuse, UR4, RZ ;  /* 0x0000000400067c24 */ /* 0x040fe2000f8e02ff */
[----:B------:R-:W1:Y:S01]  /*1ee0*/  S2R R27, SR_TID.X ;  /* 0x00000000001b7919 */ /* 0x000e620000002100 */
[----:B------:R-:W-:Y:S01]  /*1ef0*/  IMAD R4, R0, UR6, RZ ;  /* 0x0000000600047c24 */ /* 0x000fe2000f8e02ff */
[----:B------:R-:W-:Y:S01]  /*1f00*/  ULDC UR4, c[0x0][0x2f4] ;  /* 0x0000bd0000047ab9 */ /* 0x000fe20000000800 */
[----:B------:R-:W-:Y:S02]  /*1f10*/  IMAD R7, R3, UR5, R6 ;  /* 0x0000000503077c24 */ /* 0x000fe4000f8e0206 */
        /* <DEDUP_REMOVED lines=21> */
[----:B------:R-:W-:-:S04]  /*2070*/  IMAD.WIDE.U32 R34, R156, R32, R18 ;  /* 0x000000209c227225 */ /* 0x000fc800078e0012 */
[----:B------:R-:W-:Y:S02]  /*2080*/  IMAD R6, R7, R38, RZ ;  /* 0x0000002607067224 */ /* 0x000fe400078e02ff */
[----:B------:R-:W-:Y:S02]  /*2090*/  IMAD.IADD R37, R37, 0x1, R9 ;  /* 0x0000000125257824 */ /* 0x000fe400078e0209 */
[----:B------:R-:W-:Y:S02]  /*20a0*/  IMAD.IADD R35, R9, 0x1, R35 ;  /* 0x0000000109237824 */ /* 0x000fe400078e0223 */
[----:B------:R-:W-:Y:S01]  /*20b0*/  IMAD R7, R7, R32, RZ ;  /* 0x0000002007077224 */ /* 0x000fe200078e02ff */
[----:B-1----:R-:W-:Y:S01]  /*20c0*/  SHF.R.U32.HI R13, RZ, 0x7, R27 ;  /* 0x00000007ff0d7819 */ /* 0x002fe2000001161b */
[----:B------:R-:W-:Y:S01]  /*20d0*/  IMAD R55, R45, 0xa0, RZ ;  /* 0x000000a02d377824 */ /* 0x000fe200078e02ff */
[----:B------:R-:W-:Y:S01]  /*20e0*/  IADD3 R50, P0, R156, R51, RZ ;  /* 0x000000339c327210 */ /* 0x000fe20007f1e0ff */
[----:B------:R-:W-:Y:S01]  /*20f0*/  IMAD R59, R28, R39, R6 ;  /* 0x000000271c3b7224 */ /* 0x000fe200078e0206 */
[----:B------:R-:W-:Y:S01]  /*2100*/  LOP3.LUT R60, R21, 0xfffffff0, RZ, 0xc0, !PT ;  /* 0xfffffff0153c7812 */ /* 0x000fe200078ec0ff */
[----:B------:R-:W-:-:S02]  /*2110*/  IMAD R5, R39, 0xa0, RZ ;  /* 0x000000a027057824 */ /* 0x000fc400078e02ff */
[----:B------:R-:W-:-:S04]  /*2120*/  IMAD.WIDE.U32 R42, R28, R38, R42 ;  /* 0x000000261c2a7225 */ /* 0x000fc800078e002a */
[----:B------:R-:W-:-:S04]  /*2130*/  IMAD.WIDE.U32 R40, R28, R38, R40 ;  /* 0x000000261c287225 */ /* 0x000fc800078e0028 */
[C---:B------:R-:W-:Y:S02]  /*2140*/  IMAD R7, R28.reuse, R33, R7 ;  /* 0x000000211c077224 */ /* 0x040fe400078e0207 */
[----:B------:R-:W-:Y:S02]  /*2150*/  IMAD R57, R33, 0xa0, RZ ;  /* 0x000000a021397824 */ /* 0x000fe400078e02ff */
[----:B------:R-:W-:-:S04]  /*2160*/  IMAD.WIDE.U32 R36, R28, R32, R36 ;  /* 0x000000201c247225 */ /* 0x000fc800078e0024 */
[----:B------:R-:W-:-:S04]  /*2170*/  IMAD.WIDE.U32 R34, R28, R32, R34 ;  /* 0x000000201c227225 */ /* 0x000fc800078e0022 */
[----:B------:R-:W-:Y:S02]  /*2180*/  VIADD R52, R18, 0x20 ;  /* 0x0000002012347836 */ /* 0x000fe40000000000 */
[----:B------:R-:W-:-:S04]  /*2190*/  IMAD.WIDE.U32 R44, R44, 0xa0, RZ ;  /* 0x000000a02c2c7825 */ /* 0x000fc800078e00ff */
[----:B------:R-:W-:-:S04]  /*21a0*/  IMAD.WIDE.U32 R38, R38, 0xa0, RZ ;  /* 0x000000a026267825 */ /* 0x000fc800078e00ff */
[----:B------:R-:W-:Y:S01]  /*21b0*/  IMAD.WIDE.U32 R32, R32, 0xa0, RZ ;  /* 0x000000a020207825 */ /* 0x000fe200078e00ff */
[----:B------:R-:W-:Y:S02]  /*21c0*/  ISETP.GE.AND P3, PT, R18, UR4, PT ;  /* 0x0000000412007c0c */ /* 0x000fe4000bf66270 */
[----:B------:R-:W-:Y:S01]  /*21d0*/  ISETP.GE.AND P2, PT, R52, UR4, PT ;  /* 0x0000000434007c0c */ /* 0x000fe2000bf46270 */
[----:B------:R-:W-:Y:S01]  /*21e0*/  IMAD.IADD R58, R43, 0x1, R59 ;  /* 0x000000012b3a7824 */ /* 0x000fe200078e023b */
[----:B------:R-:W-:Y:S01]  /*21f0*/  SHF.R.S32.HI R69, RZ, 0x1f, R60 ;  /* 0x0000001fff457819 */ /* 0x000fe2000001143c */
[----:B------:R-:W-:Y:S02]  /*2200*/  VIADD R53, R13, 0x8 ;  /* 0x000000080d357836 */ /* 0x000fe40000000000 */
[----:B------:R-:W-:Y:S02]  /*2210*/  IMAD.SHL.U32 R54, R15, 0x2, RZ ;  /* 0x000000020f367824 */ /* 0x000fe400078e00ff */
[----:B------:R-:W-:-:S02]  /*2220*/  IMAD.X R51, R14, 0x1, R11, P0 ;  /* 0x000000010e337824 */ /* 0x000fc400000e060b */
[----:B------:R-:W-:Y:S02]  /*2230*/  IMAD.IADD R55, R45, 0x1, R55 ;  /* 0x000000012d377824 */ /* 0x000fe400078e0237 */
[----:B------:R-:W-:Y:S02]  /*2240*/  IMAD.IADD R56, R39, 0x1, R5 ;  /* 0x0000000127387824 */ /* 0x000fe400078e0205 */
[----:B------:R-:W-:Y:S02]  /*2250*/  IMAD.IADD R57, R33, 0x1, R57 ;  /* 0x0000000121397824 */ /* 0x000fe400078e0239 */
[----:B------:R-:W-:Y:S02]  /*2260*/  IMAD.IADD R59, R59, 0x1, R41 ;  /* 0x000000013b3b7824 */ /* 0x000fe400078e0229 */
[----:B------:R-:W-:Y:S02]  /*2270*/  IMAD.IADD R61, R37, 0x1, R7 ;  /* 0x00000001253d7824 */ /* 0x000fe400078e0207 */
[----:B------:R-:W-:-:S02]  /*2280*/  IMAD.IADD R68, R7, 0x1, R35 ;  /* 0x0000000107447824 */ /* 0x000fc400078e0223 */
[----:B------:R-:W-:Y:S01]  /*2290*/  IMAD.IADD R71, R47, 0x1, R71 ;  /* 0x000000012f477824 */ /* 0x000fe200078e0247 */
[----:B--2---:R-:W-:Y:S02]  /*22a0*/  LOP3.LUT R4, R12, 0x30, R21, 0xf8, !PT ;  /* 0x000000300c047812 */ /* 0x004fe400078ef815 */
[----:B---3--:R-:W-:Y:S02]  /*22b0*/  LOP3.LUT P4, RZ, R24, 0x2, RZ, 0xc0, !PT ;  /* 0x0000000218ff7812 */ /* 0x008fe4000788c0ff */
[----:B----4-:R-:W-:-:S05]  /*22c0*/  LOP3.LUT R4, R4, R10, RZ, 0x3c, !PT ;  /* 0x0000000a04047212 */ /* 0x010fca00078e3cff */
[----:B------:R-:W-:-:S07]  /*22d0*/  IMAD.IADD R70, R8, 0x1, R4 ;  /* 0x0000000108467824 */ /* 0x000fce00078e0204 */
.L_x_1905:
[----:B------:R-:W2:Y:S01]  /*22e0*/  LDL R6, [R1+0x18] ;  /* 0x0000180001067983 */ /* 0x000ea20000100800 */
[----:B0---4-:R-:W0:Y:S03]  /*22f0*/  LDC.64 R62, c[0x0][0x2e8] ;  /* 0x0000ba00ff3e7b82 */ /* 0x011e260000000a00 */
        /* <DEDUP_REMOVED lines=43> */
[----:B------:R-:W2:Y:S01]  /*25b0*/  LDL.64 R74, [R1+0x10] ;  /* 0x00001000014a7983 */ /* 0x000ea20000100a00 */
[----:B------:R-:W-:-:S03]  /*25c0*/  ULDC.64 UR4, c[0x0][0x3e8] ;  /* 0x0000fa0000047ab9 */ /* 0x000fc60000000a00 */
[----:B------:R-:W3:Y:S01]  /*25d0*/  LDL R66, [R1+0xc] ;  /* 0x00000c0001427983 */ /* 0x000ee20000100800 */
[----:B------:R-:W-:-:S04]  /*25e0*/  IADD3 R4, P0, P5, R42, UR4, R4 ;  /* 0x000000042a047c10 */ /* 0x000fc8000fd1e004 */
[----:B------:R-:W-:Y:S01]  /*25f0*/  IADD3.X R5, R58, UR5, R26, P0, P5 ;  /* 0x000000053a057c10 */ /* 0x000fe200087ea41a */
[----:B------:R-:W-:Y:S02]  /*2600*/  ULDC.64 UR4, c[0x0][0x400] ;  /* 0x0001000000047ab9 */ /* 0x000fe40000000a00 */
[----:B------:R-:W-:-:S04]  /*2610*/  IADD3 R6, P0, P5, R36, UR4, R6 ;  /* 0x0000000424067c10 */ /* 0x000fc8000fd1e006 */
[----:B------:R-:W-:Y:S02]  /*2620*/  IADD3.X R7, R61, UR5, R64, P0, P5 ;  /* 0x000000053d077c10 */ /* 0x000fe400087ea440 */
[----:B------:R-:W-:Y:S02]  /*2630*/  CS2R R8, SRZ ;  /* 0x0000000000087805 */ /* 0x000fe4000001ff00 */
[----:B------:R-:W-:Y:S02]  /*2640*/  CS2R R10, SRZ ;  /* 0x00000000000a7805 */ /* 0x000fe4000001ff00 */
[----:B--2---:R-:W-:-:S13]  /*2650*/  ISETP.GE.AND P0, PT, R74, R27, PT ;  /* 0x0000001b4a00720c */ /* 0x004fda0003f06270 */
[----:B------:R0:W5:Y:S04]  /*2660*/  @!P0 LDG.E.64 R14, desc[UR40][R4.64] ;  /* 0x00000028040e8981 */ /* 0x000168000c1e1b00 */
[----:B------:R0:W5:Y:S01]  /*2670*/  @!P0 LDG.E.64 R24, desc[UR40][R6.64] ;  /* 0x0000002806188981 */ /* 0x000162000c1e1b00 */
[----:B---3--:R-:W-:-:S13]  /*2680*/  ISETP.GE.AND P0, PT, R66, R27, PT ;  /* 0x0000001b4200720c */ /* 0x008fda0003f06270 */
[----:B------:R0:W5:Y:S04]  /*2690*/  @!P0 LDG.E.64 R8, desc[UR40][R4.64+0x10] ;  /* 0x0000102804088981 */ /* 0x000168000c1e1b00 */
[----:B------:R0:W5:Y:S02]  /*26a0*/  @!P0 LDG.E.64 R10, desc[UR40][R6.64+0x10] ;  /* 0x00001028060a8981 */ /* 0x000164000c1e1b00 */
.L_x_1880:
[----:B------:R-:W-:Y:S05]  /*26b0*/  BSYNC B1 ;  /* 0x0000000000017941 */ /* 0x000fea0003800000 */
.L_x_1879:
        /* <DEDUP_REMOVED lines=8> */
.L_x_1881:
[----:B------:R-:W2:Y:S01]  /*2740*/  LDL R4, [R1+0x8] ;  /* 0x0000080001047983 */ /* 0x000ea20000100800 */
[----:B------:R-:W-:Y:S01]  /*2750*/  IMAD R74, R17, 0x8, R16 ;  /* 0x00000008114a7824 */ /* 0x000fe200078e0210 */
[----:B------:R-:W-:Y:S01]  /*2760*/  BSSY B1, `(.L_x_1882) ;  /* 0x0000004000017945 */ /* 0x000fe20003800000 */
[----:B--2---:R-:W-:-:S04]  /*2770*/  SHF.L.U32 R75, R4, 0x1f, RZ ;  /* 0x0000001f044b7819 */ /* 0x004fc800000006ff */
[----:B------:R-:W0:Y:S02]  /*2780*/  SYNCS.PHASECHK.TRANS64.TRYWAIT P5, [R74+URZ+0x13290], R75 ;  /* 0x0132904b4a0075a7 */ /* 0x000e2400080a017f */
[----:B0-----:R-:W-:Y:S05]  /*2790*/  @!P5 BRA `(.L_x_1883) ;  /* 0x000001600088d947 */ /* 0x001fea0003800000 */
.L_x_2105:
[----:B------:R-:W-:Y:S05]  /*27a0*/  BSYNC B1 ;  /* 0x0000000000017941 */ /* 0x000fea0003800000 */
.L_x_1882:
[----:B------:R-:W-:Y:S05]  /*27b0*/  @P1 BRA `(.L_x_1884) ;  /* 0x00000020006c1947 */ /* 0x000fea0003800000 */
[----:B------:R-:W-:Y:S04]  /*27c0*/  BSSY B1, `(.L_x_1885) ;  /* 0x0000070000017945 */ /* 0x000fe80003800000 */
[----:B------:R-:W-:Y:S05]  /*27d0*/  @P3 BRA `(.L_x_1886) ;  /* 0x0000000400b83947 */ /* 0x000fea0003800000 */
[----:B------:R-:W2:Y:S01]  /*27e0*/  LDL.64 R64, [R1+0x10] ;  /* 0x0000100001407983 */ /* 0x000ea20000100a00 */
[----:B------:R-:W-:Y:S03]  /*27f0*/  BSSY B2, `(.L_x_1887) ;  /* 0x000006b000027945 */ /* 0x000fe60003800000 */
[----:B------:R1:W3:Y:S01]  /*2800*/  LDS.128 R4, [R73+0xe000] ;  /* 0x00e0000049047984 */ /* 0x0002e20000000c00 */
[----:B--2---:R-:W-:-:S13]  /*2810*/  ISETP.GE.AND P5, PT, R64, R27, PT ;  /* 0x0000001b4000720c */ /* 0x004fda0003fa6270 */
[----:B-1-3--:R-:W-:Y:S05]  /*2820*/  @P5 BRA `(.L_x_1888) ;  /* 0x00000004009c5947 */ /* 0x00afea0003800000 */
[----:B------:R-:W-:Y:S02]  /*2830*/  SHF.R.U32.HI R14, RZ, 0x8, R15 ;  /* 0x00000008ff0e7819 */ /* 0x000fe4000001160f */
[----:B------:R-:W-:Y:S02]  /*2840*/  SHF.R.U32.HI R24, RZ, 0x8, R25 ;  /* 0x00000008ff187819 */ /* 0x000fe40000011619 */
[----:B------:R-:W-:Y:S01]  /*2850*/  SHF.R.U32.HI R65, RZ, 0x10, R15 ;  /* 0x00000010ff417819 */ /* 0x000fe2000001160f */
[----:B------:R-:W-:Y:S01]  /*2860*/  IMAD.SHL.U32 R14, R14, 0x100, RZ ;  /* 0x000001000e0e7824 */ /* 0x000fe200078e00ff */
[----:B------:R-:W-:Y:S02]  /*2870*/  SHF.R.U32.HI R63, RZ, 0x10, R25 ;  /* 0x00000010ff3f7819 */ /* 0x000fe40000011619 */
[----:B------:R-:W-:Y:S01]  /*2880*/  LOP3.LUT R64, R25, 0xff0000ff, RZ, 0xc0, !PT ;  /* 0xff0000ff19407812 */ /* 0x000fe200078ec0ff */
[----:B------:R-:W-:Y:S01]  /*2890*/  IMAD.SHL.U32 R25, R24, 0x100, RZ ;  /* 0x0000010018197824 */ /* 0x000fe200078e00ff */
[----:B------:R-:W-:Y:S01]  /*28a0*/  LOP3.LUT R15, R15, 0xff0000ff, RZ, 0xc0, !PT ;  /* 0xff0000ff0f0f7812 */ /* 0x000fe200078ec0ff */
[----:B------:R-:W-:Y:S01]  /*28b0*/  IMAD.MOV.U32 R24, RZ, RZ, R4 ;  /* 0x000000ffff187224 */ /* 0x000fe200078e0004 */
[----:B------:R-:W-:-:S02]  /*28c0*/  F2FP.F16.E4M3.UNPACK_B R4, R5 ;  /* 0x00000005ff04723e */ /* 0x000fc400020006ff */
[----:B------:R-:W-:Y:S01]  /*28d0*/  LOP3.LUT R15, R15, 0xff00, R14, 0xf8, !PT ;  /* 0x0000ff000f0f7812 */ /* 0x000fe200078ef80e */
[----:B------:R-:W-:Y:S01]  /*28e0*/  IMAD.U32 R14, R65, 0x10000, RZ ;  /* 0x00010000410e7824 */ /* 0x000fe200078e00ff */
[----:B------:R-:W-:Y:S01]  /*28f0*/  LOP3.LUT R64, R64, 0xff00, R25, 0xf8, !PT ;  /* 0x0000ff0040407812 */ /* 0x000fe200078ef819 */
[----:B------:R-:W-:Y:S01]  /*2900*/  IMAD.U32 R25, R63, 0x10000, RZ ;  /* 0x000100003f197824 */ /* 0x000fe200078e00ff */
[----:B------:R-:W-:Y:S02]  /*2910*/  F2FP.F16.E4M3.UNPACK_B R63, R79.H1 ;  /* 0x0000004fff3f723e */ /* 0x000fe400030006ff */
[----:B------:R-:W-:Y:S02]  /*2920*/  LOP3.LUT R14, R15, 0xff0000, R14, 0xf8, !PT ;  /* 0x00ff00000f0e7812 */ /* 0x000fe400078ef80e */
[----:B------:R-:W-:Y:S01]  /*2930*/  LOP3.LUT R15, R64, 0xff0000, R25, 0xf8, !PT ;  /* 0x00ff0000400f7812 */ /* 0x000fe200078ef819 */
[--C-:B------:R-:W-:Y:S01]  /*2940*/  HADD2.F32 R25, -RZ, R4.reuse.H1_H1 ;  /* 0x30000004ff197230 */ /* 0x100fe20000004100 */
[----:B------:R-:W-:Y:S01]  /*2950*/  F2FP.F16.E4M3.UNPACK_B R65, R81.H1 ;  /* 0x00000051ff41723e */ /* 0x000fe200030006ff */
[----:B------:R-:W-:Y:S01]  /*2960*/  HADD2.F32 R67, -RZ, R63.H0_H0 ;  /* 0x2000003fff437230 */ /* 0x000fe20000004100 */
[----:B------:R-:W-:Y:S01]  /*2970*/  F2FP.F16.E4M3.UNPACK_B R5, R5.H1 ;  /* 0x00000005ff05723e */ /* 0x000fe200030006ff */
[----:B------:R-:W-:-:S02]  /*2980*/  HADD2.F32 R4, -RZ, R4.H0_H0 ;  /* 0x20000004ff047230 */ /* 0x000fc40000004100 */
[----:B------:R-:W-:Y:S02]  /*2990*/  HADD2.F32 R76, -RZ, R63.H1_H1 ;  /* 0x3000003fff4c7230 */ /* 0x000fe40000004100 */
[-C--:B------:R-:W-:Y:S01]  /*29a0*/  FMUL.FTZ R77, R25, R67.reuse ;  /* 0x00000043194d7220 */ /* 0x080fe20000410000 */
[----:B------:R-:W-:Y:S02]  /*29b0*/  HADD2.F32 R66, -RZ, R65.H0_H0 ;  /* 0x20000041ff427230 */ /* 0x000fe40000004100 */
[C---:B------:R-:W-:Y:S01]  /*29c0*/  FMUL.FTZ R78, R4.reuse, R67 ;  /* 0x00000043044e7220 */ /* 0x040fe20000410000 */
[--C-:B------:R-:W-:Y:S01]  /*29d0*/  HADD2.F32 R64, -RZ, R5.reuse.H1_H1 ;  /* 0x30000005ff407230 */ /* 0x100fe20000004100 */
[----:B------:R-:W-:Y:S01]  /*29e0*/  F2FP.F16.E4M3.UNPACK_B R67, R79 ;  /* 0x0000004fff43723e */ /* 0x000fe200020006ff */
[----:B------:R-:W-:Y:S02]  /*29f0*/  HADD2.F32 R63, -RZ, R5.H0_H0 ;  /* 0x20000005ff3f7230 */ /* 0x000fe40000004100 */
[----:B------:R-:W-:Y:S01]  /*2a00*/  FFMA.FTZ R4, R4, R66, -R77 ;  /* 0x0000004204047223 */ /* 0x000fe2000001084d */
[----:B------:R-:W-:-:S02]  /*2a10*/  HADD2.F32 R65, -RZ, R65.H1_H1 ;  /* 0x30000041ff417230 */ /* 0x000fc40000004100 */
[----:B------:R-:W-:Y:S01]  /*2a20*/  FFMA.FTZ R5, R25, R66, R78 ;  /* 0x0000004219057223 */ /* 0x000fe2000001004e */
[CC--:B------:R-:W-:Y:S01]  /*2a30*/  FMUL.FTZ R80, R64.reuse, R76.reuse ;  /* 0x0000004c40507220 */ /* 0x0c0fe20000410000 */
[C---:B------:R-:W-:Y:S01]  /*2a40*/  FMUL.FTZ R77, R63.reuse, R76 ;  /* 0x0000004c3f4d7220 */ /* 0x040fe20000410000 */
[-C--:B------:R-:W-:Y:S01]  /*2a50*/  F2FP.F16.E4M3.UNPACK_B R25, R24.reuse.H1 ;  /* 0x00000018ff19723e */ /* 0x080fe200030006ff */
[--C-:B------:R-:W-:Y:S01]  /*2a60*/  HADD2.F32 R76, -RZ, R67.reuse.H0_H0 ;  /* 0x20000043ff4c7230 */ /* 0x100fe20000004100 */
[----:B------:R-:W-:Y:S01]  /*2a70*/  F2FP.F16.E4M3.UNPACK_B R24, R24 ;  /* 0x00000018ff18723e */ /* 0x000fe200020006ff */
[-C--:B------:R-:W-:Y:S01]  /*2a80*/  FFMA.FTZ R79, R63, R65.reuse, -R80 ;  /* 0x000000413f4f7223 */ /* 0x080fe20000010850 */
[----:B------:R-:W-:Y:S01]  /*2a90*/  FFMA.FTZ R82, R64, R65, R77 ;  /* 0x0000004140527223 */ /* 0x000fe2000001004d */
[----:B------:R-:W-:Y:S01]  /*2aa0*/  F2FP.F16.E4M3.UNPACK_B R66, R81 ;  /* 0x00000051ff42723e */ /* 0x000fe200020006ff */
[----:B------:R-:W-:Y:S02]  /*2ab0*/  HADD2.F32 R77, -RZ, R67.H1_H1 ;  /* 0x30000043ff4d7230 */ /* 0x000fe40000004100 */
[----:B------:R-:W-:-:S02]  /*2ac0*/  HADD2.F32 R64, -RZ, R25.H0_H0 ;  /* 0x20000019ff407230 */ /* 0x000fc40000004100 */
[----:B------:R-:W-:Y:S02]  /*2ad0*/  HADD2.F32 R65, -RZ, R25.H1_H1 ;  /* 0x30000019ff417230 */ /* 0x000fe40000004100 */
[--C-:B------:R-:W-:Y:S02]  /*2ae0*/  HADD2.F32 R63, -RZ, R24.reuse.H1_H1 ;  /* 0x30000018ff3f7230 */ /* 0x100fe40000004100 */
[-C--:B------:R-:W-:Y:S01]  /*2af0*/  FMUL.FTZ R80, R64, R77.reuse ;  /* 0x0000004d40507220 */ /* 0x080fe20000410000 */
[----:B------:R-:W-:Y:S02]  /*2b00*/  HADD2.F32 R25, -RZ, R24.H0_H0 ;  /* 0x20000018ff197230 */ /* 0x000fe40000004100 */
[----:B------:R-:W-:Y:S01]  /*2b10*/  FMUL.FTZ R67, R65, R77 ;  /* 0x0000004d41437220 */ /* 0x000fe20000410000 */
[--C-:B------:R-:W-:Y:S02]  /*2b20*/  HADD2.F32 R24, -RZ, R66.reuse.H1_H1 ;  /* 0x30000042ff187230 */ /* 0x100fe40000004100 */
[----:B------:R-:W-:Y:S01]  /*2b30*/  FMUL.FTZ R78, R63, R76 ;  /* 0x0000004c3f4e7220 */ /* 0x000fe20000410000 */
[----:B------:R-:W-:-:S02]  /*2b40*/  HADD2.F32 R66, -RZ, R66.H0_H0 ;  /* 0x20000042ff427230 */ /* 0x000fc40000004100 */
[----:B------:R-:W-:Y:S01]  /*2b50*/  FMUL.FTZ R76, R25, R76 ;  /* 0x0000004c194c7220 */ /* 0x000fe20000410000 */
[-C--:B------:R-:W-:Y:S01]  /*2b60*/  FFMA.FTZ R67, R64, R24.reuse, -R67 ;  /* 0x0000001840437223 */ /* 0x080fe20000010843 */
[----:B------:R-:W-:Y:S01]  /*2b70*/  FFMA.FTZ R80, R65, R24, R80 ;  /* 0x0000001841507223 */ /* 0x000fe20000010050 */
[-C--:B------:R-:W-:Y:S01]  /*2b80*/  FFMA.FTZ R24, R25, R66.reuse, -R78 ;  /* 0x0000004219187223 */ /* 0x080fe2000001084e */
[----:B------:R-:W-:Y:S01]  /*2b90*/  FFMA.FTZ R25, R63, R66, R76 ;  /* 0x000000423f197223 */ /* 0x000fe2000001004c */
[----:B------:R-:W-:Y:S02]  /*2ba0*/  F2FP.F16.E4M3.UNPACK_B R65, R7.H1 ;  /* 0x00000007ff41723e */ /* 0x000fe400030006ff */
[----:B------:R-:W-:Y:S02]  /*2bb0*/  F2FP.SATFINITE.E4M3.F32.PACK_AB_MERGE_C R63, R82, R79, RZ ;  /* 0x0000004f523f723e */ /* 0x000fe400048070ff */
[-C--:B------:R-:W-:Y:S01]  /*2bc0*/  F2FP.F16.E4M3.UNPACK_B R79, R15.reuse.H1 ;  /* 0x0000000fff4f723e */ /* 0x080fe200030006ff */
[--C-:B------:R-:W-:Y:S01]  /*2bd0*/  HADD2.F32 R66, -RZ, R65.reuse.H0_H0 ;  /* 0x20000041ff427230 */ /* 0x100fe20000004100 */
[----:B------:R-:W-:Y:S01]  /*2be0*/  F2FP.F16.E4M3.UNPACK_B R64, R6.H1 ;  /* 0x00000006ff40723e */ /* 0x000fe200030006ff */
[----:B------:R-:W-:Y:S01]  /*2bf0*/  HADD2.F32 R65, -RZ, R65.H1_H1 ;  /* 0x30000041ff417230 */ /* 0x000fe20000004100 */
[----:B------:R-:W-:Y:S01]  /*2c00*/  F2FP.F16.E4M3.UNPACK_B R78, R15 ;  /* 0x0000000fff4e723e */ /* 0x000fe200020006ff */
[----:B------:R-:W-:Y:S01]  /*2c10*/  HADD2.F32 R81, -RZ, R79.H1_H1 ;  /* 0x3000004fff517230 */ /* 0x000fe20000004100 */
[----:B------:R-:W-:Y:S01]  /*2c20*/  F2FP.SATFINITE.E4M3.F32.PACK_AB_MERGE_C R84, R80, R67, RZ ;  /* 0x000000435054723e */ /* 0x000fe200048070ff */
[----:B------:R-:W-:Y:S01]  /*2c30*/  HADD2.F32 R15, -RZ, R64.H1_H1 ;  /* 0x30000040ff0f7230 */ /* 0x000fe20000004100 */
[-C--:B------:R-:W-:Y:S01]  /*2c40*/  F2FP.F16.E4M3.UNPACK_B R67, R14.reuse ;  /* 0x0000000eff43723e */ /* 0x080fe200020006ff */
[----:B------:R-:W-:Y:S01]  /*2c50*/  HADD2.F32 R80, -RZ, R78.H1_H1 ;  /* 0x3000004eff507230 */ /* 0x000fe20000004100 */
[----:B------:R-:W-:Y:S01]  /*2c60*/  F2FP.F16.E4M3.UNPACK_B R76, R14.H1 ;  /* 0x0000000eff4c723e */ /* 0x000fe200030006ff */
[----:B------:R-:W-:-:S02]  /*2c70*/  HADD2.F32 R64, -RZ, R64.H0_H0 ;  /* 0x20000040ff407230 */ /* 0x000fc40000004100 */
[-C--:B------:R-:W-:Y:S01]  /*2c80*/  FMUL.FTZ R83, R65, R81.reuse ;  /* 0x0000005141537220 */ /* 0x080fe20000410000 */
[----:B------:R-:W-:Y:S01]  /*2c90*/  FMUL.FTZ R82, R66, R81 ;  /* 0x0000005142527220 */ /* 0x000fe20000410000 */
[----:B------:R-:W-:Y:S02]  /*2ca0*/  HADD2.F32 R14, -RZ, R67.H1_H1 ;  /* 0x30000043ff0e7230 */ /* 0x000fe40000004100 */
[CC--:B------:R-:W-:Y:S01]  /*2cb0*/  FMUL.FTZ R81, R15.reuse, R80.reuse ;  /* 0x000000500f517220 */ /* 0x0c0fe20000410000 */
[----:B------:R-:W-:Y:S01]  /*2cc0*/  F2FP.F16.E4M3.UNPACK_B R7, R7 ;  /* 0x00000007ff07723e */ /* 0x000fe200020006ff */
[C---:B------:R-:W-:Y:S01]  /*2cd0*/  FMUL.FTZ R80, R64.reuse, R80 ;  /* 0x0000005040507220 */ /* 0x040fe20000410000 */
[----:B------:R-:W-:Y:S01]  /*2ce0*/  F2FP.F16.E4M3.UNPACK_B R6, R6 ;  /* 0x00000006ff06723e */ /* 0x000fe200020006ff */
[-C--:B------:R-:W-:Y:S01]  /*2cf0*/  FFMA.FTZ R81, R64, R14.reuse, -R81 ;  /* 0x0000000e40517223 */ /* 0x080fe20000010851 */
[----:B------:R-:W-:Y:S02]  /*2d00*/  HADD2.F32 R77, -RZ, R76.H1_H1 ;  /* 0x3000004cff4d7230 */ /* 0x000fe40000004100 */
[----:B------:R-:W-:Y:S01]  /*2d10*/  FFMA.FTZ R80, R15, R14, R80 ;  /* 0x0000000e0f507223 */ /* 0x000fe20000010050 */
[--C-:B------:R-:W-:Y:S01]  /*2d20*/  HADD2.F32 R14, -RZ, R7.reuse.H0_H0 ;  /* 0x20000007ff0e7230 */ /* 0x100fe20000004100 */
[----:B------:R-:W-:Y:S01]  /*2d30*/  F2FP.SATFINITE.E4M3.F32.PACK_AB_MERGE_C R5, R5, R4, R63 ;  /* 0x000000040505723e */ /* 0x000fe2000480703f */
[----:B------:R-:W-:-:S02]  /*2d40*/  HADD2.F32 R15, -RZ, R7.H1_H1 ;  /* 0x30000007ff0f7230 */ /* 0x000fc40000004100 */
[-C--:B------:R-:W-:Y:S01]  /*2d50*/  FFMA.FTZ R83, R66, R77.reuse, -R83 ;  /* 0x0000004d42537223 */ /* 0x080fe20000010853 */
[--C-:B------:R-:W-:Y:S02]  /*2d60*/  HADD2.F32 R7, -RZ, R6.reuse.H0_H0 ;  /* 0x20000006ff077230 */ /* 0x100fe40000004100 */
[----:B------:R-:W-:Y:S01]  /*2d70*/  FFMA.FTZ R82, R65, R77, R82 ;  /* 0x0000004d41527223 */ /* 0x000fe20000010052 */
[----:B------:R-:W-:Y:S01]  /*2d80*/  HADD2.F32 R79, -RZ, R79.H0_H0 ;  /* 0x2000004fff4f7230 */ /* 0x000fe20000004100 */
[----:B------:R-:W-:Y:S01]  /*2d90*/  F2FP.SATFINITE.E4M3.F32.PACK_AB_MERGE_C R80, R80, R81, RZ ;  /* 0x000000515050723e */ /* 0x000fe200048070ff */
[----:B------:R-:W-:Y:S01]  /*2da0*/  HADD2.F32 R6, -RZ, R6.H1_H1 ;  /* 0x30000006ff067230 */ /* 0x000fe20000004100 */
[----:B------:R-:W-:Y:S01]  /*2db0*/  F2FP.SATFINITE.E4M3.F32.PACK_AB_MERGE_C R4, R25, R24, R84 ;  /* 0x000000181904723e */ /* 0x000fe20004807054 */
[----:B------:R-:W-:Y:S02]  /*2dc0*/  HADD2.F32 R78, -RZ, R78.H0_H0 ;  /* 0x2000004eff4e7230 */ /* 0x000fe40000004100 */
[----:B------:R-:W-:Y:S01]  /*2dd0*/  FMUL.FTZ R77, R15, R79 ;  /* 0x0000004f0f4d7220 */ /* 0x000fe20000410000 */
[----:B------:R-:W-:-:S02]  /*2de0*/  HADD2.F32 R76, -RZ, R76.H0_H0 ;  /* 0x2000004cff4c7230 */ /* 0x000fc40000004100 */
[----:B------:R-:W-:Y:S01]  /*2df0*/  FMUL.FTZ R66, R14, R79 ;  /* 0x0000004f0e427220 */ /* 0x000fe20000410000 */
[----:B------:R-:W-:Y:S02]  /*2e00*/  HADD2.F32 R67, -RZ, R67.H0_H0 ;  /* 0x20000043ff437230 */ /* 0x000fe40000004100 */
[-C--:B------:R-:W-:Y:S01]  /*2e10*/  FMUL.FTZ R64, R6, R78.reuse ;  /* 0x0000004e06407220 */ /* 0x080fe20000410000 */
[----:B------:R-:W-:Y:S01]  /*2e20*/  FMUL.FTZ R65, R7, R78 ;  /* 0x0000004e07417220 */ /* 0x000fe20000410000 */
[-C--:B------:R-:W-:Y:S01]  /*2e30*/  FFMA.FTZ R77, R14, R76.reuse, -R77 ;  /* 0x0000004c0e4d7223 */ /* 0x080fe2000001084d */
[----:B------:R-:W-:Y:S01]  /*2e40*/  FFMA.FTZ R66, R15, R76, R66 ;  /* 0x0000004c0f427223 */ /* 0x000fe20000010042 */
[-C--:B------:R-:W-:Y:S01]  /*2e50*/  FFMA.FTZ R64, R7, R67.reuse, -R64 ;  /* 0x0000004307407223 */ /* 0x080fe20000010840 */
[----:B------:R-:W-:Y:S01]  /*2e60*/  FFMA.FTZ R65, R6, R67, R65 ;  /* 0x0000004306417223 */ /* 0x000fe20000010041 */
[----:B------:R-:W-:-:S04]  /*2e70*/  F2FP.SATFINITE.E4M3.F32.PACK_AB_MERGE_C R82, R82, R83, RZ ;  /* 0x000000535252723e */ /* 0x000fc800048070ff */
[----:B------:R-:W-:Y:S02]  /*2e80*/  F2FP.SATFINITE.E4M3.F32.PACK_AB_MERGE_C R6, R65, R64, R80 ;  /* 0x000000404106723e */ /* 0x000fe40004807050 */
[----:B------:R-:W-:-:S07]  /*2e90*/  F2FP.SATFINITE.E4M3.F32.PACK_AB_MERGE_C R7, R66, R77, R82 ;  /* 0x0000004d4207723e */ /* 0x000fce0004807052 */
.L_x_1888:
[----:B------:R-:W-:Y:S05]  /*2ea0*/  BSYNC B2 ;  /* 0x0000000000027941 */ /* 0x000fea0003800000 */
.L_x_1887:
[----:B------:R1:W-:Y:S02]  /*2eb0*/  STG.E.128 desc[UR40][R12.64], R4 ;  /* 0x000000040c007986 */ /* 0x0003e4000c101d28 */
.L_x_1886:
[----:B------:R-:W-:Y:S05]  /*2ec0*/  BSYNC B1 ;  /* 0x0000000000017941 */ /* 0x000fea0003800000 */
.L_x_1885:
        /* <DEDUP_REMOVED lines=14> */
[----:B------:R-:W-:Y:S01]  /*2fb0*/  LOP3.LUT R10, R11, 0xff0000ff, RZ, 0xc0, !PT ;  /* 0xff0000ff0b0a7812 */ /* 0x000fe200078ec0ff */
[----:B------:R-:W-:Y:S01]  /*2fc0*/  IMAD.SHL.U32 R15, R15, 0x100, RZ ;  /* 0x000001000f0f7824 */ /* 0x000fe200078e00ff */
[----:B------:R-:W-:Y:S01]  /*2fd0*/  SHF.R.U32.HI R14, RZ, 0x10, R11 ;  /* 0x00000010ff0e7819 */ /* 0x000fe2000001160b */
[----:B------:R-:W-:Y:S01]  /*2fe0*/  IMAD.SHL.U32 R11, R25, 0x100, RZ ;  /* 0x00000100190b7824 */ /* 0x000fe200078e00ff */
[----:B------:R-:W-:Y:S02]  /*2ff0*/  LOP3.LUT R8, R9, 0xff0000ff, RZ, 0xc0, !PT ;  /* 0xff0000ff09087812 */ /* 0x000fe400078ec0ff */
[----:B------:R-:W-:Y:S01]  /*3000*/  SHF.R.U32.HI R24, RZ, 0x10, R9 ;  /* 0x00000010ff187819 */ /* 0x000fe20000011609 */
[----:B-1----:R-:W-:Y:S01]  /*3010*/  IMAD.MOV.U32 R9, RZ, RZ, R4 ;  /* 0x000000ffff097224 */ /* 0x002fe200078e0004 */
        /* <DEDUP_REMOVED lines=14> */
[-C--:B------:R-:W-:Y:S01]  /*3100*/  FMUL.FTZ R65, R10, R27.reuse ;  /* 0x0000001b0a417220 */ /* 0x080fe20000410000 */
[----:B------:R-:W-:Y:S01]  /*3110*/  HADD2.F32 R25, -RZ, R15.H0_H0 ;  /* 0x2000000fff197230 */ /* 0x000fe20000004100 */
[----:B------:R-:W-:Y:S01]  /*3120*/  F2FP.F16.E4M3.UNPACK_B R62, R62 ;  /* 0x0000003eff3e723e */ /* 0x000fe200020006ff */
[--C-:B------:R-:W-:Y:S01]  /*3130*/  HADD2.F32 R14, -RZ, R5.reuse.H1_H1 ;  /* 0x30000005ff0e7230 */ /* 0x100fe20000004100 */
[----:B------:R-:W-:Y:S01]  /*3140*/  F2FP.F16.E4M3.UNPACK_B R26, R26 ;  /* 0x0000001aff1a723e */ /* 0x000fe200020006ff */
[----:B------:R-:W-:Y:S02]  /*3150*/  HADD2.F32 R11, -RZ, R5.H0_H0 ;  /* 0x20000005ff0b7230 */ /* 0x000fe40000004100 */
[----:B------:R-:W-:Y:S01]  /*3160*/  FMUL.FTZ R5, R4, R27 ;  /* 0x0000001b04057220 */ /* 0x000fe20000410000 */
[----:B------:R-:W-:Y:S02]  /*3170*/  HADD2.F32 R15, -RZ, R15.H1_H1 ;  /* 0x3000000fff0f7230 */ /* 0x000fe40000004100 */
[-C--:B------:R-:W-:Y:S01]  /*3180*/  FMUL.FTZ R64, R14, R24.reuse ;  /* 0x000000180e407220 */ /* 0x080fe20000410000 */
[-C--:B------:R-:W-:Y:S01]  /*3190*/  FFMA.FTZ R4, R4, R25.reuse, -R65 ;  /* 0x0000001904047223 */ /* 0x080fe20000010841 */
[----:B------:R-:W-:Y:S01]  /*31a0*/  FFMA.FTZ R5, R10, R25, R5 ;  /* 0x000000190a057223 */ /* 0x000fe20000010005 */
[C---:B------:R-:W-:Y:S01]  /*31b0*/  FMUL.FTZ R27, R11.reuse, R24 ;  /* 0x000000180b1b7220 */ /* 0x040fe20000410000 */
[----:B------:R-:W-:Y:S01]  /*31c0*/  F2FP.F16.E4M3.UNPACK_B R10, R9.H1 ;  /* 0x00000009ff0a723e */ /* 0x000fe200030006ff */
[----:B------:R-:W-:Y:S01]  /*31d0*/  FFMA.FTZ R66, R11, R15, -R64 ;  /* 0x0000000f0b427223 */ /* 0x000fe20000010840 */
[----:B------:R-:W-:Y:S01]  /*31e0*/  F2FP.F16.E4M3.UNPACK_B R9, R9 ;  /* 0x00000009ff09723e */ /* 0x000fe200020006ff */
[----:B------:R-:W-:Y:S01]  /*31f0*/  FFMA.FTZ R67, R14, R15, R27 ;  /* 0x0000000f0e437223 */ /* 0x000fe2000001001b */
[----:B------:R-:W-:-:S02]  /*3200*/  HADD2.F32 R24, -RZ, R62.H1_H1 ;  /* 0x3000003eff187230 */ /* 0x000fc40000004100 */
[--C-:B------:R-:W-:Y:S02]  /*3210*/  HADD2.F32 R11, -RZ, R10.reuse.H0_H0 ;  /* 0x2000000aff0b7230 */ /* 0x100fe40000004100 */
[----:B------:R-:W-:Y:S01]  /*3220*/  HADD2.F32 R14, -RZ, R10.H1_H1 ;  /* 0x3000000aff0e7230 */ /* 0x000fe20000004100 */
[----:B------:R-:W-:Y:S01]  /*3230*/  F2FP.SATFINITE.E4M3.F32.PACK_AB_MERGE_C R77, R67, R66, RZ ;  /* 0x00000042434d723e */ /* 0x000fe200048070ff */
[--C-:B------:R-:W-:Y:S02]  /*3240*/  HADD2.F32 R10, -RZ, R9.reuse.H0_H0 ;  /* 0x20000009ff0a7230 */ /* 0x100fe40000004100 */
[-C--:B------:R-:W-:Y:S01]  /*3250*/  FMUL.FTZ R27, R11, R24.reuse ;  /* 0x000000180b1b7220 */ /* 0x080fe20000410000 */
[----:B------:R-:W-:Y:S02]  /*3260*/  HADD2.F32 R62, -RZ, R62.H0_H0 ;  /* 0x2000003eff3e7230 */ /* 0x000fe40000004100 */
[----:B------:R-:W-:Y:S01]  /*3270*/  FMUL.FTZ R64, R14, R24 ;  /* 0x000000180e407220 */ /* 0x000fe20000410000 */
[----:B------:R-:W-:Y:S01]  /*3280*/  HADD2.F32 R9, -RZ, R9.H1_H1 ;  /* 0x30000009ff097230 */ /* 0x000fe20000004100 */
[----:B------:R-:W-:Y:S01]  /*3290*/  F2FP.F16.E4M3.UNPACK_B R24, R8.H1 ;  /* 0x00000008ff18723e */ /* 0x000fe200030006ff */
[--C-:B------:R-:W-:Y:S01]  /*32a0*/  HADD2.F32 R15, -RZ, R26.reuse.H1_H1 ;  /* 0x3000001aff0f7230 */ /* 0x100fe20000004100 */
[----:B------:R-:W-:Y:S01]  /*32b0*/  F2FP.SATFINITE.E4M3.F32.PACK_AB_MERGE_C R5, R5, R4, R77 ;  /* 0x000000040505723e */ /* 0x000fe2000480704d */
[----:B------:R-:W-:-:S02]  /*32c0*/  HADD2.F32 R26, -RZ, R26.H0_H0 ;  /* 0x2000001aff1a7230 */ /* 0x000fc40000004100 */
[-C--:B------:R-:W-:Y:S01]  /*32d0*/  FMUL.FTZ R25, R9, R62.reuse ;  /* 0x0000003e09197220 */ /* 0x080fe20000410000 */
[----:B------:R-:W-:Y:S01]  /*32e0*/  FMUL.FTZ R62, R10, R62 ;  /* 0x0000003e0a3e7220 */ /* 0x000fe20000410000 */
[-C--:B------:R-:W-:Y:S01]  /*32f0*/  FFMA.FTZ R11, R11, R15.reuse, -R64 ;  /* 0x0000000f0b0b7223 */ /* 0x080fe20000010840 */
[----:B------:R-:W-:Y:S01]  /*3300*/  FFMA.FTZ R14, R14, R15, R27 ;  /* 0x0000000f0e0e7223 */ /* 0x000fe2000001001b */
[-C--:B------:R-:W-:Y:S01]  /*3310*/  FFMA.FTZ R64, R10, R26.reuse, -R25 ;  /* 0x0000001a0a407223 */ /* 0x080fe20000010819 */
[----:B------:R-:W-:Y:S01]  /*3320*/  FFMA.FTZ R65, R9, R26, R62 ;  /* 0x0000001a09417223 */ /* 0x000fe2000001003e */
[----:B------:R-:W-:Y:S01]  /*3330*/  F2FP.F16.E4M3.UNPACK_B R10, R7.H1 ;  /* 0x00000007ff0a723e */ /* 0x000fe200030006ff */
[--C-:B------:R-:W-:Y:S01]  /*3340*/  HADD2.F32 R25, -RZ, R24.reuse.H1_H1 ;  /* 0x30000018ff197230 */ /* 0x100fe20000004100 */
[----:B------:R-:W-:Y:S01]  /*3350*/  F2FP.F16.E4M3.UNPACK_B R26, R63.H1 ;  /* 0x0000003fff1a723e */ /* 0x000fe200030006ff */
[----:B------:R-:W-:Y:S01]  /*3360*/  HADD2.F32 R24, -RZ, R24.H0_H0 ;  /* 0x20000018ff187230 */ /* 0x000fe20000004100 */
[----:B------:R-:W-:Y:S01]  /*3370*/  F2FP.SATFINITE.E4M3.F32.PACK_AB_MERGE_C R76, R14, R11, RZ ;  /* 0x0000000b0e4c723e */ /* 0x000fe200048070ff */
[----:B------:R-:W-:Y:S01]  /*3380*/  HADD2.F32 R14, -RZ, R10.H1_H1 ;  /* 0x3000000aff0e7230 */ /* 0x000fe20000004100 */
[----:B------:R-:W-:Y:S01]  /*3390*/  F2FP.F16.E4M3.UNPACK_B R9, R6.H1 ;  /* 0x00000006ff09723e */ /* 0x000fe200030006ff */
[----:B------:R-:W-:Y:S01]  /*33a0*/  HADD2.F32 R62, -RZ, R26.H1_H1 ;  /* 0x3000001aff3e7230 */ /* 0x000fe20000004100 */
[----:B------:R-:W-:Y:S01]  /*33b0*/  F2FP.F16.E4M3.UNPACK_B R63, R63 ;  /* 0x0000003fff3f723e */ /* 0x000fe200020006ff */
[----:B------:R-:W-:Y:S01]  /*33c0*/  HADD2.F32 R11, -RZ, R10.H0_H0 ;  /* 0x2000000aff0b7230 */ /* 0x000fe20000004100 */
        /* <DEDUP_REMOVED lines=8> */
[----:B------:R-:W-:Y:S01]  /*3450*/  FMUL.FTZ R62, R10, R27 ;  /* 0x0000001b0a3e7220 */ /* 0x000fe20000410000 */
        /* <DEDUP_REMOVED lines=12> */
[----:B------:R-:W-:Y:S02]  /*3520*/  HADD2.F32 R6, -RZ, R6.H1_H1 ;  /* 0x30000006ff067230 */ /* 0x000fe40000004100 */
[----:B------:R-:W-:Y:S01]  /*3530*/  FMUL.FTZ R11, R9, R26 ;  /* 0x0000001a090b7220 */ /* 0x000fe20000410000 */
[----:B------:R-:W-:-:S02]  /*3540*/  HADD2.F32 R63, -RZ, R63.H0_H0 ;  /* 0x2000003fff3f7230 */ /* 0x000fc40000004100 */
[C---:B------:R-:W-:Y:S01]  /*3550*/  FMUL.FTZ R26, R8.reuse, R26 ;  /* 0x0000001a081a7220 */ /* 0x040fe20000410000 */
[----:B------:R-:W-:Y:S02]  /*3560*/  HADD2.F32 R15, -RZ, R15.H0_H0 ;  /* 0x2000000fff0f7230 */ /* 0x000fe40000004100 */
[----:B------:R-:W-:Y:S01]  /*3570*/  FFMA.FTZ R11, R8, R24, -R11 ;  /* 0x00000018080b7223 */ /* 0x000fe2000001080b */
[----:B------:R-:W-:Y:S01]  /*3580*/  F2FP.SATFINITE.E4M3.F32.PACK_AB_MERGE_C R66, R67, R66, RZ ;  /* 0x000000424342723e */ /* 0x000fe200048070ff */
[CC--:B------:R-:W-:Y:S01]  /*3590*/  FMUL.FTZ R10, R6.reuse, R63.reuse ;  /* 0x0000003f060a7220 */ /* 0x0c0fe20000410000 */
[----:B------:R-:W-:Y:S01]  /*35a0*/  FMUL.FTZ R63, R7, R63 ;  /* 0x0000003f073f7220 */ /* 0x000fe20000410000 */
[----:B------:R-:W-:Y:S02]  /*35b0*/  FFMA.FTZ R26, R9, R24, R26 ;  /* 0x00000018091a7223 */ /* 0x000fe4000001001a */
[-C--:B------:R-:W-:Y:S01]  /*35c0*/  FFMA.FTZ R10, R7, R15.reuse, -R10 ;  /* 0x0000000f070a7223 */ /* 0x080fe2000001080a */
[----:B------:R-:W-:-:S02]  /*35d0*/  FFMA.FTZ R63, R6, R15, R63 ;  /* 0x0000000f063f7223 */ /* 0x000fc4000001003f */
[----:B------:R-:W-:-:S03]  /*35e0*/  F2FP.SATFINITE.E4M3.F32.PACK_AB_MERGE_C R7, R26, R11, R66 ;  /* 0x0000000b1a07723e */ /* 0x000fc60004807042 */
[----:B------:R-:W-:-:S07]  /*35f0*/  F2FP.SATFINITE.E4M3.F32.PACK_AB_MERGE_C R6, R63, R10, R27 ;  /* 0x0000000a3f06723e */ /* 0x000fce000480701b */
.L_x_1890:
[----:B------:R-:W-:Y:S05]  /*3600*/  BSYNC B1 ;  /* 0x0000000000017941 */ /* 0x000fea0003800000 */
.L_x_1889:
[----:B-1----:R1:W-:Y:S01]  /*3610*/  STG.E.128 desc[UR40][R12.64+0x20], R4 ;  /* 0x000020040c007986 */ /* 0x0023e2000c101d28 */
[----:B------:R-:W-:Y:S05]  /*3620*/  BRA `(.L_x_1884) ;  /* 0x0000001000d07947 */ /* 0x000fea0003800000 */
.L_x_1878:
        /* <DEDUP_REMOVED lines=29> */
.L_x_1891:
[----:B------:R-:W2:Y:S01]  /*3800*/  LDL R12, [R1+0x8] ;  /* 0x00000800010c7983 */ /* 0x000ea20000100800 */
[----:B------:R-:W-:Y:S01]  /*3810*/  IMAD R74, R17, 0x8, R16 ;  /* 0x00000008114a7824 */ /* 0x000fe200078e0210 */
[----:B------:R-:W0:Y:S01]  /*3820*/  LDC R77, c[0x0][0x2f4] ;  /* 0x0000bd00ff4d7b82 */ /* 0x000e220000000800 */
[----:B------:R-:W-:Y:S01]  /*3830*/  BSSY B1, `(.L_x_1892) ;  /* 0x0000004000017945 */ /* 0x000fe20003800000 */
[----:B--2---:R-:W-:-:S04]  /*3840*/  SHF.L.U32 R75, R12, 0x1f, RZ ;  /* 0x0000001f0c4b7819 */ /* 0x004fc800000006ff */
[----:B------:R-:W1:Y:S02]  /*3850*/  SYNCS.PHASECHK.TRANS64.TRYWAIT P5, [R74+URZ+0x13290], R75 ;  /* 0x0132904b4a0075a7 */ /* 0x000e6400080a017f */
[----:B01----:R-:W-:Y:S05]  /*3860*/  @!P5 BRA `(.L_x_1893) ;  /* 0x000001500068d947 */ /* 0x003fea0003800000 */
.L_x_2106:
[----:B------:R-:W-:Y:S05]  /*3870*/  BSYNC B1 ;  /* 0x0000000000017941 */ /* 0x000fea0003800000 */
.L_x_1892:
[----:B------:R-:W-:Y:S01]  /*3880*/  ISETP.GE.OR P5, PT, R18, R77, P1 ;  /* 0x0000004d1200720c */ /* 0x000fe20000fa6670 */
        /* <DEDUP_REMOVED lines=240> */
.L_x_1895:
[----:B------:R-:W-:Y:S05]  /*4790*/  BSYNC B1 ;  /* 0x0000000000017941 */ /* 0x000fea0003800000 */
.L_x_1894:
        /* <DEDUP_REMOVED lines=10> */
.L_x_1877:
[----:B0-----:R-:W2:Y:S02]  /*4840*/  LDL R4, [R1+0x4] ;  /* 0x0000040001047983 */ /* 0x001ea40000100800 */
[----:B--2---:R-:W-:-:S13]  /*4850*/  ISETP.NE.AND P0, PT, R4, 0x3, PT ;  /* 0x000000030400780c */ /* 0x004fda0003f05270 */
[----:B------:R-:W-:Y:S05]  /*4860*/  @!P0 BRA `(.L_x_1896) ;  /* 0x0000000000048947 */ /* 0x000fea0003800000 */
[----:B------:R-:W-:Y:S01]  /*4870*/  BPT.TRAP 0x1 ;  /* 0x000000040000795c */ /* 0x000fe20000300000 */
.L_x_1896:
        /* <DEDUP_REMOVED lines=8> */
.L_x_2107:
[----:B------:R-:W-:Y:S05]  /*4900*/  BSYNC B1 ;  /* 0x0000000000017941 */ /* 0x000fea0003800000 */
.L_x_1897:
[----:B------:R-:W-:-:S13]  /*4910*/  ISETP.GE.AND P1, PT, R156, R5, PT ;  /* 0x000000059c00720c */ /* 0x000fda0003f26270 */
[----:B------:R-:W-:Y:S05]  /*4920*/  @P1 BRA `(.L_x_1884) ;  /* 0x0000000000101947 */ /* 0x000fea0003800000 */
[----:B------:R-:W1:Y:S04]  /*4930*/  @!P3 LDS.128 R4, [R73+0xe000] ;  /* 0x00e000004904b984 */ /* 0x000e680000000c00 */
[----:B------:R-:W2:Y:S04]  /*4940*/  @!P2 LDS.128 R8, [R72+0xe000] ;  /* 0x00e000004808a984 */ /* 0x000ea80000000c00 */
[----:B-1----:R1:W-:Y:S04]  /*4950*/  @!P3 STG.E.128 desc[UR40][R12.64], R4 ;  /* 0x000000040c00b986 */ /* 0x0023e8000c101d28 */
[----:B--2---:R1:W-:Y:S02]  /*4960*/  @!P2 STG.E.128 desc[UR40][R12.64+0x20], R8 ;  /* 0x000020080c00a986 */ /* 0x0043e4000c101d28 */
.L_x_1884:
[----:B------:R-:W-:Y:S05]  /*4970*/  BSYNC B0 ;  /* 0x0000000000007941 */ /* 0x000fea0003800000 */
.L_x_1876:
        /* <DEDUP_REMOVED lines=12> */
[----:B------:R-:W-:-:S05]  /*4a40*/  @!P5 VIADD R4, R74, 0x132a0 ;  /* 0x000132a04a04d836 */ /* 0x000fca0000000000 */
[----:B------:R-:W-:-:S04]  /*4a50*/  @!P5 PRMT R4, RZ, 0x654, R4 ;  /* 0x00000654ff04d816 */ /* 0x000fc80000000004 */
[----:B------:R1:W-:Y:S01]  /*4a60*/  @!P5 SYNCS.ARRIVE.TRANS64.RED.A1T0 RZ, [R4+URZ], RZ ;  /* 0x000000ff04ffd9a7 */ /* 0x0003e2000810043f */
[----:B------:R-:W-:Y:S05]  /*4a70*/  @!P0 BRA `(.L_x_1900) ;  /* 0x0000000000048947 */ /* 0x000fea0003800000 */
[----:B------:R-:W-:Y:S01]  /*4a80*/  BPT.TRAP 0x1 ;  /* 0x000000040000795c */ /* 0x000fe20000300000 */
.L_x_1900:
[----:B------:R-:W-:Y:S05]  /*4a90*/  BSYNC B0 ;  /* 0x0000000000007941 */ /* 0x000fea0003800000 */
.L_x_1899:
[----:B------:R-:W5:Y:S01]  /*4aa0*/  SYNCS.PHASECHK.TRANS64.TRYWAIT P0, [R74+URZ+0x132b0], R75 ;  /* 0x0132b04b4a0075a7 */ /* 0x000f62000800017f */
[----:B------:R-:W-:Y:S04]  /*4ab0*/  BSSY B0, `(.L_x_1901) ;  /* 0x0000002000007945 */ /* 0x000fe80003800000 */
[----:B-----5:R-:W-:Y:S05]  /*4ac0*/  @!P0 BRA `(.L_x_1902) ;  /* 0x0000013c00f88947 */ /* 0x020fea0003800000 */
.L_x_2108:
[----:B------:R-:W-:Y:S05]  /*4ad0*/  BSYNC B0 ;  /* 0x0000000000007941 */ /* 0x000fea0003800000 */
.L_x_1901:
        /* <DEDUP_REMOVED lines=19> */
.L_x_1904:
[----:B------:R-:W-:Y:S05]  /*4c10*/  BSYNC B0 ;  /* 0x0000000000007941 */ /* 0x000fea0003800000 */
.L_x_1903:
[----:B-1----:R-:W5:Y:S04]  /*4c20*/  LDL R4, [R1] ;  /* 0x0000000001047983 */ /* 0x002f680000100800 */
[----:B------:R-:W2:Y:S01]  /*4c30*/  LDL.LU R5, [R1+0x8] ;  /* 0x0000080001057983 */ /* 0x000ea20000300800 */
        /* <DEDUP_REMOVED lines=16> */
[----:B--2---:R-:W-:-:S05]  /*4d40*/  LOP3.LUT R5, R5, R4, RZ, 0x3c, !PT ;  /* 0x0000000405057212 */ /* 0x004fca00078e3cff */
[----:B------:R0:W-:Y:S02]  /*4d50*/  STL [R1+0x8], R5 ;  /* 0x0000080501007387 */ /* 0x0001e40000100800 */
[----:B------:R-:W-:Y:S05]  /*4d60*/  @P6 BRA `(.L_x_1905) ;  /* 0xffffffd4005c6947 */ /* 0x000fea000383ffff */
.L_x_1871:
[----:B------:R-:W-:Y:S04]  /*4d70*/  BSSY B0, `(.L_x_1906) ;  /* 0x0000004000007945 */ /* 0x000fe80003800000 */
[----:B------:R-:W-:Y:S05]  /*4d80*/  @P0 BRA `(.L_x_1907) ;  /* 0x0000000000080947 */ /* 0x000fea0003800000 */
[----:B------:R-:W1:Y:S02]  /*4d90*/  FENCE.VIEW.ASYNC.G ;  /* 0x00000000000073c6 */ /* 0x000e640000000100 */
[----:B-1----:R-:W-:Y:S06]  /*4da0*/  BAR.ARV 0xc, 0x200 ;  /* 0x0308000000007b1d */ /* 0x002fec0000002000 */
.L_x_1907:
[----:B------:R-:W-:Y:S05]  /*4db0*/  BSYNC B0 ;  /* 0x0000000000007941 */ /* 0x000fea0003800000 */
.L_x_1906:
[----:B------:R-:W2:Y:S01]  /*4dc0*/  LDL R2, [R1+0x6c] ;  /* 0x00006c0001027983 */ /* 0x000ea20000100800 */
[----:B------:R-:W-:Y:S01]  /*4dd0*/  ULDC.64 UR4, c[0x0][0x990] ;  /* 0x0002640000047ab9 */ /* 0x000fe20000000a00 */
[----:B------:R-:W-:Y:S02]  /*4de0*/  ULDC.64 UR6, c[0x0][0x998] ;  /* 0x0002660000067ab9 */ /* 0x000fe40000000a00 */
[----:B0-----:R-:W4:Y:S04]  /*4df0*/  LDL R5, [R1+0x48] ;  /* 0x0000480001057983 */ /* 0x001f280000100800 */
[----:B------:R-:W4:Y:S01]  /*4e00*/  LDL R20, [R1+0x58] ;  /* 0x0000580001147983 */ /* 0x000f220000100800 */
[----:B------:R-:W-:Y:S02]  /*4e10*/  ISETP.NE.U32.AND P0, PT, RZ, UR4, PT ;  /* 0x00000004ff007c0c */ /* 0x000fe4000bf05070 */
[----:B------:R-:W-:Y:S01]  /*4e20*/  ISETP.NE.U32.AND P1, PT, RZ, UR6, PT ;  /* 0x00000006ff007c0c */ /* 0x000fe2000bf25070 */
[----:B---3--:R-:W3:Y:S01]  /*4e30*/  LDL R14, [R1+0x28] ;  /* 0x00002800010e7983 */ /* 0x008ee20000100800 */
[----:B------:R-:W-:-:S02]  /*4e40*/  ISETP.NE.AND.EX P0, PT, RZ, UR5, PT, P0 ;  /* 0x00000005ff007c0c */ /* 0x000fc4000bf05300 */
        /* <DEDUP_REMOVED lines=9> */
[----:B------:R-:W-:-:S03]  /*4ee0*/  @P0 SHF.R.S32.HI R15, RZ, 0x1f, R20 ;  /* 0x0000001fff0f0819 */ /* 0x000fc60000011414 */
        /* <DEDUP_REMOVED lines=10> */
[----:B------:R-:W-:-:S04]  /*4f90*/  @P1 IMAD.WIDE.U32 R6, R20, R12, R4 ;  /* 0x0000000c14061225 */ /* 0x000fc800078e0004 */
[----:B------:R-:W-:Y:S01]  /*4fa0*/  @P0 IMAD.IADD R5, R3, 0x1, R9 ;  /* 0x0000000103050824 */ /* 0x000fe200078e0209 */
[----:B------:R-:W-:Y:S01]  /*4fb0*/  @P1 LEA R8, P3, R6, UR6, 0x2 ;  /* 0x0000000606081c11 */ /* 0x000fe2000f8610ff */
[----:B------:R-:W-:Y:S01]  /*4fc0*/  @P1 IMAD.IADD R3, R7, 0x1, R11 ;  /* 0x0000000107031824 */ /* 0x000fe200078e020b */
[----:B------:R-:W-:Y:S01]  /*4fd0*/  @P0 LEA R4, P2, R2, UR4, 0x2 ;  /* 0x0000000402040c11 */ /* 0x000fe2000f8410ff */
[----:B------:R-:W-:Y:S01]  /*4fe0*/  IMAD.MOV.U32 R0, RZ, RZ, 0x3f800000 ;  /* 0x3f800000ff007424 */ /* 0x000fe200078e00ff */
[----:B------:R-:W-:Y:S02]  /*4ff0*/  ULDC UR4, c[0x0][0x988] ;  /* 0x0002620000047ab9 */ /* 0x000fe40000000800 */
[----:B------:R-:W-:Y:S01]  /*5000*/  @P1 LEA.HI.X R9, R6, UR7, R3, 0x2, P3 ;  /* 0x0000000706091c11 */ /* 0x000fe200098f1403 */
[----:B------:R-:W-:Y:S01]  /*5010*/  IMAD.MOV.U32 R3, RZ, RZ, 0x3f800000 ;  /* 0x3f800000ff037424 */ /* 0x000fe200078e00ff */
[----:B------:R-:W-:Y:S02]  /*5020*/  @P0 LEA.HI.X R5, R2, UR5, R5, 0x2, P2 ;  /* 0x0000000502050c11 */ /* 0x000fe400090f1405 */
[----:B------:R-:W0:Y:S01]  /*5030*/  LDC R2, c[0x0][0x448] ;  /* 0x00011200ff027b82 */ /* 0x000e220000000800 */
[----:B------:R-:W2:Y:S04]  /*5040*/  @P1 LDG.E R0, desc[UR40][R8.64] ;  /* 0x0000002808001981 */ /* 0x000ea8000c1e1900 */
[----:B------:R1:W2:Y:S01]  /*5050*/  @P0 LDG.E R3, desc[UR40][R4.64] ;  /* 0x0000002804030981 */ /* 0x0002a2000c1e1900 */
[----:B0-----:R-:W-:-:S13]  /*5060*/  ISETP.NE.AND P0, PT, R2, 0x1, PT ;  /* 0x000000010200780c */ /* 0x001fda0003f05270 */
[----:B------:R-:W0:Y:S08]  /*5070*/  @P0 LDC R2, c[0x0][0x44c] ;  /* 0x00011300ff020b82 */ /* 0x000e300000000800 */
[----:B------:R-:W4:Y:S01]  /*5080*/  @P0 LDC R11, c[0x0][0x450] ;  /* 0x00011400ff0b0b82 */ /* 0x000f220000000800 */
[----:B---3--:R-:W-:-:S04]  /*5090*/  VIADD R7, R14, 0xbf ;  /* 0x000000bf0e077836 */ /* 0x008fc80000000000 */
[----:B0-----:R-:W-:-:S05]  /*50a0*/  @P0 IMAD.HI.U32 R2, R7, R2, RZ ;  /* 0x0000000207020227 */ /* 0x001fca00078e00ff */
[----:B----4-:R-:W-:-:S05]  /*50b0*/  @P0 SHF.R.U32.HI R7, RZ, R11, R2 ;  /* 0x0000000bff070219 */ /* 0x010fca0000011602 */
[----:B------:R-:W-:-:S04]  /*50c0*/  IMAD.IADD R7, R30, 0x1, R7 ;  /* 0x000000011e077824 */ /* 0x000fc800078e0207 */
[----:B------:R-:W-:-:S05]  /*50d0*/  IMAD.HI R7, R7, 0x66666667, RZ ;  /* 0x6666666707077827 */ /* 0x000fca00078e02ff */
[----:B------:R-:W-:-:S04]  /*50e0*/  SHF.R.U32.HI R2, RZ, 0x1f, R7 ;  /* 0x0000001fff027819 */ /* 0x000fc80000011607 */
[----:B------:R-:W-:-:S04]  /*50f0*/  LEA.HI.SX32 R7, R7, R2, 0x1a ;  /* 0x0000000207077211 */ /* 0x000fc800078fd2ff */
[----:B------:R-:W-:-:S04]  /*5100*/  VIMNMX R104, R104, R7, PT ;  /* 0x0000000768687248 */ /* 0x000fc80003fe0100 */
[----:B------:R-:W-:Y:S02]  /*5110*/  ISETP.GE.AND P1, PT, R104, 0x1, PT ;  /* 0x000000016800780c */ /* 0x000fe40003f26270 */
[----:B------:R-:W-:Y:S02]  /*5120*/  CS2R R20, SRZ ;  /* 0x0000000000147805 */ /* 0x000fe4000001ff00 */
[----:B------:R-:W-:Y:S02]  /*5130*/  PLOP3.LUT P0, PT, PT, PT, PT, 0x80, 0x0 ;  /* 0x000000000000781c */ /* 0x000fe40003f0f070 */
[----:B------:R-:W-:Y:S02]  /*5140*/  CS2R R54, SRZ ;  /* 0x0000000000367805 */ /* 0x000fe4000001ff00 */
[----:B-1----:R-:W-:Y:S02]  /*5150*/  CS2R R4, SRZ ;  /* 0x0000000000047805 */ /* 0x002fe4000001ff00 */
        /* <DEDUP_REMOVED lines=12> */
[----:B------:R-:W-:Y:S01]  /*5220*/  IMAD.MOV.U32 R29, RZ, RZ, RZ ;  /* 0x000000ffff1d7224 */ /* 0x000fe200078e00ff */
[----:B------:R-:W-:Y:S01]  /*5230*/  CS2R R56, SRZ ;  /* 0x0000000000387805 */ /* 0x000fe2000001ff00 */
[----:B------:R-:W-:-:S02]  /*5240*/  IMAD.MOV.U32 R58, RZ, RZ, RZ ;  /* 0x000000ffff3a7224 */ /* 0x000fc400078e00ff */
[----:B--2---:R-:W-:-:S04]  /*5250*/  FMUL.FTZ R0, R3, R0 ;  /* 0x0000000003007220 */ /* 0x004fc80000410000 */
        /* <DEDUP_REMOVED lines=34> */
.L_x_1910:
[----:B------:R-:W-:Y:S05]  /*5480*/  BSYNC B6 ;  /* 0x0000000000067941 */ /* 0x000fea0003800000 */
.L_x_1909:
        /* <DEDUP_REMOVED lines=13> */
.L_x_1914:
[----:B-1----:R1:W2:Y:S02]  /*5560*/  SYNCS.PHASECHK.TRANS64.TRYWAIT P0, [R16+URZ+0x13200], R3 ;  /* 0x01320003100075a7 */ /* 0x0022a4000800017f */
[----:B--2---:R-:W-:Y:S05]  /*5570*/  @!P0 NANOSLEEP.SYNCS 0x989680 ;  /* 0x009896800000895d */ /* 0x004fea0003900000 */
[----:B------:R-:W2:Y:S02]  /*5580*/  @!P0 SYNCS.PHASECHK.TRANS64 P0, [R16+URZ+0x13200], R3 ;  /* 0x01320003100085a7 */ /* 0x000ea4000800007f */
[----:B--2---:R-:W-:Y:S05]  /*5590*/  @!P0 BRA `(.L_x_1914) ;  /* 0xfffffffc00f08947 */ /* 0x004fea000383ffff */
.L_x_1913:
[----:B------:R-:W-:Y:S05]  /*55a0*/  BSYNC B0 ;  /* 0x0000000000007941 */ /* 0x000fea0003800000 */
.L_x_1912:
[----:B------:R-:W-:Y:S05]  /*55b0*/  BRA `(.L_x_1915) ;  /* 0x0000002800fc7947 */ /* 0x000fea0003800000 */
.L_x_1911:
        /* <DEDUP_REMOVED lines=30> */
.L_x_1917:
[----:B------:R-:W-:Y:S05]  /*57a0*/  BSYNC B6 ;  /* 0x0000000000067941 */ /* 0x000fea0003800000 */
.L_x_1916:
[----:B------:R-:W2:Y:S01]  /*57b0*/  LDL R20, [R1+0x28] ;  /* 0x0000280001147983 */ /* 0x000ea20000100800 */
[----:B------:R-:W-:Y:S01]  /*57c0*/  ULDC.U8 UR4, c[0x0][0x410] ;  /* 0x0001040000047ab9 */ /* 0x000fe20000000000 */
[----:B------:R-:W-:Y:S01]  /*57d0*/  BSSY B0, `(.L_x_1918) ;  /* 0x0000295000007945 */ /* 0x000fe20003800000 */
[----:B------:R-:W-:Y:S01]  /*57e0*/  ISETP.NE.AND P0, PT, RZ, UR4, PT ;  /* 0x00000004ff007c0c */ /* 0x000fe2000bf05270 */
[----:B--2---:R-:W-:-:S12]  /*57f0*/  IMAD.IADD R10, R156, 0x1, R20 ;  /* 0x000000019c0a7824 */ /* 0x004fd800078e0214 */
[----:B------:R-:W-:Y:S05]  /*5800*/  @!P0 BRA `(.L_x_1919) ;  /* 0x0000001400408947 */ /* 0x000fea0003800000 */
        /* <DEDUP_REMOVED lines=16> */
[----:B------:R-:W-:Y:S01]  /*5910*/  IMAD R4, R0, UR4, RZ ;  /* 0x0000000400047c24 */ /* 0x000fe2000f8e02ff */
[----:B------:R-:W-:Y:S01]  /*5920*/  IADD3 R5, P1, R8, UR8, RZ ;  /* 0x0000000808057c10 */ /* 0x000fe2000ff3e0ff */
[----:B------:R-:W-:-:S04]  /*5930*/  IMAD.WIDE.U32 R6, R11, UR4, R6 ;  /* 0x000000040b067c25 */ /* 0x000fc8000f8e0006 */
[----:B------:R-:W-:Y:S02]  /*5940*/  IMAD R0, R0, UR6, RZ ;  /* 0x0000000600007c24 */ /* 0x000fe4000f8e02ff */
[C---:B------:R-:W-:Y:S01]  /*5950*/  IMAD R13, R11.reuse, UR5, R4 ;  /* 0x000000050b0d7c24 */ /* 0x040fe2000f8e0204 */
[----:B------:R-:W-:Y:S01]  /*5960*/  ULDC.64 UR4, c[0x0][0x3e8] ;  /* 0x0000fa0000047ab9 */ /* 0x000fe20000000a00 */
[----:B------:R-:W-:Y:S01]  /*5970*/  IMAD R8, R11, UR7, R0 ;  /* 0x000000070b087c24 */ /* 0x000fe2000f8e0200 */
[----:B------:R-:W-:Y:S01]  /*5980*/  IADD3 R3, P0, R6, UR4, RZ ;  /* 0x0000000406037c10 */ /* 0x000fe2000ff1e0ff */
[----:B------:R-:W-:-:S03]  /*5990*/  UMOV UR4, 0xffffffff ;  /* 0xffffffff00047882 */ /* 0x000fc60000000000 */
[----:B------:R-:W-:Y:S02]  /*59a0*/  IADD3.X R13, R7, UR5, R13, P0, !PT ;  /* 0x00000005070d7c10 */ /* 0x000fe400087fe40d */
[----:B------:R-:W-:Y:S01]  /*59b0*/  IADD3.X R4, R9, UR9, R8, P1, !PT ;  /* 0x0000000909047c10 */ /* 0x000fe20008ffe408 */
[----:B------:R-:W-:Y:S06]  /*59c0*/  BRA.DIV UR4, `(.L_x_1920) ;  /* 0x00000132044c7947 */ /* 0x000fec000b800000 */
[----:B------:R0:W1:Y:S04]  /*59d0*/  SHFL.IDX PT, R0, R13, RZ, 0x1e1f ;  /* 0x001e1fff0d007589 */ /* 0x00006800000e0000 */
[----:B------:R-:W2:Y:S04]  /*59e0*/  SHFL.IDX PT, R3, R3, RZ, 0x1e1f ;  /* 0x001e1fff03037589 */ /* 0x000ea800000e0000 */
[----:B------:R-:W3:Y:S04]  /*59f0*/  SHFL.IDX PT, R4, R4, RZ, 0x1e1f ;  /* 0x001e1fff04047589 */ /* 0x000ee800000e0000 */
[----:B------:R0:W4:Y:S02]  /*5a00*/  SHFL.IDX PT, R14, R5, RZ, 0x1e1f ;  /* 0x001e1fff050e7589 */ /* 0x00012400000e0000 */
.L_x_2114:
[----:B0-----:R-:W5:Y:S04]  /*5a10*/  LDL R5, [R1+0x2c] ;  /* 0x00002c0001057983 */ /* 0x001f680000100800 */
        /* <DEDUP_REMOVED lines=12> */
[----:B------:R-:W-:Y:S06]  /*5ae0*/  @P0 BRA `(.L_x_1922) ;  /* 0x00000000005c0947 */ /* 0x000fec0003800000 */
[----:B------:R-:W2:Y:S01]  /*5af0*/  LDL.64 R30, [R1+0x10] ;  /* 0x00001000011e7983 */ /* 0x000ea20000100a00 */
[----:B------:R-:W-:-:S03]  /*5b00*/  ULDC UR4, c[0x0][0x3f4] ;  /* 0x0000fd0000047ab9 */ /* 0x000fc60000000800 */
[----:B------:R-:W3:Y:S04]  /*5b10*/  LDL R15, [R1+0xc] ;  /* 0x00000c00010f7983 */ /* 0x000ee80000100800 */
[----:B------:R-:W1:Y:S01]  /*5b20*/  LDL R26, [R1+0x78] ;  /* 0x00007800011a7983 */ /* 0x000e620000100800 */
[----:B------:R-:W-:Y:S02]  /*5b30*/  CS2R R10, SRZ ;  /* 0x00000000000a7805 */ /* 0x000fe4000001ff00 */
[----:B------:R-:W-:Y:S02]  /*5b40*/  CS2R R8, SRZ ;  /* 0x0000000000087805 */ /* 0x000fe4000001ff00 */
[----:B------:R-:W-:Y:S02]  /*5b50*/  CS2R R20, SRZ ;  /* 0x0000000000147805 */ /* 0x000fe4000001ff00 */
[----:B------:R-:W-:-:S02]  /*5b60*/  CS2R R12, SRZ ;  /* 0x00000000000c7805 */ /* 0x000fc4000001ff00 */
[----:B--2---:R-:W-:Y:S02]  /*5b70*/  ISETP.GE.AND P4, PT, R30, UR4, PT ;  /* 0x000000041e007c0c */ /* 0x004fe4000bf86270 */
[----:B---3--:R-:W-:-:S11]  /*5b80*/  ISETP.GE.AND P5, PT, R15, UR4, PT ;  /* 0x000000040f007c0c */ /* 0x008fd6000bfa6270 */
[CC--:B------:R-:W-:Y:S02]  /*5b90*/  @!P4 IADD3 R6, P0, R30.reuse, R3.reuse, RZ ;  /* 0x000000031e06c210 */ /* 0x0c0fe40007f1e0ff */
[C---:B------:R-:W-:Y:S02]  /*5ba0*/  @!P5 IADD3 R24, P2, R15.reuse, R3, RZ ;  /* 0x000000030f18d210 */ /* 0x040fe40007f5e0ff */
[----:B------:R-:W-:Y:S02]  /*5bb0*/  @!P4 SHF.R.S32.HI R3, RZ, 0x1f, R30 ;  /* 0x0000001fff03c819 */ /* 0x000fe4000001141e */
[-C--:B----4-:R-:W-:Y:S01]  /*5bc0*/  @!P4 IADD3 R30, P1, R30, R14.reuse, RZ ;  /* 0x0000000e1e1ec210 */ /* 0x090fe20007f3e0ff */
[C-C-:B-1----:R-:W-:Y:S01]  /*5bd0*/  @!P5 IMAD.X R25, R0.reuse, 0x1, R26.reuse, P2 ;  /* 0x000000010019d824 */ /* 0x142fe200010e061a */
[----:B------:R-:W-:Y:S01]  /*5be0*/  @!P5 IADD3 R14, P3, R15, R14, RZ ;  /* 0x0000000e0f0ed210 */ /* 0x000fe20007f7e0ff */
[--C-:B------:R-:W-:Y:S02]  /*5bf0*/  @!P4 IMAD.X R7, R0, 0x1, R3.reuse, P0 ;  /* 0x000000010007c824 */ /* 0x100fe400000e0603 */
[C---:B------:R-:W-:Y:S01]  /*5c00*/  @!P4 IMAD.X R31, R4.reuse, 0x1, R3, P1 ;  /* 0x00000001041fc824 */ /* 0x040fe200008e0603 */
[----:B------:R0:W5:Y:S01]  /*5c10*/  @!P5 LD.E.64 R10, desc[UR40][R24.64] ;  /* 0x00000028180ad980 */ /* 0x000162000c101b00 */
[----:B------:R-:W-:-:S03]  /*5c20*/  @!P5 IMAD.X R15, R4, 0x1, R26, P3 ;  /* 0x00000001040fd824 */ /* 0x000fc600018e061a */
[----:B------:R0:W5:Y:S04]  /*5c30*/  @!P4 LD.E.64 R20, desc[UR40][R6.64] ;  /* 0x000000280614c980 */ /* 0x000168000c101b00 */
[----:B------:R0:W5:Y:S04]  /*5c40*/  @!P5 LD.E.64 R8, desc[UR40][R14.64] ;  /* 0x000000280e08d980 */ /* 0x000168000c101b00 */
[----:B------:R0:W5:Y:S02]  /*5c50*/  @!P4 LD.E.64 R12, desc[UR40][R30.64] ;  /* 0x000000281e0cc980 */ /* 0x000164000c101b00 */
.L_x_1922:
[----:B------:R-:W-:Y:S05]  /*5c60*/  BSYNC B1 ;  /* 0x0000000000017941 */ /* 0x000fea0003800000 */
.L_x_1921:
[----:B-1----:R-:W2:Y:S01]  /*5c70*/  LDL.LU R0, [R1+0x54] ;  /* 0x0000540001007983 */ /* 0x002ea20000300800 */
[----:B------:R-:W1:Y:S01]  /*5c80*/  SYNCS.PHASECHK.TRANS64.TRYWAIT P0, [R16+URZ+0x13200], R5 ;  /* 0x01320005100075a7 */ /* 0x000e62000800017f */
[----:B------:R-:W-:Y:S01]  /*5c90*/  BSSY B1, `(.L_x_1923) ;  /* 0x0000005000017945 */ /* 0x000fe20003800000 */
[----:B--2---:R-:W-:-:S05]  /*5ca0*/  IMAD R0, R0, -0xc0, R27 ;  /* 0xffffff4000007824 */ /* 0x004fca00078e021b */
[----:B------:R-:W-:-:S04]  /*5cb0*/  VIMNMX R3, R0, 0xc0, PT ;  /* 0x000000c000037848 */ /* 0x000fc80003fe0100 */
[----:B------:R-:W-:Y:S01]  /*5cc0*/  ISETP.GE.AND P1, PT, R156, R3, PT ;  /* 0x000000039c00720c */ /* 0x000fe20003f26270 */
[----:B-1----:R-:W-:-:S12]  /*5cd0*/  @!P0 BRA `(.L_x_1924) ;  /* 0x0000012c00f48947 */ /* 0x002fd80003800000 */
.L_x_2115:
[----:B------:R-:W-:Y:S05]  /*5ce0*/  BSYNC B1 ;  /* 0x0000000000017941 */ /* 0x000fea0003800000 */
.L_x_1923:
[----:B------:R-:W-:Y:S05]  /*5cf0*/  @P1 BRA `(.L_x_1925) ;  /* 0x0000002400081947 */ /* 0x000fea0003800000 */
[----:B0-----:R-:W2:Y:S01]  /*5d00*/  LDL.64 R6, [R1+0x10] ;  /* 0x0000100001067983 */ /* 0x001ea20000100a00 */
[----:B------:R-:W2:Y:S03]  /*5d10*/  LDC R0, c[0x0][0x3f4] ;  /* 0x0000fd00ff007b82 */ /* 0x000ea60000000800 */
[----:B------:R-:W3:Y:S04]  /*5d20*/  LDL R3, [R1+0xc] ;  /* 0x00000c0001037983 */ /* 0x000ee80000100800 */
[----:B------:R0:W5:Y:S01]  /*5d30*/  LDL R36, [R1+0x18] ;  /* 0x0000180001247983 */ /* 0x0001620000100800 */
[----:B------:R-:W-:Y:S01]  /*5d40*/  BSSY B1, `(.L_x_1926) ;  /* 0x000007b000017945 */ /* 0x000fe20003800000 */
[----:B--2---:R-:W-:-:S02]  /*5d50*/  ISETP.GE.AND P0, PT, R6, R0, PT ;  /* 0x000000000600720c */ /* 0x004fc40003f06270 */
[----:B---3--:R-:W-:-:S11]  /*5d60*/  ISETP.GE.AND P1, PT, R3, R0, PT ;  /* 0x000000000300720c */ /* 0x008fd60003f26270 */
[----:B0-----:R-:W-:Y:S05]  /*5d70*/  @P0 BRA `(.L_x_1927) ;  /* 0x0000000400dc0947 */ /* 0x001fea0003800000 */
[----:B-----5:R-:W-:Y:S01]  /*5d80*/  IMAD.IADD R0, R16, 0x1, R36 ;  /* 0x0000000110007824 */ /* 0x020fe200078e0224 */
[----:B----4-:R-:W-:Y:S02]  /*5d90*/  SHF.R.U32.HI R14, RZ, 0x8, R20 ;  /* 0x00000008ff0e7819 */ /* 0x010fe40000011614 */
[----:B------:R-:W-:Y:S02]  /*5da0*/  LOP3.LUT R3, R20, 0xff, RZ, 0xc0, !PT ;  /* 0x000000ff14037812 */ /* 0x000fe400078ec0ff */
[----:B-1----:R-:W0:Y:S01]  /*5db0*/  LDS.128 R4, [R0+0xb000] ;  /* 0x00b0000000047984 */ /* 0x002e220000000c00 */
        /* <DEDUP_REMOVED lines=115> */
.L_x_1927:
[----:B------:R-:W-:Y:S05]  /*64f0*/  BSYNC B1 ;  /* 0x0000000000017941 */ /* 0x000fea0003800000 */
.L_x_1926:
[----:B------:R-:W-:Y:S05]  /*6500*/  @P1 BRA `(.L_x_1925) ;  /* 0x0000001c00041947 */ /* 0x000fea0003800000 */
[----:B0-----:R-:W2:Y:S01]  /*6510*/  LDL R0, [R1+0x74] ;  /* 0x0000740001007983 */ /* 0x001ea20000100800 */
[----:B-----5:R-:W-:Y:S01]  /*6520*/  IMAD.IADD R3, R16, 0x1, R36 ;  /* 0x0000000110037824 */ /* 0x020fe200078e0224 */
[----:B------:R-:W-:Y:S02]  /*6530*/  SHF.R.U32.HI R13, RZ, 0x8, R11 ;  /* 0x00000008ff0d7819 */ /* 0x000fe4000001160b */
[----:B------:R-:W-:Y:S02]  /*6540*/  SHF.R.U32.HI R24, RZ, 0x8, R9 ;  /* 0x00000008ff187819 */ /* 0x000fe40000011609 */
[----:B------:R-:W-:Y:S02]  /*6550*/  SHF.R.U32.HI R15, RZ, 0x8, R8 ;  /* 0x00000008ff0f7819 */ /* 0x000fe40000011608 */
[----:B----4-:R-:W-:Y:S02]  /*6560*/  LOP3.LUT R14, R11, 0xff, RZ, 0xc0, !PT ;  /* 0x000000ff0b0e7812 */ /* 0x010fe400078ec0ff */
[----:B------:R-:W-:-:S02]  /*6570*/  LOP3.LUT R25, R9, 0xff, RZ, 0xc0, !PT ;  /* 0x000000ff09197812 */ /* 0x000fc400078ec0ff */
        /* <DEDUP_REMOVED lines=24> */
[----:B--2---:R-:W-:Y:S01]  /*6700*/  LOP3.LUT P0, RZ, R0, 0x2, RZ, 0xc0, !PT ;  /* 0x0000000200ff7812 */ /* 0x004fe2000780c0ff */
[----:B------:R-:W-:-:S12]  /*6710*/  VIADD R0, R3, 0x20 ;  /* 0x0000002003007836 */ /* 0x000fd80000000000 */
[----:B------:R-:W-:Y:S01]  /*6720*/  @P0 VIADD R0, R3, 0xffffffe0 ;  /* 0xffffffe003000836 */ /* 0x000fe20000000000 */
[----:B------:R-:W-:-:S04]  /*6730*/  SHF.R.U32.HI R3, RZ, 0x8, R10 ;  /* 0x00000008ff037819 */ /* 0x000fc8000001160a */
[----:B-1----:R-:W0:Y:S01]  /*6740*/  LDS.128 R4, [R0+0xb000] ;  /* 0x00b0000000047984 */ /* 0x002e220000000c00 */
        /* <DEDUP_REMOVED lines=92> */
.L_x_1919:
        /* <DEDUP_REMOVED lines=18> */
[C---:B------:R-:W-:Y:S01]  /*6e30*/  IMAD R13, R7.reuse, UR5, R6 ;  /* 0x00000005070d7c24 */ /* 0x040fe2000f8e0206 */
[----:B------:R-:W-:Y:S01]  /*6e40*/  ULDC.64 UR4, c[0x0][0x3e8] ;  /* 0x0000fa0000047ab9 */ /* 0x000fe20000000a00 */
[----:B------:R-:W-:Y:S01]  /*6e50*/  IMAD R0, R0, UR6, RZ ;  /* 0x0000000600007c24 */ /* 0x000fe2000f8e02ff */
[----:B------:R-:W-:Y:S01]  /*6e60*/  IADD3 R3, P0, R4, UR4, RZ ;  /* 0x0000000404037c10 */ /* 0x000fe2000ff1e0ff */
[----:B------:R-:W-:Y:S01]  /*6e70*/  UMOV UR4, 0xffffffff ;  /* 0xffffffff00047882 */ /* 0x000fe20000000000 */
[----:B------:R-:W-:Y:S01]  /*6e80*/  IADD3 R4, P1, R20, UR8, RZ ;  /* 0x0000000814047c10 */ /* 0x000fe2000ff3e0ff */
[----:B------:R-:W-:Y:S01]  /*6e90*/  IMAD R20, R7, UR7, R0 ;  /* 0x0000000707147c24 */ /* 0x000fe2000f8e0200 */
[----:B------:R-:W-:-:S04]  /*6ea0*/  IADD3.X R13, R5, UR5, R13, P0, !PT ;  /* 0x00000005050d7c10 */ /* 0x000fc800087fe40d */
[----:B------:R-:W-:Y:S01]  /*6eb0*/  IADD3.X R20, R21, UR9, R20, P1, !PT ;  /* 0x0000000915147c10 */ /* 0x000fe20008ffe414 */
[----:B------:R-:W-:Y:S06]  /*6ec0*/  BRA.DIV UR4, `(.L_x_1928) ;  /* 0x0000011e048c7947 */ /* 0x000fec000b800000 */
[----:B------:R0:W1:Y:S04]  /*6ed0*/  SHFL.IDX PT, R0, R13, RZ, 0x1e1f ;  /* 0x001e1fff0d007589 */ /* 0x00006800000e0000 */
[----:B------:R-:W2:Y:S04]  /*6ee0*/  SHFL.IDX PT, R3, R3, RZ, 0x1e1f ;  /* 0x001e1fff03037589 */ /* 0x000ea800000e0000 */
[----:B------:R-:W3:Y:S04]  /*6ef0*/  SHFL.IDX PT, R20, R20, RZ, 0x1e1f ;  /* 0x001e1fff14147589 */ /* 0x000ee800000e0000 */
[----:B------:R0:W4:Y:S02]  /*6f00*/  SHFL.IDX PT, R14, R4, RZ, 0x1e1f ;  /* 0x001e1fff040e7589 */ /* 0x00012400000e0000 */
.L_x_2121:
[----:B0-----:R-:W5:Y:S01]  /*6f10*/  LDL R4, [R1+0x2c] ;  /* 0x00002c0001047983 */ /* 0x001f620000100800 */
[----:B------:R-:W0:Y:S03]  /*6f20*/  LDC R27, c[0x0][0x3f4] ;  /* 0x0000fd00ff1b7b82 */ /* 0x000e260000000800 */
[----:B------:R-:W2:Y:S01]  /*6f30*/  LDL R5, [R1+0x68] ;  /* 0x0000680001057983 */ /* 0x000ea20000100800 */
[----:B------:R-:W-:Y:S01]  /*6f40*/  BSSY B1, `(.L_x_1929) ;  /* 0x0000017000017945 */ /* 0x000fe20003800000 */
[----:B------:R-:W-:Y:S01]  /*6f50*/  CS2R R6, SRZ ;  /* 0x0000000000067805 */ /* 0x000fe2000001ff00 */
[----:B-----5:R-:W-:Y:S01]  /*6f60*/  IMAD R25, R4, R8, RZ ;  /* 0x0000000804197224 */ /* 0x020fe200078e02ff */
[----:B------:R-:W-:Y:S02]  /*6f70*/  CS2R R8, SRZ ;  /* 0x0000000000087805 */ /* 0x000fe4000001ff00 */
[----:B--2---:R-:W-:-:S02]  /*6f80*/  LEA.HI R4, R5, R5, RZ, 0x1 ;  /* 0x0000000505047211 */ /* 0x004fc400078f08ff */
[----:B------:R-:W-:Y:S02]  /*6f90*/  ISETP.GE.AND P0, PT, R10, R25, PT ;  /* 0x000000190a00720c */ /* 0x000fe40003f06270 */
[----:B------:R-:W-:Y:S02]  /*6fa0*/  CS2R R10, SRZ ;  /* 0x00000000000a7805 */ /* 0x000fe4000001ff00 */
[----:B------:R-:W-:-:S05]  /*6fb0*/  LOP3.LUT R4, R4, 0xfffffffe, RZ, 0xc0, !PT ;  /* 0xfffffffe04047812 */ /* 0x000fca00078ec0ff */
[----:B------:R-:W-:Y:S01]  /*6fc0*/  IMAD.IADD R21, R5, 0x1, -R4 ;  /* 0x0000000105157824 */ /* 0x000fe200078e0a04 */
[----:B------:R-:W-:-:S04]  /*6fd0*/  CS2R R4, SRZ ;  /* 0x0000000000047805 */ /* 0x000fc8000001ff00 */
        /* <DEDUP_REMOVED lines=13> */
.L_x_1930:
[----:B------:R-:W-:Y:S05]  /*70b0*/  BSYNC B1 ;  /* 0x0000000000017941 */ /* 0x000fea0003800000 */
.L_x_1929:
[----:B-1----:R-:W2:Y:S01]  /*70c0*/  LDL.LU R0, [R1+0x54] ;  /* 0x0000540001007983 */ /* 0x002ea20000300800 */
[----:B------:R-:W1:Y:S01]  /*70d0*/  SYNCS.PHASECHK.TRANS64.TRYWAIT P1, [R16+URZ+0x13200], R21 ;  /* 0x01320015100075a7 */ /* 0x000e62000802017f */
[----:B------:R-:W-:Y:S01]  /*70e0*/  ISETP.GE.AND P0, PT, R18, R27, PT ;  /* 0x0000001b1200720c */ /* 0x000fe20003f06270 */
[----:B------:R-:W-:Y:S01]  /*70f0*/  BSSY B1, `(.L_x_1931) ;  /* 0x0000005000017945 */ /* 0x000fe20003800000 */
[----:B--2---:R-:W-:-:S05]  /*7100*/  IMAD R0, R0, -0xc0, R25 ;  /* 0xffffff4000007824 */ /* 0x004fca00078e0219 */
[----:B------:R-:W-:-:S04]  /*7110*/  VIMNMX R3, R0, 0xc0, PT ;  /* 0x000000c000037848 */ /* 0x000fc80003fe0100 */
[----:B------:R-:W-:Y:S01]  /*7120*/  ISETP.GE.OR P0, PT, R156, R3, P0 ;  /* 0x000000039c00720c */ /* 0x000fe20000706670 */
[----:B-1----:R-:W-:-:S12]  /*7130*/  @!P1 BRA `(.L_x_1932) ;  /* 0x0000011c005c9947 */ /* 0x002fd80003800000 */
.L_x_2122:
[----:B------:R-:W-:Y:S05]  /*7140*/  BSYNC B1 ;  /* 0x0000000000017941 */ /* 0x000fea0003800000 */
.L_x_1931:
[----:B------:R-:W-:Y:S05]  /*7150*/  @P0 BRA `(.L_x_1925) ;  /* 0x0000000c00f00947 */ /* 0x000fea0003800000 */
[----:B------:R-:W2:Y:S04]  /*7160*/  LDL R37, [R1+0x34] ;  /* 0x0000340001257983 */ /* 0x000ea80000100800 */
[----:B------:R-:W2:Y:S04]  /*7170*/  LDL R34, [R1+0x38] ;  /* 0x0000380001227983 */ /* 0x000ea80000100800 */
[----:B------:R-:W2:Y:S04]  /*7180*/  LDL R32, [R1+0x3c] ;  /* 0x00003c0001207983 */ /* 0x000ea80000100800 */
[----:B------:R-:W2:Y:S01]  /*7190*/  LDL R48, [R1+0x7c] ;  /* 0x00007c0001307983 */ /* 0x000ea20000100800 */
[----:B-----5:R-:W-:-:S02]  /*71a0*/  SHF.R.U32.HI R0, RZ, 0x8, R4 ;  /* 0x00000008ff007819 */ /* 0x020fc40000011604 */
[----:B------:R-:W-:Y:S02]  /*71b0*/  LOP3.LUT R3, R4, 0xff, RZ, 0xc0, !PT ;  /* 0x000000ff04037812 */ /* 0x000fe400078ec0ff */
[----:B------:R-:W-:Y:S02]  /*71c0*/  LOP3.LUT R0, R0, 0xff, RZ, 0xc0, !PT ;  /* 0x000000ff00007812 */ /* 0x000fe400078ec0ff */
[----:B------:R-:W-:Y:S02]  /*71d0*/  SHF.R.U32.HI R25, RZ, 0x8, R5 ;  /* 0x00000008ff197819 */ /* 0x000fe40000011605 */
[----:B---3--:R-:W-:Y:S02]  /*71e0*/  PRMT R20, R0, 0x7604, R3 ;  /* 0x0000760400147816 */ /* 0x008fe40000000003 */
        /* <DEDUP_REMOVED lines=16> */
[----:B----4-:R-:W-:Y:S02]  /*72f0*/  SHF.R.U32.HI R14, RZ, 0x8, R7 ;  /* 0x00000008ff0e7819 */ /* 0x010fe40000011607 */
        /* <DEDUP_REMOVED lines=10> */
[----:B------:R-:W-:-:S04]  /*73a0*/  SHF.R.U32.HI R30, RZ, 0x10, R6 ;  /* 0x00000010ff1e7819 */ /* 0x000fc80000011606 */
[----:B------:R-:W-:-:S04]  /*73b0*/  LOP3.LUT R30, R30, 0xff, RZ, 0xc0, !PT ;  /* 0x000000ff1e1e7812 */ /* 0x000fc800078ec0ff */
[----:B------:R-:W-:Y:S02]  /*73c0*/  PRMT R31, R30, 0x7054, R31 ;  /* 0x000070541e1f7816 */ /* 0x000fe4000000001f */
[----:B------:R-:W-:-:S04]  /*73d0*/  SHF.R.U32.HI R30, RZ, 0x10, R10 ;  /* 0x00000010ff1e7819 */ /* 0x000fc8000001160a */
[----:B------:R-:W-:-:S04]  /*73e0*/  LOP3.LUT R30, R30, 0xff, RZ, 0xc0, !PT ;  /* 0x000000ff1e1e7812 */ /* 0x000fc800078ec0ff */
[----:B------:R-:W-:Y:S02]  /*73f0*/  PRMT R41, R30, 0x7054, R41 ;  /* 0x000070541e297816 */ /* 0x000fe40000000029 */
[----:B--2---:R-:W-:Y:S02]  /*7400*/  LOP3.LUT R0, R37, 0x30, R0, 0xf8, !PT ;  /* 0x0000003025007812 */ /* 0x004fe400078ef800 */
[----:B------:R-:W-:Y:S02]  /*7410*/  PRMT R37, R21, 0x7604, R24 ;  /* 0x0000760415257816 */ /* 0x000fe40000000018 */
[----:B------:R-:W-:Y:S02]  /*7420*/  LOP3.LUT R3, R0, R34, RZ, 0x3c, !PT ;  /* 0x0000002200037212 */ /* 0x000fe400078e3cff */
[----:B------:R-:W-:Y:S02]  /*7430*/  SHF.R.U32.HI R21, RZ, 0x10, R5 ;  /* 0x00000010ff157819 */ /* 0x000fe40000011605 */
[----:B------:R-:W-:-:S02]  /*7440*/  IADD3 R0, R16, R32, R3 ;  /* 0x0000002010007210 */ /* 0x000fc40007ffe003 */
[----:B------:R-:W-:Y:S01]  /*7450*/  SHF.R.U32.HI R32, RZ, 0x10, R7 ;  /* 0x00000010ff207819 */ /* 0x000fe20000011607 */
[----:B------:R-:W-:Y:S01]  /*7460*/  LDS.128 R12, [R48+0xb000] ;  /* 0x00b00000300c7984 */ /* 0x000fe20000000c00 */
[----:B------:R-:W-:Y:S02]  /*7470*/  LOP3.LUT R21, R21, 0xff, RZ, 0xc0, !PT ;  /* 0x000000ff15157812 */ /* 0x000fe400078ec0ff */
[----:B------:R-:W-:Y:S01]  /*7480*/  SHF.R.U32.HI R3, RZ, 0x10, R4 ;  /* 0x00000010ff037819 */ /* 0x000fe20000011604 */
[----:B------:R-:W0:Y:S01]  /*7490*/  LDS.128 R24, [R0+0xb000] ;  /* 0x00b0000000187984 */ /* 0x000e220000000c00 */
[----:B------:R-:W-:Y:S02]  /*74a0*/  LOP3.LUT R32, R32, 0xff, RZ, 0xc0, !PT ;  /* 0x000000ff20207812 */ /* 0x000fe400078ec0ff */
[----:B------:R-:W-:Y:S02]  /*74b0*/  PRMT R21, R21, 0x7054, R28 ;  /* 0x0000705415157816 */ /* 0x000fe4000000001c */
[----:B------:R-:W-:-:S02]  /*74c0*/  LOP3.LUT R3, R3, 0xff, RZ, 0xc0, !PT ;  /* 0x000000ff03037812 */ /* 0x000fc400078ec0ff */
[----:B------:R-:W-:Y:S02]  /*74d0*/  SHF.R.U32.HI R28, RZ, 0x10, R9 ;  /* 0x00000010ff1c7819 */ /* 0x000fe40000011609 */
[----:B------:R-:W-:Y:S02]  /*74e0*/  PRMT R33, R32, 0x7054, R33 ;  /* 0x0000705420217816 */ /* 0x000fe40000000021 */
[----:B------:R-:W-:Y:S02]  /*74f0*/  PRMT R3, R3, 0x7054, R20 ;  /* 0x0000705403037816 */ /* 0x000fe40000000014 */
[----:B------:R-:W-:Y:S02]  /*7500*/  SHF.R.U32.HI R32, RZ, 0x10, R11 ;  /* 0x00000010ff207819 */ /* 0x000fe4000001160b */
[----:B------:R-:W-:Y:S02]  /*7510*/  LOP3.LUT R28, R28, 0xff, RZ, 0xc0, !PT ;  /* 0x000000ff1c1c7812 */ /* 0x000fe400078ec0ff */
[----:B------:R-:W-:-:S02]  /*7520*/  SHF.R.U32.HI R20, RZ, 0x10, R8 ;  /* 0x00000010ff147819 */ /* 0x000fc40000011608 */
[----:B------:R-:W-:Y:S02]  /*7530*/  LOP3.LUT R32, R32, 0xff, RZ, 0xc0, !PT ;  /* 0x000000ff20207812 */ /* 0x000fe400078ec0ff */
[----:B------:R-:W-:Y:S02]  /*7540*/  PRMT R39, R28, 0x7054, R37 ;  /* 0x000070541c277816 */ /* 0x000fe40000000025 */
[----:B------:R-:W-:Y:S02]  /*7550*/  LOP3.LUT R20, R20, 0xff, RZ, 0xc0, !PT ;  /* 0x000000ff14147812 */ /* 0x000fe400078ec0ff */
[----:B------:R-:W-:Y:S02]  /*7560*/  PRMT R43, R32, 0x7054, R43 ;  /* 0x00007054202b7816 */ /* 0x000fe4000000002b */
[----:B------:R-:W-:Y:S02]  /*7570*/  LOP3.LUT R39, R39, 0xff000000, R9, 0xf8, !PT ;  /* 0xff00000027277812 */ /* 0x000fe400078ef809 */
[----:B------:R-:W-:-:S02]  /*7580*/  PRMT R35, R20, 0x7054, R35 ;  /* 0x0000705414237816 */ /* 0x000fc40000000023 */
[----:B------:R-:W-:Y:S02]  /*7590*/  LOP3.LUT R34, R21, 0xff000000, R5, 0xf8, !PT ;  /* 0xff00000015227812 */ /* 0x000fe400078ef805 */
[----:B------:R-:W-:Y:S02]  /*75a0*/  LOP3.LUT R20, R3, 0xff000000, R4, 0xf8, !PT ;  /* 0xff00000003147812 */ /* 0x000fe400078ef804 */
[----:B------:R-:W-:Y:S02]  /*75b0*/  LOP3.LUT R4, R41, 0xff000000, R10, 0xf8, !PT ;  /* 0xff00000029047812 */ /* 0x000fe400078ef80a */
[----:B------:R-:W-:Y:S02]  /*75c0*/  LOP3.LUT R43, R43, 0xff000000, R11, 0xf8, !PT ;  /* 0xff0000002b2b7812 */ /* 0x000fe400078ef80b */
[----:B------:R-:W-:Y:S02]  /*75d0*/  F2FP.F16.E4M3.UNPACK_B R40, R39 ;  /* 0x00000027ff28723e */ /* 0x000fe400020006ff */
[----:B0-----:R-:W-:-:S02]  /*75e0*/  F2FP.F16.E4M3.UNPACK_B R10, R25 ;  /* 0x00000019ff0a723e */ /* 0x001fc400020006ff */
[----:B------:R-:W-:Y:S02]  /*75f0*/  F2FP.F16.E4M3.UNPACK_B R11, R34 ;  /* 0x00000022ff0b723e */ /* 0x000fe400020006ff */
[----:B------:R-:W-:Y:S01]  /*7600*/  LOP3.LUT R3, R31, 0xff000000, R6, 0xf8, !PT ;  /* 0xff0000001f037812 */ /* 0x000fe200078ef806 */
[--C-:B------:R-:W-:Y:S01]  /*7610*/  HADD2.F32 R6, -RZ, R10.reuse.H0_H0 ;  /* 0x2000000aff067230 */ /* 0x100fe20000004100 */
[----:B------:R-:W-:Y:S01]  /*7620*/  LOP3.LUT R28, R35, 0xff000000, R8, 0xf8, !PT ;  /* 0xff000000231c7812 */ /* 0x000fe200078ef808 */
[----:B------:R-:W-:Y:S01]  /*7630*/  HADD2.F32 R10, -RZ, R10.H1_H1 ;  /* 0x3000000aff0a7230 */ /* 0x000fe20000004100 */
[----:B------:R-:W-:Y:S02]  /*7640*/  LOP3.LUT R37, R33, 0xff000000, R7, 0xf8, !PT ;  /* 0xff00000021257812 */ /* 0x000fe400078ef807 */
[-C--:B------:R-:W-:Y:S02]  /*7650*/  F2FP.F16.E4M3.UNPACK_B R8, R13.reuse ;  /* 0x0000000dff08723e */ /* 0x080fe400020006ff */
[----:B------:R-:W-:-:S02]  /*7660*/  F2FP.F16.E4M3.UNPACK_B R30, R13.H1 ;  /* 0x0000000dff1e723e */ /* 0x000fc400030006ff */
[-C--:B------:R-:W-:Y:S01]  /*7670*/  F2FP.F16.E4M3.UNPACK_B R31, R15.reuse ;  /* 0x0000000fff1f723e */ /* 0x080fe200020006ff */
[----:B------:R-:W-:Y:S01]  /*7680*/  HADD2.F32 R9, -RZ, R8.H0_H0 ;  /* 0x20000008ff097230 */ /* 0x000fe20000004100 */
[----:B------:R-:W-:Y:S01]  /*7690*/  F2FP.F16.E4M3.UNPACK_B R36, R15.H1 ;  /* 0x0000000fff24723e */ /* 0x000fe200030006ff */
[----:B------:R-:W-:Y:S01]  /*76a0*/  HADD2.F32 R15, -RZ, R40.H0_H0 ;  /* 0x20000028ff0f7230 */ /* 0x000fe20000004100 */
[-C--:B------:R-:W-:Y:S01]  /*76b0*/  F2FP.F16.E4M3.UNPACK_B R13, R12.reuse ;  /* 0x0000000cff0d723e */ /* 0x080fe200020006ff */
[----:B------:R-:W-:Y:S01]  /*76c0*/  HADD2.F32 R8, -RZ, R8.H1_H1 ;  /* 0x30000008ff087230 */ /* 0x000fe20000004100 */
[----:B------:R-:W-:Y:S01]  /*76d0*/  F2FP.F16.E4M3.UNPACK_B R33, R12.H1 ;  /* 0x0000000cff21723e */ /* 0x000fe200030006ff */
[----:B------:R-:W-:Y:S01]  /*76e0*/  HADD2.F32 R12, -RZ, R11.H0_H0 ;  /* 0x2000000bff0c7230 */ /* 0x000fe20000004100 */
[-C--:B------:R-:W-:Y:S02]  /*76f0*/  F2FP.F16.E4M3.UNPACK_B R21, R24.reuse ;  /* 0x00000018ff15723e */ /* 0x080fe400020006ff */
[----:B------:R-:W-:Y:S01]  /*7700*/  F2FP.F16.E4M3.UNPACK_B R35, R24.H1 ;  /* 0x00000018ff23723e */ /* 0x000fe200030006ff */
[C---:B------:R-:W-:Y:S01]  /*7710*/  FMUL.FTZ R24, R6.reuse, R15 ;  /* 0x0000000f06187220 */ /* 0x040fe20000410000 */
[----:B------:R-:W-:Y:S01]  /*7720*/  FMUL.FTZ R42, R6, R12 ;  /* 0x0000000c062a7220 */ /* 0x000fe20000410000 */
[----:B------:R-:W-:-:S02]  /*7730*/  F2FP.F16.E4M3.UNPACK_B R25, R25.H1 ;  /* 0x00000019ff19723e */ /* 0x000fc400030006ff */
[----:B------:R-:W-:Y:S01]  /*7740*/  F2FP.F16.E4M3.UNPACK_B R39, R39.H1 ;  /* 0x00000027ff27723e */ /* 0x000fe200030006ff */
[C---:B------:R-:W-:Y:S01]  /*7750*/  FFMA.FTZ R6, R9.reuse, R12, -R24 ;  /* 0x0000000c09067223 */ /* 0x040fe20000010818 */
[----:B------:R-:W-:Y:S01]  /*7760*/  F2FP.F16.E4M3.UNPACK_B R34, R34.H1 ;  /* 0x00000022ff22723e */ /* 0x000fe200030006ff */
[----:B------:R-:W-:Y:S01]  /*7770*/  FFMA.FTZ R9, R9, R15, R42 ;  /* 0x0000000f09097223 */ /* 0x000fe2000001002a */
[-C--:B------:R-:W-:Y:S01]  /*7780*/  F2FP.F16.E4M3.UNPACK_B R32, R27.reuse ;  /* 0x0000001bff20723e */ /* 0x080fe200020006ff */
[----:B------:R-:W-:Y:S01]  /*7790*/  HADD2.F32 R15, -RZ, R11.H1_H1 ;  /* 0x3000000bff0f7230 */ /* 0x000fe20000004100 */
[----:B------:R-:W-:Y:S01]  /*77a0*/  F2FP.F16.E4M3.UNPACK_B R38, R27.H1 ;  /* 0x0000001bff26723e */ /* 0x000fe200030006ff */
[----:B------:R-:W-:Y:S01]  /*77b0*/  HADD2.F32 R27, -RZ, R40.H1_H1 ;  /* 0x30000028ff1b7230 */ /* 0x000fe20000004100 */
[-C--:B------:R-:W-:Y:S01]  /*77c0*/  F2FP.F16.E4M3.UNPACK_B R7, R26.reuse ;  /* 0x0000001aff07723e */ /* 0x080fe200020006ff */
[----:B------:R-:W-:Y:S01]  /*77d0*/  HADD2.F32 R40, -RZ, R39.H0_H0 ;  /* 0x20000027ff287230 */ /* 0x000fe20000004100 */
[----:B------:R-:W-:Y:S01]  /*77e0*/  F2FP.F16.E4M3.UNPACK_B R26, R26.H1 ;  /* 0x0000001aff1a723e */ /* 0x000fe200030006ff */
[----:B------:R-:W-:-:S02]  /*77f0*/  HADD2.F32 R11, -RZ, R25.H0_H0 ;  /* 0x20000019ff0b7230 */ /* 0x000fc40000004100 */
[C---:B------:R-:W-:Y:S01]  /*7800*/  FMUL.FTZ R41, R10.reuse, R27 ;  /* 0x0000001b0a297220 */ /* 0x040fe20000410000 */
[----:B------:R-:W-:Y:S02]  /*7810*/  HADD2.F32 R24, -RZ, R34.H0_H0 ;  /* 0x20000022ff187230 */ /* 0x000fe40000004100 */
[-C--:B------:R-:W-:Y:S01]  /*7820*/  FMUL.FTZ R10, R10, R15.reuse ;  /* 0x0000000f0a0a7220 */ /* 0x080fe20000410000 */
[----:B------:R-:W-:Y:S02]  /*7830*/  HADD2.F32 R12, -RZ, R30.H0_H0 ;  /* 0x2000001eff0c7230 */ /* 0x000fe40000004100 */
[C---:B------:R-:W-:Y:S01]  /*7840*/  FMUL.FTZ R45, R11.reuse, R40 ;  /* 0x000000280b2d7220 */ /* 0x040fe20000410000 */
[----:B------:R-:W-:Y:S02]  /*7850*/  HADD2.F32 R34, -RZ, R34.H1_H1 ;  /* 0x30000022ff227230 */ /* 0x000fe40000004100 */
[----:B------:R-:W-:Y:S01]  /*7860*/  FMUL.FTZ R47, R11, R24 ;  /* 0x000000180b2f7220 */ /* 0x000fe20000410000 */
[C---:B------:R-:W-:Y:S01]  /*7870*/  FFMA.FTZ R11, R8.reuse, R15, -R41 ;  /* 0x0000000f080b7223 */ /* 0x040fe20000010829 */
[----:B------:R-:W-:Y:S01]  /*7880*/  F2FP.F16.E4M3.UNPACK_B R41, R43 ;  /* 0x0000002bff29723e */ /* 0x000fe200020006ff */
[----:B------:R-:W-:Y:S01]  /*7890*/  FFMA.FTZ R8, R8, R27, R10 ;  /* 0x0000001b08087223 */ /* 0x000fe2000001000a */
[----:B------:R-:W-:Y:S01]  /*78a0*/  HADD2.F32 R27, -RZ, R39.H1_H1 ;  /* 0x30000027ff1b7230 */ /* 0x000fe20000004100 */
[----:B------:R-:W-:Y:S01]  /*78b0*/  F2FP.F16.E4M3.UNPACK_B R39, R37 ;  /* 0x00000025ff27723e */ /* 0x000fe200020006ff */
[----:B------:R-:W-:-:S02]  /*78c0*/  HADD2.F32 R25, -RZ, R25.H1_H1 ;  /* 0x30000019ff197230 */ /* 0x000fc40000004100 */
[C---:B------:R-:W-:Y:S01]  /*78d0*/  FFMA.FTZ R10, R12.reuse, R24, -R45 ;  /* 0x000000180c0a7223 */ /* 0x040fe2000001082d */
[----:B------:R-:W-:Y:S02]  /*78e0*/  HADD2.F32 R42, -RZ, R41.H0_H0 ;  /* 0x20000029ff2a7230 */ /* 0x000fe40000004100 */
[----:B------:R-:W-:Y:S01]  /*78f0*/  FFMA.FTZ R12, R12, R40, R47 ;  /* 0x000000280c0c7223 */ /* 0x000fe2000001002f */
        /* <DEDUP_REMOVED lines=8> */
[----:B------:R-:W-:Y:S01]  /*7980*/  F2FP.F16.E4M3.UNPACK_B R37, R37.H1 ;  /* 0x00000025ff25723e */ /* 0x000fe200030006ff */
[----:B------:R-:W-:Y:S01]  /*7990*/  FFMA.FTZ R25, R24, R40, -R25 ;  /* 0x0000002818197223 */ /* 0x000fe20000010819 */
[----:B------:R-:W-:Y:S01]  /*79a0*/  F2FP.F16.E4M3.UNPACK_B R40, R43.H1 ;  /* 0x0000002bff28723e */ /* 0x000fe200030006ff */
[C---:B------:R-:W-:Y:S01]  /*79b0*/  FFMA.FTZ R15, R30.reuse, R34, -R45 ;  /* 0x000000221e0f7223 */ /* 0x040fe2000001082d */
[----:B------:R-:W-:Y:S01]  /*79c0*/  FFMA.FTZ R27, R30, R27, R44 ;  /* 0x0000001b1e1b7223 */ /* 0x000fe2000001002c */
[----:B------:R-:W-:Y:S01]  /*79d0*/  FFMA.FTZ R24, R24, R42, R47 ;  /* 0x0000002a18187223 */ /* 0x000fe2000001002f */
[----:B------:R-:W-:Y:S01]  /*79e0*/  HADD2.F32 R42, -RZ, R41.H1_H1 ;  /* 0x30000029ff2a7230 */ /* 0x000fe20000004100 */
[-C--:B------:R-:W-:Y:S01]  /*79f0*/  F2FP.F16.E4M3.UNPACK_B R5, R14.reuse ;  /* 0x0000000eff05723e */ /* 0x080fe200020006ff */
[----:B------:R-:W-:Y:S01]  /*7a00*/  HADD2.F32 R43, -RZ, R40.H0_H0 ;  /* 0x20000028ff2b7230 */ /* 0x000fe20000004100 */
[----:B------:R-:W-:Y:S01]  /*7a10*/  F2FP.F16.E4M3.UNPACK_B R14, R14.H1 ;  /* 0x0000000eff0e723e */ /* 0x000fe200030006ff */
[----:B------:R-:W-:Y:S01]  /*7a20*/  HADD2.F32 R30, -RZ, R38.H0_H0 ;  /* 0x20000026ff1e7230 */ /* 0x000fe20000004100 */
[----:B------:R-:W-:Y:S01]  /*7a30*/  F2FP.SATFINITE.E4M3.F32.PACK_AB_MERGE_C R12, R27, R12, RZ ;  /* 0x0000000c1b0c723e */ /* 0x000fe200048070ff */
[----:B------:R-:W-:-:S02]  /*7a40*/  HADD2.F32 R32, -RZ, R32.H1_H1 ;  /* 0x30000020ff207230 */ /* 0x000fc40000004100 */
[----:B------:R-:W-:Y:S02]  /*7a50*/  HADD2.F32 R41, -RZ, R37.H0_H0 ;  /* 0x20000025ff297230 */ /* 0x000fe40000004100 */
[----:B------:R-:W-:Y:S01]  /*7a60*/  FMUL.FTZ R47, R30, R43 ;  /* 0x0000002b1e2f7220 */ /* 0x000fe20000410000 */
[----:B------:R-:W-:Y:S02]  /*7a70*/  HADD2.F32 R39, -RZ, R39.H1_H1 ;  /* 0x30000027ff277230 */ /* 0x000fe40000004100 */
[----:B------:R-:W-:Y:S01]  /*7a80*/  FMUL.FTZ R44, R32, R42 ;  /* 0x0000002a202c7220 */ /* 0x000fe20000410000 */
[----:B------:R-:W-:Y:S02]  /*7a90*/  HADD2.F32 R34, -RZ, R36.H0_H0 ;  /* 0x20000024ff227230 */ /* 0x000fe40000004100 */
[----:B------:R-:W-:Y:S01]  /*7aa0*/  FMUL.FTZ R46, R30, R41 ;  /* 0x000000291e2e7220 */ /* 0x000fe20000410000 */
[----:B------:R-:W-:Y:S02]  /*7ab0*/  HADD2.F32 R31, -RZ, R31.H1_H1 ;  /* 0x3000001fff1f7230 */ /* 0x000fe40000004100 */
[----:B------:R-:W-:Y:S01]  /*7ac0*/  FMUL.FTZ R45, R32, R39 ;  /* 0x00000027202d7220 */ /* 0x000fe20000410000 */
[----:B------:R-:W-:Y:S01]  /*7ad0*/  F2FP.SATFINITE.E4M3.F32.PACK_AB_MERGE_C R9, R8, R9, R12 ;  /* 0x000000090809723e */ /* 0x000fe2000480700c */
[C---:B------:R-:W-:Y:S01]  /*7ae0*/  FFMA.FTZ R32, R34.reuse, R41, -R47 ;  /* 0x0000002922207223 */ /* 0x040fe2000001082f */
[----:B------:R-:W-:Y:S01]  /*7af0*/  FFMA.FTZ R34, R34, R43, R46 ;  /* 0x0000002b22227223 */ /* 0x000fe2000001002e */
[C---:B------:R-:W-:Y:S01]  /*7b00*/  FFMA.FTZ R30, R31.reuse, R39, -R44 ;  /* 0x000000271f1e7223 */ /* 0x040fe2000001082c */
[----:B------:R-:W-:Y:S01]  /*7b10*/  F2FP.F16.E4M3.UNPACK_B R43, R28.H1 ;  /* 0x0000001cff2b723e */ /* 0x000fe200030006ff */
[----:B------:R-:W-:Y:S01]  /*7b20*/  HADD2.F32 R44, -RZ, R40.H1_H1 ;  /* 0x30000028ff2c7230 */ /* 0x000fe20000004100 */
[----:B------:R-:W-:Y:S01]  /*7b30*/  F2FP.F16.E4M3.UNPACK_B R40, R20.H1 ;  /* 0x00000014ff28723e */ /* 0x000fe200030006ff */
[----:B------:R-:W-:Y:S01]  /*7b40*/  FFMA.FTZ R31, R31, R42, R45 ;  /* 0x0000002a1f1f7223 */ /* 0x000fe2000001002d */
        /* <DEDUP_REMOVED lines=12> */
[----:B------:R-:W-:Y:S01]  /*7c10*/  FFMA.FTZ R47, R37, R42, -R46 ;  /* 0x0000002a252f7223 */ /* 0x000fe2000001082e */
[----:B------:R-:W-:Y:S02]  /*7c20*/  HADD2.F32 R40, -RZ, R40.H1_H1 ;  /* 0x30000028ff287230 */ /* 0x000fe40000004100 */
[----:B------:R-:W-:Y:S01]  /*7c30*/  FFMA.FTZ R45, R36, R45, R38 ;  /* 0x0000002d242d7223 */ /* 0x000fe20000010026 */
[----:B------:R-:W-:-:S02]  /*7c40*/  HADD2.F32 R38, -RZ, R43.H1_H1 ;  /* 0x3000002bff267230 */ /* 0x000fc40000004100 */
[----:B------:R-:W-:Y:S01]  /*7c50*/  FFMA.FTZ R42, R36, R41, -R39 ;  /* 0x00000029242a7223 */ /* 0x000fe20000010827 */
[----:B------:R-:W-:Y:S01]  /*7c60*/  FFMA.FTZ R49, R37, R44, R49 ;  /* 0x0000002c25317223 */ /* 0x000fe20000010031 */
[----:B------:R-:W-:Y:S01]  /*7c70*/  HADD2.F32 R33, -RZ, R33.H1_H1 ;  /* 0x30000021ff217230 */ /* 0x000fe20000004100 */
[----:B------:R-:W-:Y:S01]  /*7c80*/  F2FP.F16.E4M3.UNPACK_B R36, R20 ;  /* 0x00000014ff24723e */ /* 0x000fe200020006ff */
[C---:B------:R-:W-:Y:S01]  /*7c90*/  FMUL.FTZ R20, R35.reuse, R38 ;  /* 0x0000002623147220 */ /* 0x040fe20000410000 */
[----:B------:R-:W-:Y:S01]  /*7ca0*/  F2FP.F16.E4M3.UNPACK_B R37, R28 ;  /* 0x0000001cff25723e */ /* 0x000fe200020006ff */
[-C--:B------:R-:W-:Y:S01]  /*7cb0*/  FMUL.FTZ R39, R35, R40.reuse ;  /* 0x0000002823277220 */ /* 0x080fe20000410000 */
[--C-:B------:R-:W-:Y:S02]  /*7cc0*/  HADD2.F32 R28, -RZ, R21.reuse.H0_H0 ;  /* 0x20000015ff1c7230 */ /* 0x100fe40000004100 */
[----:B------:R-:W-:Y:S01]  /*7cd0*/  FFMA.FTZ R43, R33, R40, -R20 ;  /* 0x00000028212b7223 */ /* 0x000fe20000010814 */
[----:B------:R-:W-:-:S02]  /*7ce0*/  HADD2.F32 R21, -RZ, R21.H1_H1 ;  /* 0x30000015ff157230 */ /* 0x000fc40000004100 */
[----:B------:R-:W-:Y:S01]  /*7cf0*/  FFMA.FTZ R44, R33, R38, R39 ;  /* 0x00000026212c7223 */ /* 0x000fe20000010027 */
[--C-:B------:R-:W-:Y:S01]  /*7d00*/  HADD2.F32 R35, -RZ, R37.reuse.H0_H0 ;  /* 0x20000025ff237230 */ /* 0x100fe20000004100 */
[----:B------:R-:W-:Y:S01]  /*7d10*/  F2FP.SATFINITE.E4M3.F32.PACK_AB_MERGE_C R34, R49, R34, RZ ;  /* 0x000000223122723e */ /* 0x000fe200048070ff */
[--C-:B------:R-:W-:Y:S02]  /*7d20*/  HADD2.F32 R33, -RZ, R36.reuse.H0_H0 ;  /* 0x20000024ff217230 */ /* 0x100fe40000004100 */
[----:B------:R-:W-:Y:S02]  /*7d30*/  HADD2.F32 R38, -RZ, R37.H1_H1 ;  /* 0x30000025ff267230 */ /* 0x000fe40000004100 */
[C---:B------:R-:W-:Y:S01]  /*7d40*/  FMUL.FTZ R39, R28.reuse, R35 ;  /* 0x000000231c277220 */ /* 0x040fe20000410000 */
[----:B------:R-:W-:Y:S02]  /*7d50*/  HADD2.F32 R36, -RZ, R36.H1_H1 ;  /* 0x30000024ff247230 */ /* 0x000fe40000004100 */
[----:B------:R-:W-:Y:S01]  /*7d60*/  FMUL.FTZ R41, R28, R33 ;  /* 0x000000211c297220 */ /* 0x000fe20000410000 */
[--C-:B------:R-:W-:Y:S01]  /*7d70*/  HADD2.F32 R20, -RZ, R13.reuse.H0_H0 ;  /* 0x2000000dff147230 */ /* 0x100fe20000004100 */
[----:B------:R-:W-:Y:S01]  /*7d80*/  F2FP.F16.E4M3.UNPACK_B R37, R4.H1 ;  /* 0x00000004ff25723e */ /* 0x000fe200030006ff */
[----:B------:R-:W-:-:S02]  /*7d90*/  HADD2.F32 R13, -RZ, R13.H1_H1 ;  /* 0x3000000dff0d7230 */ /* 0x000fc40000004100 */
[C---:B------:R-:W-:Y:S01]  /*7da0*/  FMUL.FTZ R40, R21.reuse, R38 ;  /* 0x0000002615287220 */ /* 0x040fe20000410000 */
[----:B------:R-:W-:Y:S01]  /*7db0*/  F2FP.F16.E4M3.UNPACK_B R28, R3.H1 ;  /* 0x00000003ff1c723e */ /* 0x000fe200030006ff */
[----:B------:R-:W-:Y:S01]  /*7dc0*/  FMUL.FTZ R21, R21, R36 ;  /* 0x0000002415157220 */ /* 0x000fe20000410000 */
[C---:B------:R-:W-:Y:S01]  /*7dd0*/  FFMA.FTZ R39, R20.reuse, R33, -R39 ;  /* 0x0000002114277223 */ /* 0x040fe20000010827 */
[----:B------:R-:W-:Y:S01]  /*7de0*/  FFMA.FTZ R41, R20, R35, R41 ;  /* 0x0000002314297223 */ /* 0x000fe20000010029 */
[----:B------:R-:W-:Y:S02]  /*7df0*/  HADD2.F32 R35, -RZ, R37.H0_H0 ;  /* 0x20000025ff237230 */ /* 0x000fe40000004100 */
[C---:B------:R-:W-:Y:S01]  /*7e00*/  FFMA.FTZ R38, R13.reuse, R38, R21 ;  /* 0x000000260d267223 */ /* 0x040fe20000010015 */
[----:B------:R-:W-:Y:S02]  /*7e10*/  HADD2.F32 R20, -RZ, R26.H0_H0 ;  /* 0x2000001aff147230 */ /* 0x000fe40000004100 */
[----:B------:R-:W-:Y:S01]  /*7e20*/  FFMA.FTZ R40, R13, R36, -R40 ;  /* 0x000000240d287223 */ /* 0x000fe20000010828 */
[--C-:B------:R-:W-:Y:S01]  /*7e30*/  HADD2.F32 R21, -RZ, R28.reuse.H0_H0 ;  /* 0x2000001cff157230 */ /* 0x100fe20000004100 */
[----:B------:R-:W-:Y:S01]  /*7e40*/  F2FP.F16.E4M3.UNPACK_B R3, R3 ;  /* 0x00000003ff03723e */ /* 0x000fe200020006ff */
[----:B------:R-:W-:-:S02]  /*7e50*/  HADD2.F32 R33, -RZ, R28.H1_H1 ;  /* 0x3000001cff217230 */ /* 0x000fc40000004100 */
[C---:B------:R-:W-:Y:S01]  /*7e60*/  FMUL.FTZ R28, R20.reuse, R35 ;  /* 0x00000023141c7220 */ /* 0x040fe20000410000 */
[----:B------:R-:W-:Y:S02]  /*7e70*/  HADD2.F32 R13, -RZ, R14.H0_H0 ;  /* 0x2000000eff0d7230 */ /* 0x000fe40000004100 */
[----:B------:R-:W-:Y:S01]  /*7e80*/  FMUL.FTZ R20, R20, R21 ;  /* 0x0000001514147220 */ /* 0x000fe20000410000 */
[----:B------:R-:W-:Y:S01]  /*7e90*/  HADD2.F32 R37, -RZ, R37.H1_H1 ;  /* 0x30000025ff257230 */ /* 0x000fe20000004100 */
[----:B------:R-:W-:Y:S01]  /*7ea0*/  F2FP.SATFINITE.E4M3.F32.PACK_AB_MERGE_C R44, R44, R45, RZ ;  /* 0x0000002d2c2c723e */ /* 0x000fe200048070ff */
[----:B------:R-:W-:Y:S02]  /*7eb0*/  HADD2.F32 R26, -RZ, R26.H1_H1 ;  /* 0x3000001aff1a7230 */ /* 0x000fe40000004100 */
        /* <DEDUP_REMOVED lines=38> */
.L_x_1925:
[----:B------:R-:W-:Y:S05]  /*8120*/  BSYNC B0 ;  /* 0x0000000000007941 */ /* 0x000fea0003800000 */
.L_x_1918:
        /* <DEDUP_REMOVED lines=8> */
.L_x_1915:
[----:B0-2---:R-:W2:Y:S02]  /*81b0*/  LDL R0, [R1+0x4] ;  /* 0x0000040001007983 */ /* 0x005ea40000100800 */
[----:B--2---:R-:W-:-:S13]  /*81c0*/  ISETP.NE.AND P1, PT, R0, 0x3, PT ;  /* 0x000000030000780c */ /* 0x004fda0003f25270 */
[----:B------:R-:W-:Y:S05]  /*81d0*/  @!P1 BRA `(.L_x_1933) ;  /* 0x0000000000049947 */ /* 0x000fea0003800000 */
[----:B------:R-:W-:Y:S01]  /*81e0*/  BPT.TRAP 0x1 ;  /* 0x000000040000795c */ /* 0x000fe20000300000 */
.L_x_1933:
[----:B-----5:R-:W-:Y:S01]  /*81f0*/  IMAD R12, R22, 0x8, R16 ;  /* 0x00000008160c7824 */ /* 0x020fe200078e0210 */
[----:B-1----:R-:W-:-:S04]  /*8200*/  SHF.L.U32 R3, R23, 0x1f, RZ ;  /* 0x0000001f17037819 */ /* 0x002fc800000006ff */
[----:B------:R0:W1:Y:S01]  /*8210*/  SYNCS.PHASECHK.TRANS64.TRYWAIT P0, [R12+URZ+0x13230], R3 ;  /* 0x013230030c0075a7 */ /* 0x000062000800017f */
[----:B------:R-:W-:Y:S05]  /*8220*/  @!P1 BRA `(.L_x_1934) ;  /* 0x0000000000049947 */ /* 0x000fea0003800000 */
[----:B------:R-:W-:Y:S01]  /*8230*/  BPT.TRAP 0x1 ;  /* 0x000000040000795c */ /* 0x000fe20000300000 */
.L_x_1934:
        /* <DEDUP_REMOVED lines=9> */
.L_x_1935:
[----:B------:R-:W-:Y:S01]  /*82d0*/  LOP3.LUT R0, R0, 0x10000, RZ, 0xfc, !PT ;  /* 0x0001000000007812 */ /* 0x000fe200078efcff */
[----:B------:R-:W-:Y:S05]  /*82e0*/  WARPSYNC.ALL ;  /* 0x0000000000007948 */ /* 0x000fea0003800000 */
[----:B------:R2:W-:Y:S01]  /*82f0*/  STL [R1+0x1c], R0 ;  /* 0x00001c0001007387 */ /* 0x0005e20000100800 */
[----:B------:R-:W-:Y:S01]  /*8300*/  IMAD R8, R22, 0x280, R0 ;  /* 0x0000028016087824 */ /* 0x000fe200078e0200 */
[----:B------:R-:W-:Y:S01]  /*8310*/  LOP3.LUT R4, R29, 0x10000, RZ, 0xfc, !PT ;  /* 0x000100001d047812 */ /* 0x000fe200078efcff */
[----:B------:R-:W-:Y:S01]  /*8320*/  IMAD.MOV.U32 R9, RZ, RZ, -0x7fffffe0 ;  /* 0x80000020ff097424 */ /* 0x000fe200078e00ff */
[----:B01----:R-:W3:Y:S01]  /*8330*/  LDL R3, [R1+0x44] ;  /* 0x0000440001037983 */ /* 0x003ee20000100800 */
[----:B------:R-:W-:Y:S01]  /*8340*/  IMAD.MOV.U32 R5, RZ, RZ, -0x7fffffe0 ;  /* 0x80000020ff057424 */ /* 0x000fe200078e00ff */
[----:B------:R-:W-:Y:S01]  /*8350*/  R2UR UR6, R8 ;  /* 0x00000000080672ca */ /* 0x000fe200000e0000 */
[----:B------:R-:W-:Y:S01]  /*8360*/  WARPGROUP.ARRIVE ;  /* 0x00000000000079c5 */ /* 0x000fe20000000000 */
[----:B------:R-:W-:Y:S01]  /*8370*/  R2UR UR7, R9 ;  /* 0x00000000090772ca */ /* 0x000fe200000e0000 */
[----:B------:R-:W-:Y:S01]  /*8380*/  IMAD.MOV.U32 R7, RZ, RZ, -0x7fffffe0 ;  /* 0x80000020ff077424 */ /* 0x000fe200078e00ff */
[----:B------:R-:W-:Y:S01]  /*8390*/  R2UR UR4, R4 ;  /* 0x00000000040472ca */ /* 0x000fe200000e0000 */
[----:B------:R-:W-:Y:S01]  /*83a0*/  IMAD.MOV.U32 R11, RZ, RZ, -0x7fffffe0 ;  /* 0x80000020ff0b7424 */ /* 0x000fe200078e00ff */
[----:B------:R-:W-:Y:S01]  /*83b0*/  R2UR UR5, R5 ;  /* 0x00000000050572ca */ /* 0x000fe200000e0000 */
[----:B------:R-:W3:Y:S04]  /*83c0*/  LDL R110, [R1+0x28] ;  /* 0x00002800016e7983 */ /* 0x000ee80000100800 */
[----:B------:R-:W5:Y:S04]  /*83d0*/  LDL R106, [R1+0x30] ;  /* 0x00003000016a7983 */ /* 0x000f680000100800 */
[----:B------:R-:W5:Y:S04]  /*83e0*/  LDL R13, [R1+0x40] ;  /* 0x00004000010d7983 */ /* 0x000f680000100800 */
[----:B------:R-:W5:Y:S01]  /*83f0*/  LDL R108, [R1+0x2c] ;  /* 0x00002c00016c7983 */ /* 0x000f620000100800 */
[----:B------:R-:W-:Y:S01]  /*8400*/  QGMMA.64x32x32.F32.E4M3.E4M3 R88, gdesc[UR4], RZ, !UPT, gsb0 ;  /* 0x00600000045879f3 */ /* 0x000fe2000c0008ff */
[----:B------:R-:W-:Y:S01]  /*8410*/  VIADD R6, R8, 0x80 ;  /* 0x0000008008067836 */ /* 0x000fe20000000000 */
[----:B------:R-:W-:Y:S01]  /*8420*/  R2UR UR7, R7 ;  /* 0x00000000070772ca */ /* 0x000fe200000e0000 */
[----:B------:R-:W-:Y:S01]  /*8430*/  IMAD.MOV.U32 R15, RZ, RZ, -0x7fffffe0 ;  /* 0x80000020ff0f7424 */ /* 0x000fe200078e00ff */
[----:B------:R-:W-:Y:S01]  /*8440*/  R2UR UR4, R4 ;  /* 0x00000000040472ca */ /* 0x000fe200000e0000 */
[----:B--2---:R-:W0:Y:S01]  /*8450*/  LDC R0, c[0x0][0x448] ;  /* 0x00011200ff007b82 */ /* 0x004e220000000800 */
[----:B------:R-:W-:-:S02]  /*8460*/  R2UR UR6, R6 ;  /* 0x00000000060672ca */ /* 0x000fc400000e0000 */
        /* <DEDUP_REMOVED lines=21> */
[----:B----4-:R-:W-:Y:S01]  /*85c0*/  VIADD R14, R8, 0x200 ;  /* 0x00000200080e7836 */ /* 0x010fe20000000000 */
        /* <DEDUP_REMOVED lines=8> */
[----:B------:R-:W-:Y:S02]  /*8650*/  VIADD R6, R4, 0x2 ;  /* 0x0000000204067836 */ /* 0x000fe40000000000 */
[----:B------:R-:W-:Y:S02]  /*8660*/  IMAD.MOV.U32 R11, RZ, RZ, -0x7fffffe0 ;  /* 0x80000020ff0b7424 */ /* 0x000fe400078e00ff */
[----:B------:R-:W-:Y:S01]  /*8670*/  IMAD.MOV.U32 R7, RZ, RZ, -0x7fffffe0 ;  /* 0x80000020ff077424 */ /* 0x000fe200078e00ff */
[----:B------:R-:W-:Y:S02]  /*8680*/  R2UR UR18, R10 ;  /* 0x000000000a1272ca */ /* 0x000fe400000e0000 */
[----:B------:R-:W-:-:S02]  /*8690*/  R2UR UR19, R11 ;  /* 0x000000000b1372ca */ /* 0x000fc400000e0000 */
        /* <DEDUP_REMOVED lines=13> */
[----:B------:R-:W-:Y:S01]  /*8770*/  QGMMA.64x32x32.F32.E4M3.E4M3 R72, gdesc[UR4], R72, gsb0 ;  /* 0x00600000044879f3 */ /* 0x000fe20008000848 */
[----:B------:R-:W-:Y:S02]  /*8780*/  VIADD R10, R8, 0x102 ;  /* 0x00000102080a7836 */ /* 0x000fe40000000000 */
[----:B------:R-:W-:Y:S01]  /*8790*/  IMAD.MOV.U32 R11, RZ, RZ, -0x7fffffe0 ;  /* 0x80000020ff0b7424 */ /* 0x000fe200078e00ff */
[----:B------:R-:W-:Y:S02]  /*87a0*/  R2UR UR4, R6 ;  /* 0x00000000060472ca */ /* 0x000fe400000e0000 */
[----:B------:R-:W-:Y:S02]  /*87b0*/  R2UR UR6, R10 ;  /* 0x000000000a0672ca */ /* 0x000fe400000e0000 */
[----:B------:R-:W-:Y:S02]  /*87c0*/  R2UR UR7, R11 ;  /* 0x000000000b0772ca */ /* 0x000fe400000e0000 */
[----:B------:R-:W-:-:S02]  /*87d0*/  R2UR UR5, R7 ;  /* 0x00000000070572ca */ /* 0x000fc400000e0000 */
[----:B0-----:R-:W-:-:S13]  /*87e0*/  ISETP.NE.AND P0, PT, R0, 0x1, PT ;  /* 0x000000010000780c */ /* 0x001fda0003f05270 */
[----:B------:R-:W0:Y:S08]  /*87f0*/  @P0 LDC R0, c[0x0][0x44c] ;  /* 0x00011300ff000b82 */ /* 0x000e300000000800 */
[----:B------:R-:W1:Y:S01]  /*8800*/  @P0 LDC R9, c[0x0][0x450] ;  /* 0x00011400ff090b82 */ /* 0x000e620000000800 */
[----:B------:R-:W-:Y:S02]  /*8810*/  WARPGROUP.DEPBAR.LE gsb0, 0x0 ;  /* 0x00008000000079c5 */ /* 0x000fe40000010000 */
[----:B------:R-:W-:-:S06]  /*8820*/  WARPGROUP.ARRIVE ;  /* 0x00000000000079c5 */ /* 0x000fcc0000000000 */
[----:B------:R-:W-:Y:S01]  /*8830*/  QGMMA.64x32x32.F32.E4M3.E4M3 R56, gdesc[UR4], R56, gsb0 ;  /* 0x00600000043879f3 */ /* 0x000fe20008000838 */
[----:B---3--:R-:W-:-:S04]  /*8840*/  IMAD.IADD R3, R3, 0x1, R110 ;  /* 0x0000000103037824 */ /* 0x008fc800078e026e */
[----:B0-----:R-:W-:-:S05]  /*8850*/  @P0 IMAD.HI.U32 R0, R3, R0, RZ ;  /* 0x0000000003000227 */ /* 0x001fca00078e00ff */
[----:B-1----:R-:W-:-:S05]  /*8860*/  @P0 SHF.R.U32.HI R3, RZ, R9, R0 ;  /* 0x00000009ff030219 */ /* 0x002fca0000011600 */
[----:B------:R-:W0:Y:S01]  /*8870*/  SHFL.IDX PT, R15, R3, 0x1, 0x1c1f ;  /* 0x003c1f00030f7f89 */ /* 0x000e2200000e0000 */
[----:B------:R-:W-:Y:S02]  /*8880*/  IMAD.MOV.U32 R9, RZ, RZ, -0xa0 ;  /* 0xffffff60ff097424 */ /* 0x000fe400078e00ff */
[C---:B-----5:R-:W-:Y:S02]  /*8890*/  IMAD R0, R104.reuse, -0xa0, R106 ;  /* 0xffffff6068007824 */ /* 0x060fe400078e026a */
[----:B------:R-:W-:Y:S02]  /*88a0*/  IMAD R9, R104, R9, 0xa1 ;  /* 0x000000a168097424 */ /* 0x000fe400078e0209 */
[----:B------:R-:W-:Y:S02]  /*88b0*/  VIADD R10, R8, 0x182 ;  /* 0x00000182080a7836 */ /* 0x000fe40000000000 */
[----:B------:R-:W-:Y:S01]  /*88c0*/  IMAD.MOV.U32 R11, RZ, RZ, -0x7fffffe0 ;  /* 0x80000020ff0b7424 */ /* 0x000fe200078e00ff */
[----:B------:R-:W-:Y:S01]  /*88d0*/  R2UR UR4, R6 ;  /* 0x00000000060472ca */ /* 0x000fe200000e0000 */
[----:B------:R-:W-:Y:S01]  /*88e0*/  VIADD R0, R0, 0xa0 ;  /* 0x000000a000007836 */ /* 0x000fe20000000000 */
[----:B------:R-:W-:Y:S01]  /*88f0*/  R2UR UR6, R10 ;  /* 0x000000000a0672ca */ /* 0x000fe200000e0000 */
[----:B------:R-:W-:Y:S01]  /*8900*/  IMAD R9, R13, -0x2, R9 ;  /* 0xfffffffe0d097824 */ /* 0x000fe200078e0209 */
[----:B------:R-:W-:-:S02]  /*8910*/  R2UR UR7, R11 ;  /* 0x000000000b0772ca */ /* 0x000fc400000e0000 */
[----:B------:R-:W-:Y:S01]  /*8920*/  R2UR UR5, R7 ;  /* 0x00000000070572ca */ /* 0x000fe200000e0000 */
[----:B------:R-:W-:Y:S01]  /*8930*/  IMAD R14, R13, -0x2, R0 ;  /* 0xfffffffe0d0e7824 */ /* 0x000fe200078e0200 */
[----:B------:R-:W-:-:S04]  /*8940*/  IADD3 R13, -R108, R9, R106 ;  /* 0x000000096c0d7210 */ /* 0x000fc80007ffe16a */
[----:B0-----:R-:W-:-:S04]  /*8950*/  VIADDMNMX R0, R15, R13, R14, PT ;  /* 0x0000000d0f007246 */ /* 0x001fc8000380010e */
[C---:B------:R-:W-:Y:S02]  /*8960*/  ISETP.GT.AND P3, PT, R0.reuse, RZ, PT ;  /* 0x000000ff0000720c */ /* 0x040fe40003f64270 */
[C---:B------:R-:W-:Y:S02]  /*8970*/  ISETP.GT.AND P4, PT, R0.reuse, 0x1, PT ;  /* 0x000000010000780c */ /* 0x040fe40003f84270 */
[----:B------:R-:W-:Y:S02]  /*8980*/  ISETP.GT.AND P5, PT, R0, 0x8, PT ;  /* 0x000000080000780c */ /* 0x000fe40003fa4270 */
[----:B------:R-:W-:Y:S01]  /*8990*/  FSEL R15, R90, -INF , P3 ;  /* 0xff8000005a0f7808 */ /* 0x000fe20001800000 */
[----:B------:R-:W-:Y:S02]  /*89a0*/  WARPGROUP.DEPBAR.LE gsb0, 0x0 ;  /* 0x00008000000079c5 */ /* 0x000fe40000010000 */
[----:B------:R-:W-:Y:S01]  /*89b0*/  WARPGROUP.ARRIVE ;  /* 0x00000000000079c5 */ /* 0x000fe20000000000 */
[----:B------:R-:W-:-:S05]  /*89c0*/  FSEL R91, R91, -INF , P4 ;  /* 0xff8000005b5b7808 */ /* 0x000fca0002000000 */
[----:B------:R-:W-:Y:S01]  /*89d0*/  QGMMA.64x32x32.F32.E4M3.E4M3 R40, gdesc[UR4], R40, gsb0 ;  /* 0x00600000042879f3 */ /* 0x000fe20008000828 */
        /* <DEDUP_REMOVED lines=32> */
[----:B------:R-:W-:Y:S01]  /*8be0*/  FMNMX.FTZ R20, R79, R20, !PT ;  /* 0x000000144f147209 */ /* 0x000fe20007810000 */
[----:B------:R-:W-:Y:S02]  /*8bf0*/  VIADD R8, R8, 0x202 ;  /* 0x0000020208087836 */ /* 0x000fe40000000000 */
[----:B------:R-:W-:Y:S01]  /*8c00*/  IMAD.MOV.U32 R9, RZ, RZ, -0x7fffffe0 ;  /* 0x80000020ff097424 */ /* 0x000fe200078e00ff */
[----:B------:R-:W-:Y:S02]  /*8c10*/  ISETP.GT.AND P4, PT, R0, 0x38, PT ;  /* 0x000000380000780c */ /* 0x000fe40003f84270 */
[----:B------:R-:W-:-:S02]  /*8c20*/  FSEL R83, R83, -INF , P3 ;  /* 0xff80000053537808 */ /* 0x000fc40001800000 */
[----:B------:R-:W-:Y:S02]  /*8c30*/  FMNMX.FTZ R20, R111, R20, !PT ;  /* 0x000000146f147209 */ /* 0x000fe40007810000 */
[----:B------:R-:W-:Y:S02]  /*8c40*/  R2UR UR6, R8 ;  /* 0x00000000080672ca */ /* 0x000fe400000e0000 */
[----:B------:R-:W-:Y:S02]  /*8c50*/  R2UR UR7, R9 ;  /* 0x00000000090772ca */ /* 0x000fe400000e0000 */
[----:B------:R-:W-:Y:S02]  /*8c60*/  R2UR UR4, R6 ;  /* 0x00000000060472ca */ /* 0x000fe400000e0000 */
[----:B------:R-:W-:Y:S02]  /*8c70*/  R2UR UR5, R7 ;  /* 0x00000000070572ca */ /* 0x000fe400000e0000 */
[----:B------:R-:W-:-:S02]  /*8c80*/  ISETP.GT.AND P3, PT, R0, 0x39, PT ;  /* 0x000000390000780c */ /* 0x000fc40003f64270 */
[----:B------:R-:W-:Y:S02]  /*8c90*/  FSEL R9, R86, -INF , P4 ;  /* 0xff80000056097808 */ /* 0x000fe40002000000 */
[----:B------:R-:W-:Y:S01]  /*8ca0*/  FMNMX.FTZ R20, R83, R20, !PT ;  /* 0x0000001453147209 */ /* 0x000fe20007810000 */
[----:B------:R-:W-:Y:S02]  /*8cb0*/  WARPGROUP.DEPBAR.LE gsb0, 0x0 ;  /* 0x00008000000079c5 */ /* 0x000fe40000010000 */
[C---:B------:R-:W-:Y:S02]  /*8cc0*/  ISETP.GT.AND P4, PT, R0.reuse, 0x40, PT ;  /* 0x000000400000780c */ /* 0x040fe40003f84270 */
[----:B------:R-:W-:Y:S02]  /*8cd0*/  FSEL R87, R87, -INF , P3 ;  /* 0xff80000057577808 */ /* 0x000fe40001800000 */
[----:B------:R-:W-:Y:S01]  /*8ce0*/  FMNMX.FTZ R20, R9, R20, !PT ;  /* 0x0000001409147209 */ /* 0x000fe20007810000 */
[----:B------:R-:W-:Y:S01]  /*8cf0*/  WARPGROUP.ARRIVE ;  /* 0x00000000000079c5 */ /* 0x000fe20000000000 */
[----:B------:R-:W-:-:S02]  /*8d00*/  ISETP.GT.AND P3, PT, R0, 0x41, PT ;  /* 0x000000410000780c */ /* 0x000fc40003f64270 */
[----:B------:R-:W-:Y:S02]  /*8d10*/  FSEL R113, R58, -INF , P4 ;  /* 0xff8000003a717808 */ /* 0x000fe40002000000 */
[----:B------:R-:W-:Y:S01]  /*8d20*/  FMNMX.FTZ R20, R87, R20, !PT ;  /* 0x0000001457147209 */ /* 0x000fe20007810000 */
[----:B------:R-:W-:Y:S01]  /*8d30*/  QGMMA.64x32x32.F32.E4M3.E4M3 R24, gdesc[UR4], R24, gsb0 ;  /* 0x00600000041879f3 */ /* 0x000fe20008000818 */
[C---:B------:R-:W-:Y:S02]  /*8d40*/  ISETP.GT.AND P4, PT, R0.reuse, 0x48, PT ;  /* 0x000000480000780c */ /* 0x040fe40003f84270 */
[----:B------:R-:W-:Y:S02]  /*8d50*/  FSEL R59, R59, -INF , P3 ;  /* 0xff8000003b3b7808 */ /* 0x000fe40001800000 */
[----:B------:R-:W-:Y:S02]  /*8d60*/  FMNMX.FTZ R20, R113, R20, !PT ;  /* 0x0000001471147209 */ /* 0x000fe40007810000 */
[----:B------:R-:W-:-:S02]  /*8d70*/  ISETP.GT.AND P3, PT, R0, 0x49, PT ;  /* 0x000000490000780c */ /* 0x000fc40003f64270 */
[----:B------:R-:W-:Y:S02]  /*8d80*/  FSEL R115, R62, -INF , P4 ;  /* 0xff8000003e737808 */ /* 0x000fe40002000000 */
[----:B------:R-:W-:Y:S02]  /*8d90*/  FMNMX.FTZ R20, R59, R20, !PT ;  /* 0x000000143b147209 */ /* 0x000fe40007810000 */
        /* <DEDUP_REMOVED lines=38> */
[----:B------:R-:W-:Y:S01]  /*9000*/  FMNMX.FTZ R20, R127, R20, !PT ;  /* 0x000000147f147209 */ /* 0x000fe20007810000 */
[----:B------:R-:W-:Y:S02]  /*9010*/  WARPGROUP.DEPBAR.LE gsb0, 0x0 ;  /* 0x00008000000079c5 */ /* 0x000fe40000010000 */
        /* <DEDUP_REMOVED lines=21> */
[----:B------:R-:W-:Y:S02]  /*9170*/  FSEL R39, R39, -INF , P3 ;  /* 0xff80000027277808 */ /* 0x000fe40001800000 */
[----:B------:R-:W-:-:S04]  /*9180*/  FMNMX.FTZ R20, R135, R20, !PT ;  /* 0x0000001487147209 */ /* 0x000fc80007810000 */
[----:B------:R-:W-:-:S05]  /*9190*/  FMNMX.FTZ R20, R39, R20, !PT ;  /* 0x0000001427147209 */ /* 0x000fca0007810000 */
[----:B------:R-:W0:Y:S04]  /*91a0*/  SHFL.BFLY PT, R137, R20, 0x2, 0x1f ;  /* 0x0c401f0014897f89 */ /* 0x000e2800000e0000 */
[----:B------:R-:W1:Y:S01]  /*91b0*/  SHFL.IDX PT, R3, R3, RZ, 0x1c1f ;  /* 0x001c1fff03037589 */ /* 0x000e6200000e0000 */
[----:B0-----:R-:W-:-:S05]  /*91c0*/  FMNMX.FTZ R10, R20, R137, !PT ;  /* 0x00000089140a7209 */ /* 0x001fca0007810000 */
[----:B------:R-:W0:Y:S01]  /*91d0*/  SHFL.BFLY PT, R137, R10, 0x1, 0x1f ;  /* 0x0c201f000a897f89 */ /* 0x000e2200000e0000 */
[----:B-1----:R-:W-:-:S04]  /*91e0*/  VIADDMNMX R14, R3, R13, R14, PT ;  /* 0x0000000d030e7246 */ /* 0x002fc8000380010e */
[C---:B------:R-:W-:Y:S02]  /*91f0*/  ISETP.GT.AND P4, PT, R14.reuse, 0x1, PT ;  /* 0x000000010e00780c */ /* 0x040fe40003f84270 */
[----:B------:R-:W-:Y:S02]  /*9200*/  ISETP.GT.AND P5, PT, R14, 0x8, PT ;  /* 0x000000080e00780c */ /* 0x000fe40003fa4270 */
[----:B0-----:R-:W-:-:S04]  /*9210*/  FMNMX.FTZ R0, R10, R137, !PT ;  /* 0x000000890a007209 */ /* 0x001fc80007810000 */
[----:B------:R-:W-:Y:S01]  /*9220*/  FSETP.NEU.FTZ.AND P3, PT, R0, -INF , PT ;  /* 0xff8000000000780b */ /* 0x000fe20003f7d000 */
[----:B------:R-:W-:-:S05]  /*9230*/  FFMA.FTZ R137, R2, R0, -8 ;  /* 0xc100000002897423 */ /* 0x000fca0000010000 */
[----:B------:R-:W-:Y:S02]  /*9240*/  FSEL R137, R137, RZ, P3 ;  /* 0x000000ff89897208 */ /* 0x000fe40001800000 */
[----:B------:R-:W-:-:S03]  /*9250*/  ISETP.GT.AND P3, PT, R14, RZ, PT ;  /* 0x000000ff0e00720c */ /* 0x000fc60003f64270 */
[C-C-:B------:R-:W-:Y:S01]  /*9260*/  FFMA.FTZ R8, R2.reuse, R15, -R137.reuse ;  /* 0x0000000f02087223 */ /* 0x140fe20000010889 */
[----:B------:R-:W-:-:S01]  /*9270*/  FFMA.FTZ R15, R2, R91, -R137 ;  /* 0x0000005b020f7223 */ /* 0x000fc20000010889 */
[----:B------:R-:W-:Y:S02]  /*9280*/  FSEL R91, R88, -INF , P3 ;  /* 0xff800000585b7808 */ /* 0x000fe40001800000 */
[----:B------:R-:W-:Y:S01]  /*9290*/  FSEL R89, R89, -INF , P4 ;  /* 0xff80000059597808 */ /* 0x000fe20002000000 */
[C-C-:B------:R-:W-:Y:S01]  /*92a0*/  FFMA.FTZ R26, R2.reuse, R21, -R137.reuse ;  /* 0x00000015021a7223 */ /* 0x140fe20000010889 */
[----:B------:R-:W-:-:S01]  /*92b0*/  FFMA.FTZ R21, R2, R95, -R137 ;  /* 0x0000005f02157223 */ /* 0x000fc20000010889 */
[----:B------:R-:W-:Y:S02]  /*92c0*/  ISETP.GT.AND P3, PT, R14, 0x9, PT ;  /* 0x000000090e00780c */ /* 0x000fe40003f64270 */
[----:B------:R-:W-:Y:S02]  /*92d0*/  FSEL R95, R92, -INF , P5 ;  /* 0xff8000005c5f7808 */ /* 0x000fe40002800000 */
[----:B------:R-:W-:Y:S01]  /*92e0*/  FMNMX.FTZ R30, R91, R89, !PT ;  /* 0x000000595b1e7209 */ /* 0x000fe20007810000 */
[----:B------:R-:W-:-:S01]  /*92f0*/  FFMA.FTZ R99, R2, R99, -R137 ;  /* 0x0000006302637223 */ /* 0x000fc20000010889 */
[----:B------:R-:W-:-:S02]  /*9300*/  ISETP.GT.AND P4, PT, R14, 0x10, PT ;  /* 0x000000100e00780c */ /* 0x000fc40003f84270 */
[----:B------:R-:W-:Y:S02]  /*9310*/  FSEL R93, R93, -INF , P3 ;  /* 0xff8000005d5d7808 */ /* 0x000fe40001800000 */
[----:B------:R-:W-:Y:S01]  /*9320*/  FMNMX.FTZ R30, R95, R30, !PT ;  /* 0x0000001e5f1e7209 */ /* 0x000fe20007810000 */
[----:B------:R0:W-:Y:S01]  /*9330*/  MUFU.EX2 R13, R99 ;  /* 0x00000063000d7308 */ /* 0x0001e20000000800 */
[----:B------:R-:W-:Y:S02]  /*9340*/  ISETP.GT.AND P3, PT, R14, 0x11, PT ;  /* 0x000000110e00780c */ /* 0x000fe40003f64270 */
[----:B------:R-:W-:Y:S02]  /*9350*/  FMNMX.FTZ R34, R93, R30, !PT ;  /* 0x0000001e5d227209 */ /* 0x000fe40007810000 */
[----:B------:R-:W-:Y:S02]  /*9360*/  FSEL R97, R97, -INF , P3 ;  /* 0xff80000061617808 */ /* 0x000fe40001800000 */
[----:B0-----:R-:W-:-:S02]  /*9370*/  FSEL R99, R96, -INF , P4 ;  /* 0xff80000060637808 */ /* 0x001fc40002000000 */
[C---:B------:R-:W-:Y:S02]  /*9380*/  ISETP.GT.AND P4, PT, R14.reuse, 0x18, PT ;  /* 0x000000180e00780c */ /* 0x040fe40003f84270 */
[----:B------:R-:W-:Y:S01]  /*9390*/  FMNMX.FTZ R34, R99, R34, !PT ;  /* 0x0000002263227209 */ /* 0x000fe20007810000 */
[----:B------:R0:W-:Y:S01]  /*93a0*/  MUFU.EX2 R10, R26 ;  /* 0x0000001a000a7308 */ /* 0x0001e20000000800 */
[----:B------:R-:W-:Y:S02]  /*93b0*/  ISETP.GT.AND P3, PT, R14, 0x19, PT ;  /* 0x000000190e00780c */ /* 0x000fe40003f64270 */
[----:B------:R-:W-:Y:S02]  /*93c0*/  FMNMX.FTZ R34, R97, R34, !PT ;  /* 0x0000002261227209 */ /* 0x000fe40007810000 */
[----:B------:R-:W-:Y:S01]  /*93d0*/  FSEL R101, R101, -INF , P3 ;  /* 0xff80000065657808 */ /* 0x000fe20001800000 */
[----:B0-----:R-:W-:Y:S01]  /*93e0*/  FFMA.FTZ R26, R2, R103, -R137 ;  /* 0x00000067021a7223 */ /* 0x001fe20000010889 */
[----:B------:R-:W-:-:S02]  /*93f0*/  FSEL R103, R100, -INF , P4 ;  /* 0xff80000064677808 */ /* 0x000fc40002000000 */
[----:B------:R-:W-:Y:S02]  /*9400*/  ISETP.GT.AND P3, PT, R14, 0x20, PT ;  /* 0x000000200e00780c */ /* 0x000fe40003f64270 */
[----:B------:R-:W-:Y:S01]  /*9410*/  FMNMX.FTZ R34, R103, R34, !PT ;  /* 0x0000002267227209 */ /* 0x000fe20007810000 */
[--C-:B------:R-:W-:Y:S01]  /*9420*/  FFMA.FTZ R20, R2, R105, -R137.reuse ;  /* 0x0000006902147223 */ /* 0x100fe20000010889 */
[----:B------:R-:W-:Y:S02]  /*9430*/  ISETP.GT.AND P4, PT, R14, 0x21, PT ;  /* 0x000000210e00780c */ /* 0x000fe40003f84270 */
[----:B------:R-:W-:Y:S02]  /*9440*/  FSEL R105, R72, -INF , P3 ;  /* 0xff80000048697808 */ /* 0x000fe40001800000 */
[----:B------:R-:W-:Y:S01]  /*9450*/  FMNMX.FTZ R38, R101, R34, !PT ;  /* 0x0000002265267209 */ /* 0x000fe20007810000 */
[----:B------:R-:W-:Y:S01]  /*9460*/  FFMA.FTZ R107, R2, R107, -R137 ;  /* 0x0000006b026b7223 */ /* 0x000fe20000010889 */
[----:B------:R-:W-:-:S02]  /*9470*/  ISETP.GT.AND P3, PT, R14, 0x28, PT ;  /* 0x000000280e00780c */ /* 0x000fc40003f64270 */
[----:B------:R-:W-:Y:S02]  /*9480*/  FSEL R73, R73, -INF , P4 ;  /* 0xff80000049497808 */ /* 0x000fe40002000000 */
[----:B------:R-:W-:Y:S01]  /*9490*/  FMNMX.FTZ R38, R105, R38, !PT ;  /* 0x0000002669267209 */ /* 0x000fe20007810000 */
[----:B------:R0:W-:Y:S01]  /*94a0*/  MUFU.EX2 R30, R107 ;  /* 0x0000006b001e7308 */ /* 0x0001e20000000800 */
[----:B------:R-:W-:Y:S02]  /*94b0*/  ISETP.GT.AND P4, PT, R14, 0x29, PT ;  /* 0x000000290e00780c */ /* 0x000fe40003f84270 */
[----:B------:R-:W-:Y:S01]  /*94c0*/  FMNMX.FTZ R38, R73, R38, !PT ;  /* 0x0000002649267209 */ /* 0x000fe20007810000 */
[----:B------:R-:W-:-:S01]  /*94d0*/  FFMA.FTZ R109, R2, R109, -R137 ;  /* 0x0000006d026d7223 */ /* 0x000fc20000010889 */
[----:B------:R-:W-:Y:S02]  /*94e0*/  FSEL R77, R77, -INF , P4 ;  /* 0xff8000004d4d7808 */ /* 0x000fe40002000000 */
[----:B0-----:R-:W-:-:S02]  /*94f0*/  FSEL R107, R76, -INF , P3 ;  /* 0xff8000004c6b7808 */ /* 0x001fc40001800000 */
[C---:B------:R-:W-:Y:S02]  /*9500*/  ISETP.GT.AND P3, PT, R14.reuse, 0x30, PT ;  /* 0x000000300e00780c */ /* 0x040fe40003f64270 */
[----:B------:R-:W-:Y:S01]  /*9510*/  FMNMX.FTZ R38, R107, R38, !PT ;  /* 0x000000266b267209 */ /* 0x000fe20007810000 */
[----:B------:R0:W-:Y:S01]  /*9520*/  MUFU.EX2 R34, R109 ;  /* 0x0000006d00227308 */ /* 0x0001e20000000800 */
[----:B------:R-:W-:Y:S02]  /*9530*/  ISETP.GT.AND P4, PT, R14, 0x31, PT ;  /* 0x000000310e00780c */ /* 0x000fe40003f84270 */
[----:B------:R-:W-:Y:S02]  /*9540*/  FMNMX.FTZ R42, R77, R38, !PT ;  /* 0x000000264d2a7209 */ /* 0x000fe40007810000 */
[----:B------:R-:W-:Y:S02]  /*9550*/  FSEL R81, R81, -INF , P4 ;  /* 0xff80000051517808 */ /* 0x000fe40002000000 */
[----:B0-----:R-:W-:-:S02]  /*9560*/  FSEL R109, R80, -INF , P3 ;  /* 0xff800000506d7808 */ /* 0x001fc40001800000 */
[----:B------:R-:W-:Y:S02]  /*9570*/  ISETP.GT.AND P3, PT, R14, 0x38, PT ;  /* 0x000000380e00780c */ /* 0x000fe40003f64270 */
[----:B------:R-:W-:Y:S01]  /*9580*/  FMNMX.FTZ R42, R109, R42, !PT ;  /* 0x0000002a6d2a7209 */ /* 0x000fe20007810000 */
[----:B------:R-:W-:-:S01]  /*9590*/  FFMA.FTZ R3, R2, R111, -R137 ;  /* 0x0000006f02037223 */ /* 0x000fc20000010889 */
[----:B------:R-:W-:Y:S02]  /*95a0*/  ISETP.GT.AND P4, PT, R14, 0x39, PT ;  /* 0x000000390e00780c */ /* 0x000fe40003f84270 */
[----:B------:R-:W-:Y:S02]  /*95b0*/  FSEL R111, R84, -INF , P3 ;  /* 0xff800000546f7808 */ /* 0x000fe40001800000 */
[----:B------:R-:W-:Y:S02]  /*95c0*/  FMNMX.FTZ R42, R81, R42, !PT ;  /* 0x0000002a512a7209 */ /* 0x000fe40007810000 */
[----:B------:R-:W-:-:S02]  /*95d0*/  FSEL R85, R85, -INF , P4 ;  /* 0xff80000055557808 */ /* 0x000fc40002000000 */
[C---:B------:R-:W-:Y:S02]  /*95e0*/  ISETP.GT.AND P3, PT, R14.reuse, 0x40, PT ;  /* 0x000000400e00780c */ /* 0x040fe40003f64270 */
        /* <DEDUP_REMOVED lines=12> */
[----:B------:R-:W-:Y:S01]  /*96b0*/  FMNMX.FTZ R46, R141, R46, !PT ;  /* 0x0000002e8d2e7209 */ /* 0x000fe20007810000 */
[----:B------:R0:W-:Y:S01]  /*96c0*/  MUFU.EX2 R38, R3 ;  /* 0x0000000300267308 */ /* 0x0001e20000000800 */
[----:B------:R-:W-:Y:S02]  /*96d0*/  ISETP.GT.AND P4, PT, R14, 0x51, PT ;  /* 0x000000510e00780c */ /* 0x000fe40003f84270 */
[----:B------:R-:W-:Y:S01]  /*96e0*/  FMNMX.FTZ R50, R61, R46, !PT ;  /* 0x0000002e3d327209 */ /* 0x000fe20007810000 */
[----:B0-----:R-:W-:-:S01]  /*96f0*/  FFMA.FTZ R3, R2, R87, -R137 ;  /* 0x0000005702037223 */ /* 0x001fc20000010889 */
[----:B------:R-:W-:Y:S02]  /*9700*/  FSEL R87, R64, -INF , P3 ;  /* 0xff80000040577808 */ /* 0x000fe40001800000 */
[----:B------:R-:W-:-:S02]  /*9710*/  ISETP.GT.AND P3, PT, R14, 0x58, PT ;  /* 0x000000580e00780c */ /* 0x000fc40003f64270 */
[----:B------:R-:W-:Y:S02]  /*9720*/  FSEL R65, R65, -INF , P4 ;  /* 0xff80000041417808 */ /* 0x000fe40002000000 */
[----:B------:R-:W-:Y:S01]  /*9730*/  FMNMX.FTZ R50, R87, R50, !PT ;  /* 0x0000003257327209 */ /* 0x000fe20007810000 */
[----:B------:R-:W-:Y:S01]  /*9740*/  FFMA.FTZ R54, R2, R113, -R137 ;  /* 0x0000007102367223 */ /* 0x000fe20000010889 */
        /* <DEDUP_REMOVED lines=11> */
[----:B------:R-:W-:Y:S01]  /*9800*/  FMNMX.FTZ R50, R143, R50, !PT ;  /* 0x000000328f327209 */ /* 0x000fe20007810000 */
[----:B------:R-:W-:-:S01]  /*9810*/  FFMA.FTZ R40, R2, R115, -R137 ;  /* 0x0000007302287223 */ /* 0x000fc20000010889 */
        /* <DEDUP_REMOVED lines=43> */
[----:B------:R-:W-:-:S04]  /*9ad0*/  FMNMX.FTZ R50, R121, R50, !PT ;  /* 0x0000003279327209 */ /* 0x000fc80007810000 */
[----:B------:R-:W-:Y:S01]  /*9ae0*/  FMNMX.FTZ R50, R37, R50, !PT ;  /* 0x0000003225327209 */ /* 0x000fe20007810000 */
[----:B------:R0:W-:Y:S04]  /*9af0*/  MUFU.EX2 R42, R3 ;  /* 0x00000003002a7308 */ /* 0x0001e80000000800 */
[----:B0-----:R-:W0:Y:S04]  /*9b00*/  SHFL.BFLY PT, R3, R50, 0x2, 0x1f ;  /* 0x0c401f0032037f89 */ /* 0x001e2800000e0000 */
[----:B------:R0:W-:Y:S02]  /*9b10*/  MUFU.EX2 R46, R54 ;  /* 0x00000036002e7308 */ /* 0x0001e40000000800 */
[----:B0-----:R-:W-:-:S05]  /*9b20*/  FMNMX.FTZ R54, R50, R3, !PT ;  /* 0x0000000332367209 */ /* 0x001fca0007810000 */
[----:B------:R-:W0:Y:S01]  /*9b30*/  SHFL.BFLY PT, R3, R54, 0x1, 0x1f ;  /* 0x0c201f0036037f89 */ /* 0x000e2200000e0000 */
[----:B------:R-:W-:Y:S08]  /*9b40*/  MUFU.EX2 R8, R8 ;  /* 0x0000000800087308 */ /* 0x000ff00000000800 */
[----:B------:R-:W1:Y:S01]  /*9b50*/  MUFU.EX2 R15, R15 ;  /* 0x0000000f000f7308 */ /* 0x000e620000000800 */
[----:B0-----:R-:W-:-:S04]  /*9b60*/  FMNMX.FTZ R3, R54, R3, !PT ;  /* 0x0000000336037209 */ /* 0x001fc80007810000 */
[----:B------:R-:W-:Y:S01]  /*9b70*/  FSETP.NEU.FTZ.AND P3, PT, R3, -INF , PT ;  /* 0xff8000000300780b */ /* 0x000fe20003f7d000 */
[----:B------:R-:W-:-:S05]  /*9b80*/  FFMA.FTZ R56, R2, R3, -8 ;  /* 0xc100000002387423 */ /* 0x000fca0000010003 */
[----:B------:R-:W-:Y:S01]  /*9b90*/  FSEL R56, R56, RZ, P3 ;  /* 0x000000ff38387208 */ /* 0x000fe20001800000 */
[----:B------:R-:W0:Y:S04]  /*9ba0*/  MUFU.EX2 R21, R21 ;  /* 0x0000001500157308 */ /* 0x000e280000000800 */
[----:B------:R-:W-:-:S01]  /*9bb0*/  FFMA.FTZ R58, R2, R91, -R56 ;  /* 0x0000005b023a7223 */ /* 0x000fc20000010838 */
[C-C-:B------:R-:W-:Y:S01]  /*9bc0*/  FFMA.FTZ R89, R2.reuse, R89, -R56.reuse ;  /* 0x0000005902597223 */ /* 0x140fe20000010838 */
[----:B------:R-:W-:-:S01]  /*9bd0*/  FFMA.FTZ R60, R2, R95, -R56 ;  /* 0x0000005f023c7223 */ /* 0x000fc20000010838 */
[C-C-:B------:R-:W-:Y:S01]  /*9be0*/  FFMA.FTZ R91, R2.reuse, R93, -R56.reuse ;  /* 0x0000005d025b7223 */ /* 0x140fe20000010838 */
[----:B------:R-:W-:-:S02]  /*9bf0*/  FFMA.FTZ R93, R2, R97, -R56 ;  /* 0x00000061025d7223 */ /* 0x000fc40000010838 */
[----:B------:R-:W-:Y:S01]  /*9c00*/  MUFU.EX2 R58, R58 ;  /* 0x0000003a003a7308 */ /* 0x000fe20000000800 */
[----:B------:R-:W-:-:S01]  /*9c10*/  FFMA.FTZ R97, R2, R77, -R56 ;  /* 0x0000004d02617223 */ /* 0x000fc20000010838 */
[C---:B------:R-:W-:Y:S01]  /*9c20*/  FFMA.FTZ R77, R2.reuse, R81, -R56 ;  /* 0x00000051024d7223 */ /* 0x040fe20000010838 */
[----:B------:R-:W-:-:S01]  /*9c30*/  FFMA.FTZ R11, R2, R11, -R137 ;  /* 0x0000000b020b7223 */ /* 0x000fc20000010889 */
[----:B------:R-:W-:-:S04]  /*9c40*/  FFMA.FTZ R81, R2, R85, -R56 ;  /* 0x0000005502517223 */ /* 0x000fc80000010838 */
[----:B------:R-:W2:Y:S01]  /*9c50*/  MUFU.EX2 R89, R89 ;  /* 0x0000005900597308 */ /* 0x000ea20000000800 */
[----:B------:R-:W-:-:S01]  /*9c60*/  FFMA.FTZ R85, R2, R61, -R56 ;  /* 0x0000003d02557223 */ /* 0x000fc20000010838 */
[C-C-:B------:R-:W-:Y:S01]  /*9c70*/  FFMA.FTZ R62, R2.reuse, R99, -R56.reuse ;  /* 0x00000063023e7223 */ /* 0x140fe20000010838 */
[----:B------:R-:W-:-:S05]  /*9c80*/  FFMA.FTZ R61, R2, R87, -R56 ;  /* 0x00000057023d7223 */ /* 0x000fca0000010838 */
[----:B------:R-:W3:Y:S01]  /*9c90*/  MUFU.EX2 R20, R20 ;  /* 0x0000001400147308 */ /* 0x000ee20000000800 */
[----:B-1----:R-:W-:-:S07]  /*9ca0*/  FADD.FTZ R87, R8, R15 ;  /* 0x0000000f08577221 */ /* 0x002fce0000010000 */
[----:B------:R-:W1:Y:S01]  /*9cb0*/  MUFU.EX2 R60, R60 ;  /* 0x0000003c003c7308 */ /* 0x000e620000000800 */
[----:B------:R-:W-:-:S01]  /*9cc0*/  FADD.FTZ R82, R10, R87 ;  /* 0x000000570a527221 */ /* 0x000fc20000010000 */
[----:B------:R-:W-:-:S06]  /*9cd0*/  FFMA.FTZ R66, R2, R103, -R56 ;  /* 0x0000006702427223 */ /* 0x000fcc0000010838 */
[----:B------:R-:W4:Y:S01]  /*9ce0*/  MUFU.EX2 R91, R91 ;  /* 0x0000005b005b7308 */ /* 0x000f220000000800 */
[----:B0-----:R-:W-:-:S01]  /*9cf0*/  FADD.FTZ R87, R21, R82 ;  /* 0x0000005215577221 */ /* 0x001fc20000010000 */
[----:B------:R-:W-:-:S06]  /*9d00*/  FFMA.FTZ R80, R2, R69, -R56 ;  /* 0x0000004502507223 */ /* 0x000fcc0000010838 */
[----:B------:R-:W0:Y:S01]  /*9d10*/  MUFU.EX2 R11, R11 ;  /* 0x0000000b000b7308 */ /* 0x000e220000000800 */
[----:B------:R-:W-:-:S01]  /*9d20*/  FFMA.FTZ R75, R2, R75, -R137 ;  /* 0x0000004b024b7223 */ /* 0x000fc20000010889 */
[----:B--2---:R-:W-:-:S06]  /*9d30*/  FADD.FTZ R69, R58, R89 ;  /* 0x000000593a457221 */ /* 0x004fcc0000010000 */
[----:B------:R-:W2:Y:S01]  /*9d40*/  MUFU.EX2 R62, R62 ;  /* 0x0000003e003e7308 */ /* 0x000ea20000000800 */
[----:B------:R-:W-:-:S01]  /*9d50*/  FFMA.FTZ R95, R2, R101, -R56 ;  /* 0x00000065025f7223 */ /* 0x000fc20000010838 */
[----:B---3--:R-:W-:-:S06]  /*9d60*/  FADD.FTZ R82, R20, R87 ;  /* 0x0000005714527221 */ /* 0x008fcc0000010000 */
[----:B------:R-:W3:Y:S01]  /*9d70*/  MUFU.EX2 R26, R26 ;  /* 0x0000001a001a7308 */ /* 0x000ee20000000800 */
[----:B-1----:R-:W-:-:S01]  /*9d80*/  FADD.FTZ R84, R60, R69 ;  /* 0x000000453c547221 */ /* 0x002fc20000010000 */
[----:B------:R-:W-:-:S06]  /*9d90*/  FFMA.FTZ R64, R2, R105, -R56 ;  /* 0x0000006902407223 */ /* 0x000fcc0000010838 */
[----:B------:R-:W1:Y:S01]  /*9da0*/  MUFU.EX2 R93, R93 ;  /* 0x0000005d005d7308 */ /* 0x000e620000000800 */
[----:B------:R-:W-:-:S01]  /*9db0*/  FADD.FTZ R86, R13, R82 ;  /* 0x000000520d567221 */ /* 0x000fc20000010000 */
[C---:B------:R-:W-:Y:S01]  /*9dc0*/  FFMA.FTZ R82, R2.reuse, R45, -R56 ;  /* 0x0000002d02527223 */ /* 0x040fe20000010838 */
[----:B------:R-:W-:-:S05]  /*9dd0*/  FFMA.FTZ R79, R2, R79, -R137 ;  /* 0x0000004f024f7223 */ /* 0x000fca0000010889 */
[----:B------:R-:W5:Y:S01]  /*9de0*/  MUFU.EX2 R66, R66 ;  /* 0x0000004200427308 */ /* 0x000f620000000800 */
[----:B----4-:R-:W-:-:S01]  /*9df0*/  FADD.FTZ R45, R91, R84 ;  /* 0x000000545b2d7221 */ /* 0x010fc20000010000 */
[----:B------:R-:W-:Y:S01]  /*9e00*/  FFMA.FTZ R73, R2, R73, -R56 ;  /* 0x0000004902497223 */ /* 0x000fe20000010838 */
[----:B0-----:R-:W-:-:S05]  /*9e10*/  FADD.FTZ R69, R11, R86 ;  /* 0x000000560b457221 */ /* 0x001fca0000010000 */
[----:B------:R-:W0:Y:S01]  /*9e20*/  MUFU.EX2 R75, R75 ;  /* 0x0000004b004b7308 */ /* 0x000e220000000800 */
[----:B--2---:R-:W-:-:S01]  /*9e30*/  FADD.FTZ R84, R62, R45 ;  /* 0x0000002d3e547221 */ /* 0x004fc20000010000 */
[----:B------:R-:W-:-:S06]  /*9e40*/  FFMA.FTZ R68, R2, R107, -R56 ;  /* 0x0000006b02447223 */ /* 0x000fcc0000010838 */
[----:B------:R-:W2:Y:S01]  /*9e50*/  MUFU.EX2 R95, R95 ;  /* 0x0000005f005f7308 */ /* 0x000ea20000000800 */
[----:B---3--:R-:W-:-:S01]  /*9e60*/  FADD.FTZ R45, R26, R69 ;  /* 0x000000451a2d7221 */ /* 0x008fc20000010000 */
[C---:B------:R-:W-:Y:S01]  /*9e70*/  FFMA.FTZ R69, R2.reuse, R49, -R56 ;  /* 0x0000003102457223 */ /* 0x040fe20000010838 */
[----:B------:R-:W-:-:S05]  /*9e80*/  FFMA.FTZ R83, R2, R83, -R137 ;  /* 0x0000005302537223 */ /* 0x000fca0000010889 */
[----:B------:R-:W3:Y:S01]  /*9e90*/  MUFU.EX2 R64, R64 ;  /* 0x0000004000407308 */ /* 0x000ee20000000800 */
[----:B-1----:R-:W-:-:S01]  /*9ea0*/  FADD.FTZ R49, R93, R84 ;  /* 0x000000545d317221 */ /* 0x002fc20000010000 */
[----:B------:R-:W-:-:S06]  /*9eb0*/  FADD.FTZ R86, R30, R45 ;  /* 0x0000002d1e567221 */ /* 0x000fcc0000010000 */
[----:B------:R-:W1:Y:S01]  /*9ec0*/  MUFU.EX2 R79, R79 ;  /* 0x0000004f004f7308 */ /* 0x000e620000000800 */
[----:B------:R-:W-:-:S01]  /*9ed0*/  FFMA.FTZ R9, R2, R9, -R137 ;  /* 0x0000000902097223 */ /* 0x000fc20000010889 */
[----:B-----5:R-:W-:-:S06]  /*9ee0*/  FADD.FTZ R84, R66, R49 ;  /* 0x0000003142547221 */ /* 0x020fcc0000010000 */
[----:B------:R-:W4:Y:S01]  /*9ef0*/  MUFU.EX2 R73, R73 ;  /* 0x0000004900497308 */ /* 0x000f220000000800 */
[----:B------:R-:W-:-:S01]  /*9f00*/  FFMA.FTZ R70, R2, R109, -R56 ;  /* 0x0000006d02467223 */ /* 0x000fc20000010838 */
[----:B0-----:R-:W-:Y:S01]  /*9f10*/  FADD.FTZ R87, R75, R86 ;  /* 0x000000564b577221 */ /* 0x001fe20000010000 */
[----:B------:R-:W-:-:S05]  /*9f20*/  FFMA.FTZ R49, R2, R25, -R56 ;  /* 0x0000001902317223 */ /* 0x000fca0000010838 */
[----:B------:R-:W0:Y:S01]  /*9f30*/  MUFU.EX2 R68, R68 ;  /* 0x0000004400447308 */ /* 0x000e220000000800 */
[----:B--2---:R-:W-:-:S01]  /*9f40*/  FADD.FTZ R25, R95, R84 ;  /* 0x000000545f197221 */ /* 0x004fc20000010000 */
[----:B------:R-:W-:-:S06]  /*9f50*/  FADD.FTZ R86, R34, R87 ;  /* 0x0000005722567221 */ /* 0x000fcc0000010000 */
[----:B------:R-:W2:Y:S01]  /*9f60*/  MUFU.EX2 R83, R83 ;  /* 0x0000005300537308 */ /* 0x000ea20000000800 */
[----:B---3--:R-:W-:-:S01]  /*9f70*/  FADD.FTZ R84, R64, R25 ;  /* 0x0000001940547221 */ /* 0x008fc20000010000 */
[----:B------:R-:W-:-:S06]  /*9f80*/  FFMA.FTZ R74, R2, R111, -R56 ;  /* 0x0000006f024a7223 */ /* 0x000fcc0000010838 */
[----:B------:R-:W3:Y:S01]  /*9f90*/  MUFU.EX2 R97, R97 ;  /* 0x0000006100617308 */ /* 0x000ee20000000800 */
[----:B-1----:R-:W-:-:S01]  /*9fa0*/  FADD.FTZ R25, R79, R86 ;  /* 0x000000564f197221 */ /* 0x002fc20000010000 */
[----:B------:R-:W-:-:S06]  /*9fb0*/  FFMA.FTZ R59, R2, R59, -R137 ;  /* 0x0000003b023b7223 */ /* 0x000fcc0000010889 */
[----:B------:R-:W1:Y:S01]  /*9fc0*/  MUFU.EX2 R9, R9 ;  /* 0x0000000900097308 */ /* 0x000e620000000800 */
[----:B----4-:R-:W-:-:S07]  /*9fd0*/  FADD.FTZ R87, R73, R84 ;  /* 0x0000005449577221 */ /* 0x010fce0000010000 */
[----:B------:R-:W4:Y:S01]  /*9fe0*/  MUFU.EX2 R70, R70 ;  /* 0x0000004600467308 */ /* 0x000f220000000800 */
[----:B------:R-:W-:-:S01]  /*9ff0*/  FADD.FTZ R86, R38, R25 ;  /* 0x0000001926567221 */ /* 0x000fc20000010000 */
[----:B0-----:R-:W-:-:S06]  /*a000*/  FADD.FTZ R84, R68, R87 ;  /* 0x0000005744547221 */ /* 0x001fcc0000010000 */
[----:B------:R-:W0:Y:S01]  /*a010*/  MUFU.EX2 R77, R77 ;  /* 0x0000004d004d7308 */ /* 0x000e220000000800 */
[----:B------:R-:W-:-:S01]  /*a020*/  FFMA.FTZ R72, R2, R139, -R56 ;  /* 0x0000008b02487223 */ /* 0x000fc20000010838 */
[----:B------:R-:W-:Y:S01]  /*a030*/  FFMA.FTZ R63, R2, R63, -R137 ;  /* 0x0000003f023f7223 */ /* 0x000fe20000010889 */
[----:B--2---:R-:W-:-:S05]  /*a040*/  FADD.FTZ R86, R83, R86 ;  /* 0x0000005653567221 */ /* 0x004fca0000010000 */
[----:B------:R-:W2:Y:S01]  /*a050*/  MUFU.EX2 R74, R74 ;  /* 0x0000004a004a7308 */ /* 0x000ea20000000800 */
[----:B---3--:R-:W-:-:S01]  /*a060*/  FADD.FTZ R87, R97, R84 ;  /* 0x0000005461577221 */ /* 0x008fc20000010000 */
[----:B------:R-:W-:Y:S01]  /*a070*/  FFMA.FTZ R57, R2, R57, -R56 ;  /* 0x0000003902397223 */ /* 0x000fe20000010838 */
[----:B-1----:R-:W-:-:S05]  /*a080*/  FADD.FTZ R99, R9, R86 ;  /* 0x0000005609637221 */ /* 0x002fca0000010000 */
[----:B------:R-:W1:Y:S01]  /*a090*/  MUFU.EX2 R59, R59 ;  /* 0x0000003b003b7308 */ /* 0x000e620000000800 */
[----:B------:R-:W-:Y:S01]  /*a0a0*/  F2FP.SATFINITE.E4M3.F32.PACK_AB_MERGE_C R153, R21, R10, RZ ;  /* 0x0000000a1599723e */ /* 0x000fe200048070ff */
[----:B----4-:R-:W-:-:S06]  /*a0b0*/  FADD.FTZ R10, R70, R87 ;  /* 0x00000057460a7221 */ /* 0x010fcc0000010000 */
[----:B------:R-:W3:Y:S01]  /*a0c0*/  MUFU.EX2 R81, R81 ;  /* 0x0000005100517308 */ /* 0x000ee20000000800 */
[----:B------:R-:W-:-:S01]  /*a0d0*/  FFMA.FTZ R78, R2, R141, -R56 ;  /* 0x0000008d024e7223 */ /* 0x000fc20000010838 */
[----:B------:R-:W-:Y:S01]  /*a0e0*/  FADD.FTZ R99, R42, R99 ;  /* 0x000000632a637221 */ /* 0x000fe20000010000 */
[----:B------:R-:W-:-:S05]  /*a0f0*/  F2FP.SATFINITE.E4M3.F32.PACK_AB_MERGE_C R155, R26, R11, RZ ;  /* 0x0000000b1a9b723e */ /* 0x000fca00048070ff */
[----:B------:R-:W4:Y:S01]  /*a100*/  MUFU.EX2 R40, R40 ;  /* 0x0000002800287308 */ /* 0x000f220000000800 */
[----:B------:R-:W-:-:S01]  /*a110*/  FFMA.FTZ R67, R2, R67, -R137 ;  /* 0x0000004302437223 */ /* 0x000fc20000010889 */
[----:B0-----:R-:W-:-:S06]  /*a120*/  FADD.FTZ R11, R77, R10 ;  /* 0x0000000a4d0b7221 */ /* 0x001fcc0000010000 */
[----:B------:R-:W0:Y:S01]  /*a130*/  MUFU.EX2 R72, R72 ;  /* 0x0000004800487308 */ /* 0x000e220000000800 */
[----:B------:R-:W-:-:S07]  /*a140*/  FADD.FTZ R84, R46, R99 ;  /* 0x000000632e547221 */ /* 0x000fce0000010000 */
[----:B------:R-:W-:Y:S01]  /*a150*/  MUFU.EX2 R63, R63 ;  /* 0x0000003f003f7308 */ /* 0x000fe20000000800 */
[----:B--2---:R-:W-:-:S07]  /*a160*/  FADD.FTZ R26, R74, R11 ;  /* 0x0000000b4a1a7221 */ /* 0x004fce0000010000 */
[----:B------:R-:W2:Y:S01]  /*a170*/  MUFU.EX2 R57, R57 ;  /* 0x0000003900397308 */ /* 0x000ea20000000800 */
[----:B------:R-:W-:Y:S01]  /*a180*/  F2FP.SATFINITE.E4M3.F32.PACK_AB_MERGE_C R151, R42, R9, RZ ;  /* 0x000000092a97723e */ /* 0x000fe200048070ff */
[----:B-1----:R-:W-:-:S06]  /*a190*/  FADD.FTZ R11, R59, R84 ;  /* 0x000000543b0b7221 */ /* 0x002fcc0000010000 */
[----:B------:R-:W-:Y:S01]  /*a1a0*/  MUFU.EX2 R44, R44 ;  /* 0x0000002c002c7308 */ /* 0x000fe20000000800 */
[----:B---3--:R-:W-:-:S01]  /*a1b0*/  FADD.FTZ R9, R81, R26 ;  /* 0x0000001a51097221 */ /* 0x008fc20000010000 */
[C-C-:B------:R-:W-:Y:S01]  /*a1c0*/  FFMA.FTZ R76, R2.reuse, R65, -R56.reuse ;  /* 0x00000041024c7223 */ /* 0x140fe20000010838 */
[----:B------:R-:W-:-:S05]  /*a1d0*/  FFMA.FTZ R145, R2, R145, -R56 ;  /* 0x0000009102917223 */ /* 0x000fca0000010838 */
[----:B------:R-:W-:Y:S01]  /*a1e0*/  MUFU.EX2 R24, R24 ;  /* 0x0000001800187308 */ /* 0x000fe20000000800 */
[----:B------:R-:W-:-:S01]  /*a1f0*/  FFMA.FTZ R71, R2, R71, -R137 ;  /* 0x0000004702477223 */ /* 0x000fc20000010889 */
[----:B------:R-:W-:Y:S02]  /*a200*/  @!P2 VIADD R12, R12, 0x13240 ;  /* 0x000132400c0ca836 */ /* 0x000fe40000000000 */
[----:B------:R-:W-:-:S01]  /*a210*/  FFMA.FTZ R143, R2, R143, -R56 ;  /* 0x0000008f028f7223 */ /* 0x000fc20000010838 */
[C---:B------:R-:W-:Y:S01]  /*a220*/  FFMA.FTZ R43, R2.reuse, R43, -R137 ;  /* 0x0000002b022b7223 */ /* 0x040fe20000010889 */
[----:B------:R-:W-:-:S01]  /*a230*/  FFMA.FTZ R41, R2, R41, -R56 ;  /* 0x0000002902297223 */ /* 0x000fc20000010838 */
[C-C-:B------:R-:W-:Y:S01]  /*a240*/  FFMA.FTZ R14, R2.reuse, R123, -R137.reuse ;  /* 0x0000007b020e7223 */ /* 0x140fe20000010889 */
[----:B------:R-:W-:-:S01]  /*a250*/  FFMA.FTZ R47, R2, R47, -R137 ;  /* 0x0000002f022f7223 */ /* 0x000fc20000010889 */
[----:B------:R-:W1:Y:S01]  /*a260*/  MUFU.EX2 R78, R78 ;  /* 0x0000004e004e7308 */ /* 0x000e620000000800 */
[----:B----4-:R-:W-:-:S01]  /*a270*/  FADD.FTZ R42, R40, R11 ;  /* 0x0000000b282a7221 */ /* 0x010fc20000010000 */
[----:B0-----:R-:W-:Y:S01]  /*a280*/  FADD.FTZ R26, R72, R9 ;  /* 0x00000009481a7221 */ /* 0x001fe20000010000 */
[----:B------:R-:W-:-:S05]  /*a290*/  FFMA.FTZ R115, R2, R115, -R56 ;  /* 0x0000007302737223 */ /* 0x000fca0000010838 */
        /* <DEDUP_REMOVED lines=8> */
[----:B------:R-:W-:Y:S08]  /*a320*/  MUFU.EX2 R67, R67 ;  /* 0x0000004300437308 */ /* 0x000ff00000000800 */
[----:B------:R-:W0:Y:S01]  /*a330*/  MUFU.EX2 R85, R85 ;  /* 0x0000005500557308 */ /* 0x000e220000000800 */
[----:B--2---:R-:W-:-:S07]  /*a340*/  FADD.FTZ R11, R57, R26 ;  /* 0x0000001a390b7221 */ /* 0x004fce0000010000 */
[----:B------:R-:W2:Y:S01]  /*a350*/  MUFU.EX2 R61, R61 ;  /* 0x0000003d003d7308 */ /* 0x000ea20000000800 */
[----:B------:R-:W-:Y:S01]  /*a360*/  F2FP.SATFINITE.E4M3.F32.PACK_AB_MERGE_C R153, R15, R8, R153 ;  /* 0x000000080f99723e */ /* 0x000fe20004807099 */
[C-C-:B------:R-:W-:Y:S01]  /*a370*/  FFMA.FTZ R147, R2.reuse, R147, -R56.reuse ;  /* 0x0000009302937223 */ /* 0x140fe20000010838 */
[----:B------:R-:W-:-:S01]  /*a380*/  FFMA.FTZ R119, R2, R119, -R56 ;  /* 0x0000007702777223 */ /* 0x000fc20000010838 */
[C-C-:B------:R-:W-:Y:S01]  /*a390*/  FFMA.FTZ R29, R2.reuse, R29, -R56.reuse ;  /* 0x0000001d021d7223 */ /* 0x140fe20000010838 */
[----:B------:R-:W-:-:S01]  /*a3a0*/  FFMA.FTZ R149, R2, R149, -R56 ;  /* 0x0000009502957223 */ /* 0x000fc20000010838 */
[C-C-:B------:R-:W-:Y:S01]  /*a3b0*/  FFMA.FTZ R33, R2.reuse, R33, -R56.reuse ;  /* 0x0000002102217223 */ /* 0x140fe20000010838 */
[----:B------:R-:W-:-:S01]  /*a3c0*/  FFMA.FTZ R121, R2, R121, -R56 ;  /* 0x0000007902797223 */ /* 0x000fc20000010838 */
[----:B------:R3:W-:Y:S01]  /*a3d0*/  MUFU.EX2 R25, R145 ;  /* 0x0000009100197308 */ /* 0x0007e20000000800 */
[----:B-1----:R-:W-:-:S01]  /*a3e0*/  FADD.FTZ R8, R78, R11 ;  /* 0x0000000b4e087221 */ /* 0x002fc20000010000 */
[----:B------:R-:W-:Y:S01]  /*a3f0*/  @!P2 PRMT R12, RZ, 0x654, R12 ;  /* 0x00000654ff0ca816 */ /* 0x000fe2000000000c */
[----:B------:R-:W-:-:S01]  /*a400*/  FFMA.FTZ R37, R2, R37, -R56 ;  /* 0x0000002502257223 */ /* 0x000fc20000010838 */
[----:B------:R-:W-:Y:S01]  /*a410*/  F2FP.SATFINITE.E4M3.F32.PACK_AB_MERGE_C R155, R13, R20, R155 ;  /* 0x000000140d9b723e */ /* 0x000fe2000480709b */
[----:B------:R-:W-:-:S01]  /*a420*/  FFMA.FTZ R50, R2, R131, -R137 ;  /* 0x0000008302327223 */ /* 0x000fc20000010889 */
[C-C-:B------:R-:W-:Y:S01]  /*a430*/  FFMA.FTZ R31, R2.reuse, R31, -R137.reuse ;  /* 0x0000001f021f7223 */ /* 0x140fe20000010889 */
[----:B------:R-:W-:-:S01]  /*a440*/  FFMA.FTZ R48, R2, R129, -R137 ;  /* 0x0000008102307223 */ /* 0x000fc20000010889 */
[----:B------:R-:W1:Y:S01]  /*a450*/  MUFU.EX2 R76, R76 ;  /* 0x0000004c004c7308 */ /* 0x000e620000000800 */
[C---:B---3--:R-:W-:Y:S01]  /*a460*/  F2FP.SATFINITE.E4M3.F32.PACK_AB_MERGE_C R145, R63.reuse, R40, RZ ;  /* 0x000000283f91723e */ /* 0x048fe200048070ff */
[----:B------:R-:W-:Y:S01]  /*a470*/  FADD.FTZ R63, R63, R42 ;  /* 0x0000002a3f3f7221 */ /* 0x000fe20000010000 */
[----:B------:R3:W-:Y:S03]  /*a480*/  @!P2 SYNCS.ARRIVE.TRANS64.RED.A1T0 RZ, [R12+URZ], RZ ;  /* 0x000000ff0cffa9a7 */ /* 0x0007e6000810043f */
[----:B------:R-:W-:-:S02]  /*a490*/  FADD.FTZ R26, R44, R63 ;  /* 0x0000003f2c1a7221 */ /* 0x000fc40000010000 */
[----:B------:R-:W4:Y:S01]  /*a4a0*/  MUFU.EX2 R65, R65 ;  /* 0x0000004100417308 */ /* 0x000f220000000800 */
[----:B0-----:R-:W-:-:S01]  /*a4b0*/  FADD.FTZ R20, R85, R8 ;  /* 0x0000000855147221 */ /* 0x001fc20000010000 */
[----:B------:R-:W-:Y:S01]  /*a4c0*/  FADD.FTZ R11, R67, R26 ;  /* 0x0000001a430b7221 */ /* 0x000fe20000010000 */
[----:B------:R-:W-:-:S01]  /*a4d0*/  FFMA.FTZ R27, R2, R27, -R137 ;  /* 0x0000001b021b7223 */ /* 0x000fc20000010889 */
[----:B------:R-:W0:Y:S04]  /*a4e0*/  @P0 LDC R21, c[0x0][0x44c] ;  /* 0x00011300ff150b82 */ /* 0x000e280000000800 */
[----:B------:R-:W5:Y:S01]  /*a4f0*/  MUFU.EX2 R71, R71 ;  /* 0x0000004700477308 */ /* 0x000f620000000800 */
[----:B------:R-:W-:-:S01]  /*a500*/  FADD.FTZ R26, R24, R11 ;  /* 0x0000000b181a7221 */ /* 0x000fc20000010000 */
[----:B--2---:R-:W-:-:S06]  /*a510*/  FADD.FTZ R11, R61, R20 ;  /* 0x000000143d0b7221 */ /* 0x004fcc0000010000 */
[----:B------:R-:W2:Y:S01]  /*a520*/  MUFU.EX2 R80, R80 ;  /* 0x0000005000507308 */ /* 0x000ea20000000800 */
[----:B-1----:R-:W-:-:S07]  /*a530*/  FADD.FTZ R20, R76, R11 ;  /* 0x0000000b4c147221 */ /* 0x002fce0000010000 */
[----:B---3--:R-:W1:Y:S01]  /*a540*/  MUFU.EX2 R12, R143 ;  /* 0x0000008f000c7308 */ /* 0x008e620000000800 */
[----:B----4-:R-:W-:-:S07]  /*a550*/  FADD.FTZ R11, R65, R20 ;  /* 0x00000014410b7221 */ /* 0x010fce0000010000 */
[----:B------:R-:W3:Y:S01]  /*a560*/  MUFU.EX2 R43, R43 ;  /* 0x0000002b002b7308 */ /* 0x000ee20000000800 */
[----:B-----5:R-:W-:-:S07]  /*a570*/  F2FP.SATFINITE.E4M3.F32.PACK_AB_MERGE_C R15, R71, R24, RZ ;  /* 0x00000018470f723e */ /* 0x020fce00048070ff */
[----:B------:R-:W4:Y:S01]  /*a580*/  MUFU.EX2 R41, R41 ;  /* 0x0000002900297308 */ /* 0x000f220000000800 */
[----:B------:R-:W-:-:S07]  /*a590*/  FADD.FTZ R71, R71, R26 ;  /* 0x0000001a47477221 */ /* 0x000fce0000010000 */
[----:B------:R-:W-:Y:S01]  /*a5a0*/  MUFU.EX2 R14, R14 ;  /* 0x0000000e000e7308 */ /* 0x000fe20000000800 */
[----:B--2---:R-:W-:-:S07]  /*a5b0*/  FADD.FTZ R11, R80, R11 ;  /* 0x0000000b500b7221 */ /* 0x004fce0000010000 */
[----:B------:R-:W2:Y:S08]  /*a5c0*/  MUFU.EX2 R47, R47 ;  /* 0x0000002f002f7308 */ /* 0x000eb00000000800 */
[----:B------:R-:W5:Y:S01]  /*a5d0*/  MUFU.EX2 R45, R115 ;  /* 0x00000073002d7308 */ /* 0x000f620000000800 */
[----:B------:R-:W-:-:S01]  /*a5e0*/  FADD.FTZ R24, R28, R71 ;  /* 0x000000471c187221 */ /* 0x000fc20000010000 */
[----:B-1----:R-:W-:-:S06]  /*a5f0*/  FADD.FTZ R20, R12, R11 ;  /* 0x0000000b0c147221 */ /* 0x002fcc0000010000 */
[----:B------:R-:W1:Y:S01]  /*a600*/  MUFU.EX2 R82, R82 ;  /* 0x0000005200527308 */ /* 0x000e620000000800 */
[----:B---3--:R-:W-:-:S07]  /*a610*/  FADD.FTZ R13, R43, R24 ;  /* 0x000000182b0d7221 */ /* 0x008fce0000010000 */
[----:B------:R-:W-:Y:S01]  /*a620*/  MUFU.EX2 R36, R36 ;  /* 0x0000002400247308 */ /* 0x000fe20000000800 */
[----:B----4-:R-:W-:-:S07]  /*a630*/  FADD.FTZ R20, R41, R20 ;  /* 0x0000001429147221 */ /* 0x010fce0000010000 */
[----:B------:R-:W3:Y:S08]  /*a640*/  MUFU.EX2 R55, R55 ;  /* 0x0000003700377308 */ /* 0x000ef00000000800 */
[----:B------:R-:W4:Y:S01]  /*a650*/  MUFU.EX2 R32, R32 ;  /* 0x0000002000207308 */ /* 0x000f220000000800 */
[----:B--2---:R-:W-:Y:S01]  /*a660*/  F2FP.SATFINITE.E4M3.F32.PACK_AB_MERGE_C R141, R47, R14, RZ ;  /* 0x0000000e2f8d723e */ /* 0x004fe200048070ff */
[----:B------:R-:W-:-:S06]  /*a670*/  FADD.FTZ R14, R14, R13 ;  /* 0x0000000d0e0e7221 */ /* 0x000fcc0000010000 */
[----:B------:R-:W2:Y:S01]  /*a680*/  MUFU.EX2 R51, R51 ;  /* 0x0000003300337308 */ /* 0x000ea20000000800 */
[----:B-----5:R-:W-:-:S07]  /*a690*/  FADD.FTZ R11, R45, R20 ;  /* 0x000000142d0b7221 */ /* 0x020fce0000010000 */
[----:B------:R-:W5:Y:S01]  /*a6a0*/  MUFU.EX2 R56, R69 ;  /* 0x0000004500387308 */ /* 0x000f620000000800 */
[----:B------:R-:W-:-:S01]  /*a6b0*/  FADD.FTZ R47, R47, R14 ;  /* 0x0000000e2f2f7221 */ /* 0x000fc20000010000 */
[C---:B-1----:R-:W-:Y:S01]  /*a6c0*/  F2FP.SATFINITE.E4M3.F32.PACK_AB_MERGE_C R140, R82.reuse, R45, RZ ;  /* 0x0000002d528c723e */ /* 0x042fe200048070ff */
[----:B------:R-:W-:-:S05]  /*a6d0*/  FADD.FTZ R82, R82, R11 ;  /* 0x0000000b52527221 */ /* 0x000fca0000010000 */
[----:B------:R-:W1:Y:S01]  /*a6e0*/  MUFU.EX2 R10, R117 ;  /* 0x00000075000a7308 */ /* 0x000e620000000800 */
[----:B---3--:R-:W-:Y:S01]  /*a6f0*/  F2FP.SATFINITE.E4M3.F32.PACK_AB_MERGE_C R143, R55, R36, RZ ;  /* 0x00000024378f723e */ /* 0x008fe200048070ff */
[----:B----4-:R-:W-:Y:S01]  /*a700*/  FADD.FTZ R24, R32, R47 ;  /* 0x0000002f20187221 */ /* 0x010fe20000010000 */
[----:B------:R-:W-:-:S05]  /*a710*/  F2FP.SATFINITE.E4M3.F32.PACK_AB_MERGE_C R141, R43, R28, R141 ;  /* 0x0000001c2b8d723e */ /* 0x000fca000480708d */
[----:B------:R-:W3:Y:S01]  /*a720*/  MUFU.EX2 R53, R53 ;  /* 0x0000003500357308 */ /* 0x000ee20000000800 */
[----:B------:R-:W-:-:S01]  /*a730*/  FADD.FTZ R11, R25, R82 ;  /* 0x00000052190b7221 */ /* 0x000fc20000010000 */
[----:B------:R-:W4:Y:S01]  /*a740*/  @P0 LDC R28, c[0x0][0x450] ;  /* 0x00011400ff1c0b82 */ /* 0x000f220000000800 */
[----:B--2---:R-:W-:-:S05]  /*a750*/  F2FP.SATFINITE.E4M3.F32.PACK_AB_MERGE_C R143, R51, R32, R143 ;  /* 0x00000020338f723e */ /* 0x004fca000480708f */
[----:B------:R-:W-:Y:S01]  /*a760*/  MUFU.EX2 R50, R50 ;  /* 0x0000003200327308 */ /* 0x000fe20000000800 */
[----:B------:R-:W-:-:S07]  /*a770*/  FADD.FTZ R51, R51, R24 ;  /* 0x0000001833337221 */ /* 0x000fce0000010000 */
[----:B------:R-:W2:Y:S01]  /*a780*/  MUFU.EX2 R31, R31 ;  /* 0x0000001f001f7308 */ /* 0x000ea20000000800 */
[----:B-----5:R-:W-:-:S07]  /*a790*/  FADD.FTZ R11, R56, R11 ;  /* 0x0000000b380b7221 */ /* 0x020fce0000010000 */
[----:B------:R-:W5:Y:S08]  /*a7a0*/  MUFU.EX2 R48, R48 ;  /* 0x0000003000307308 */ /* 0x000f700000000800 */
[----:B------:R-:W0:Y:S01]  /*a7b0*/  MUFU.EX2 R9, R147 ;  /* 0x0000009300097308 */ /* 0x000e220000000800 */
[----:B------:R-:W-:-:S01]  /*a7c0*/  FFMA.FTZ R54, R2, R135, -R137 ;  /* 0x0000008702367223 */ /* 0x000fc20000010889 */
[----:B------:R-:W-:-:S06]  /*a7d0*/  FFMA.FTZ R39, R2, R39, -R137 ;  /* 0x0000002702277223 */ /* 0x000fcc0000010889 */
[----:B------:R-:W4:Y:S01]  /*a7e0*/  MUFU.EX2 R27, R27 ;  /* 0x0000001b001b7308 */ /* 0x000f220000000800 */
[----:B------:R-:W-:-:S01]  /*a7f0*/  FADD.FTZ R36, R36, R51 ;  /* 0x0000003324247221 */ /* 0x000fc20000010000 */
[----:B------:R-:W-:Y:S01]  /*a800*/  FFMA.FTZ R52, R2, R133, -R137 ;  /* 0x0000008502347223 */ /* 0x000fe20000010889 */
[----:B-1----:R-:W-:-:S05]  /*a810*/  FADD.FTZ R24, R10, R11 ;  /* 0x0000000b0a187221 */ /* 0x002fca0000010000 */
[----:B------:R-:W1:Y:S01]  /*a820*/  MUFU.EX2 R8, R49 ;  /* 0x0000003100087308 */ /* 0x000e620000000800 */
[----:B------:R-:W-:-:S01]  /*a830*/  FFMA.FTZ R35, R2, R35, -R137 ;  /* 0x0000002302237223 */ /* 0x000fc20000010889 */
[----:B------:R-:W-:Y:S01]  /*a840*/  FADD.FTZ R55, R55, R36 ;  /* 0x0000002437377221 */ /* 0x000fe20000010000 */
[----:B---3--:R-:W-:-:S05]  /*a850*/  FADD.FTZ R24, R53, R24 ;  /* 0x0000001835187221 */ /* 0x008fca0000010000 */
[----:B------:R-:W3:Y:S01]  /*a860*/  MUFU.EX2 R119, R119 ;  /* 0x0000007700777308 */ /* 0x000ee20000000800 */
[----:B--2---:R-:W-:Y:S01]  /*a870*/  F2FP.SATFINITE.E4M3.F32.PACK_AB_MERGE_C R137, R31, R50, RZ ;  /* 0x000000321f89723e */ /* 0x004fe200048070ff */
[----:B-----5:R-:W-:-:S06]  /*a880*/  FADD.FTZ R26, R48, R55 ;  /* 0x00000037301a7221 */ /* 0x020fcc0000010000 */
[----:B------:R-:W2:Y:S01]  /*a890*/  MUFU.EX2 R14, R29 ;  /* 0x0000001d000e7308 */ /* 0x000ea20000000800 */
[----:B0-----:R-:W-:-:S01]  /*a8a0*/  FADD.FTZ R11, R9, R24 ;  /* 0x00000018090b7221 */ /* 0x001fc20000010000 */
[----:B----4-:R-:W-:-:S06]  /*a8b0*/  F2FP.SATFINITE.E4M3.F32.PACK_AB_MERGE_C R137, R27, R48, R137 ;  /* 0x000000301b89723e */ /* 0x010fcc0004807089 */
[----:B------:R-:W-:Y:S01]  /*a8c0*/  MUFU.EX2 R54, R54 ;  /* 0x0000003600367308 */ /* 0x000fe20000000800 */
[----:B------:R-:W-:-:S07]  /*a8d0*/  FADD.FTZ R27, R27, R26 ;  /* 0x0000001a1b1b7221 */ /* 0x000fce0000010000 */
[----:B------:R-:W-:Y:S01]  /*a8e0*/  MUFU.EX2 R39, R39 ;  /* 0x0000002700277308 */ /* 0x000fe20000000800 */
[----:B------:R-:W-:-:S04]  /*a8f0*/  @P0 IMAD.HI.U32 R21, R110, R21, RZ ;  /* 0x000000156e150227 */ /* 0x000fc800078e00ff */
[----:B-1----:R-:W-:-:S03]  /*a900*/  FADD.FTZ R24, R8, R11 ;  /* 0x0000000b08187221 */ /* 0x002fc60000010000 */
[----:B------:R-:W0:Y:S01]  /*a910*/  MUFU.EX2 R52, R52 ;  /* 0x0000003400347308 */ /* 0x000e220000000800 */
[----:B------:R-:W-:-:S07]  /*a920*/  F2FP.SATFINITE.E4M3.F32.PACK_AB_MERGE_C R13, R53, R10, RZ ;  /* 0x0000000a350d723e */ /* 0x000fce00048070ff */
[----:B------:R-:W1:Y:S01]  /*a930*/  MUFU.EX2 R149, R149 ;  /* 0x0000009500957308 */ /* 0x000e620000000800 */
[----:B------:R-:W-:Y:S01]  /*a940*/  F2FP.SATFINITE.E4M3.F32.PACK_AB_MERGE_C R147, R67, R44, R15 ;  /* 0x0000002c4393723e */ /* 0x000fe2000480700f */
[----:B------:R-:W-:-:S06]  /*a950*/  FADD.FTZ R50, R50, R27 ;  /* 0x0000001b32327221 */ /* 0x000fcc0000010000 */
[----:B------:R-:W4:Y:S01]  /*a960*/  MUFU.EX2 R35, R35 ;  /* 0x0000002300237308 */ /* 0x000f220000000800 */
[----:B------:R-:W-:Y:S02]  /*a970*/  IMAD.MOV.U32 R15, RZ, RZ, R110 ;  /* 0x000000ffff0f7224 */ /* 0x000fe400078e006e */
[----:B---3--:R-:W-:-:S05]  /*a980*/  FADD.FTZ R11, R119, R24 ;  /* 0x00000018770b7221 */ /* 0x008fca0000010000 */
[----:B------:R-:W3:Y:S01]  /*a990*/  MUFU.EX2 R20, R33 ;  /* 0x0000002100147308 */ /* 0x000ee20000000800 */
[----:B------:R-:W-:Y:S01]  /*a9a0*/  @P0 SHF.R.U32.HI R15, RZ, R28, R21 ;  /* 0x0000001cff0f0219 */ /* 0x000fe20000011615 */
[----:B------:R-:W-:Y:S01]  /*a9b0*/  FADD.FTZ R31, R31, R50 ;  /* 0x000000321f1f7221 */ /* 0x000fe20000010000 */
[----:B--2---:R-:W-:-:S05]  /*a9c0*/  F2FP.SATFINITE.E4M3.F32.PACK_AB_MERGE_C R119, R14, R119, RZ ;  /* 0x000000770e77723e */ /* 0x004fca00048070ff */
[----:B------:R-:W-:Y:S01]  /*a9d0*/  MUFU.EX2 R121, R121 ;  /* 0x0000007900797308 */ /* 0x000fe20000000800 */
[----:B------:R-:W-:-:S07]  /*a9e0*/  FADD.FTZ R14, R14, R11 ;  /* 0x0000000b0e0e7221 */ /* 0x000fce0000010000 */
[----:B------:R-:W2:Y:S01]  /*a9f0*/  MUFU.EX2 R10, R37 ;  /* 0x00000025000a7308 */ /* 0x000ea20000000800 */
[----:B------:R-:W-:Y:S02]  /*aa00*/  IADD3 R21, R15, R106, -R108 ;  /* 0x0000006a0f157210 */ /* 0x000fe40007ffe86c */
[----:B------:R-:W-:Y:S01]  /*aa10*/  F2FP.SATFINITE.E4M3.F32.PACK_AB_MERGE_C R140, R41, R12, R140 ;  /* 0x0000000c298c723e */ /* 0x000fe2000480708c */
[----:B0-----:R-:W-:-:S01]  /*aa20*/  FADD.FTZ R12, R52, R31 ;  /* 0x0000001f340c7221 */ /* 0x001fc20000010000 */
[----:B------:R-:W-:Y:S01]  /*aa30*/  F2FP.SATFINITE.E4M3.F32.PACK_AB_MERGE_C R15, R39, R54, RZ ;  /* 0x00000036270f723e */ /* 0x000fe200048070ff */
[----:B-1----:R-:W-:-:S01]  /*aa40*/  FADD.FTZ R11, R149, R14 ;  /* 0x0000000e950b7221 */ /* 0x002fc20000010000 */
[----:B------:R-:W-:Y:S02]  /*aa50*/  F2FP.SATFINITE.E4M3.F32.PACK_AB_MERGE_C R142, R56, R25, R13 ;  /* 0x00000019388e723e */ /* 0x000fe4000480700d */
[C---:B----4-:R-:W-:Y:S01]  /*aa60*/  F2FP.SATFINITE.E4M3.F32.PACK_AB_MERGE_C R139, R35.reuse, R52, R15 ;  /* 0x00000034238b723e */ /* 0x050fe2000480700f */
[----:B------:R-:W-:Y:S01]  /*aa70*/  FADD.FTZ R35, R35, R12 ;  /* 0x0000000c23237221 */ /* 0x000fe20000010000 */
[----:B------:R-:W-:-:S04]  /*aa80*/  IMAD.HI R13, R21, 0x66666667, RZ ;  /* 0x66666667150d7827 */ /* 0x000fc800078e02ff */
[----:B---3--:R-:W-:Y:S01]  /*aa90*/  FADD.FTZ R12, R20, R11 ;  /* 0x0000000b140c7221 */ /* 0x008fe20000010000 */
[----:B------:R-:W-:Y:S02]  /*aaa0*/  F2FP.SATFINITE.E4M3.F32.PACK_AB_MERGE_C R136, R8, R9, R119 ;  /* 0x000000090888723e */ /* 0x000fe40004807077 */
[----:B--2---:R-:W-:Y:S01]  /*aab0*/  F2FP.SATFINITE.E4M3.F32.PACK_AB_MERGE_C R8, R10, R121, RZ ;  /* 0x000000790a08723e */ /* 0x004fe200048070ff */
[----:B------:R-:W-:-:S01]  /*aac0*/  FADD.FTZ R121, R121, R12 ;  /* 0x0000000c79797221 */ /* 0x000fc20000010000 */
[----:B------:R-:W-:Y:S02]  /*aad0*/  SHF.R.U32.HI R12, RZ, 0x1f, R13 ;  /* 0x0000001fff0c7819 */ /* 0x000fe4000001160d */
[----:B------:R-:W-:Y:S02]  /*aae0*/  F2FP.SATFINITE.E4M3.F32.PACK_AB_MERGE_C R78, R85, R78, RZ ;  /* 0x0000004e554e723e */ /* 0x000fe400048070ff */
[----:B------:R-:W-:Y:S02]  /*aaf0*/  LEA.HI.SX32 R13, R13, R12, 0x1a ;  /* 0x0000000c0d0d7211 */ /* 0x000fe400078fd2ff */
[----:B------:R-:W-:-:S02]  /*ab00*/  F2FP.SATFINITE.E4M3.F32.PACK_AB_MERGE_C R144, R57, R72, R78 ;  /* 0x000000483990723e */ /* 0x000fc4000480704e */
[----:B------:R-:W-:Y:S01]  /*ab10*/  VIMNMX R57, RZ, R13, !PT ;  /* 0x0000000dff397248 */ /* 0x000fe20007fe0100 */
[----:B------:R-:W-:-:S04]  /*ab20*/  VIADD R12, R104, 0xfffffffe ;  /* 0xfffffffe680c7836 */ /* 0x000fc80000000000 */
[----:B------:R0:W-:Y:S01]  /*ab30*/  STL [R1+0x24], R57 ;  /* 0x0000243901007387 */ /* 0x0001e20000100800 */
[----:B------:R-:W-:Y:S02]  /*ab40*/  ISETP.GE.AND P2, PT, R12, R57, PT ;  /* 0x000000390c00720c */ /* 0x000fe40003f46270 */
[----:B------:R-:W-:Y:S01]  /*ab50*/  F2FP.SATFINITE.E4M3.F32.PACK_AB_MERGE_C R34, R79, R34, RZ ;  /* 0x000000224f22723e */ /* 0x000fe200048070ff */
[----:B------:R-:W-:-:S01]  /*ab60*/  FADD.FTZ R54, R54, R35 ;  /* 0x0000002336367221 */ /* 0x000fc20000010000 */
[----:B------:R-:W-:Y:S02]  /*ab70*/  F2FP.SATFINITE.E4M3.F32.PACK_AB_MERGE_C R152, R91, R60, RZ ;  /* 0x0000003c5b98723e */ /* 0x000fe400048070ff */
[----:B------:R-:W-:Y:S01]  /*ab80*/  F2FP.SATFINITE.E4M3.F32.PACK_AB_MERGE_C R75, R75, R30, R34 ;  /* 0x0000001e4b4b723e */ /* 0x000fe20004807022 */
[----:B------:R-:W-:Y:S01]  /*ab90*/  BSSY B0, `(.L_x_1937) ;  /* 0x000032b000007945 */ /* 0x000fe20003800000 */
[----:B------:R-:W-:Y:S02]  /*aba0*/  F2FP.SATFINITE.E4M3.F32.PACK_AB_MERGE_C R66, R95, R66, RZ ;  /* 0x000000425f42723e */ /* 0x000fe400048070ff */
[----:B------:R-:W-:-:S02]  /*abb0*/  F2FP.SATFINITE.E4M3.F32.PACK_AB_MERGE_C R68, R97, R68, RZ ;  /* 0x000000446144723e */ /* 0x000fc400048070ff */
[----:B------:R-:W-:Y:S02]  /*abc0*/  F2FP.SATFINITE.E4M3.F32.PACK_AB_MERGE_C R74, R81, R74, RZ ;  /* 0x0000004a514a723e */ /* 0x000fe400048070ff */
[----:B------:R-:W-:Y:S01]  /*abd0*/  F2FP.SATFINITE.E4M3.F32.PACK_AB_MERGE_C R146, R80, R65, RZ ;  /* 0x000000415092723e */ /* 0x000fe200048070ff */
[----:B------:R-:W-:-:S01]  /*abe0*/  FADD.FTZ R21, R39, R54 ;  /* 0x0000003627157221 */ /* 0x000fc20000010000 */
[----:B------:R-:W-:Y:S01]  /*abf0*/  F2FP.SATFINITE.E4M3.F32.PACK_AB_MERGE_C R151, R83, R38, R151 ;  /* 0x000000265397723e */ /* 0x000fe20004807097 */
[----:B------:R-:W-:-:S01]  /*ac00*/  FADD.FTZ R157, R10, R121 ;  /* 0x000000790a9d7221 */ /* 0x000fc20000010000 */
[----:B------:R-:W-:Y:S02]  /*ac10*/  F2FP.SATFINITE.E4M3.F32.PACK_AB_MERGE_C R145, R59, R46, R145 ;  /* 0x0000002e3b91723e */ /* 0x000fe40004807091 */
[----:B------:R-:W-:Y:S02]  /*ac20*/  CS2R R54, SRZ ;  /* 0x0000000000367805 */ /* 0x000fe4000001ff00 */
[----:B------:R-:W-:-:S02]  /*ac30*/  F2FP.SATFINITE.E4M3.F32.PACK_AB_MERGE_C R138, R20, R149, R8 ;  /* 0x00000095148a723e */ /* 0x000fc40004807008 */
[----:B------:R-:W-:Y:S02]  /*ac40*/  CS2R R52, SRZ ;  /* 0x0000000000347805 */ /* 0x000fe4000001ff00 */
[----:B------:R-:W-:Y:S02]  /*ac50*/  F2FP.SATFINITE.E4M3.F32.PACK_AB_MERGE_C R152, R89, R58, R152 ;  /* 0x0000003a5998723e */ /* 0x000fe40004807098 */
[----:B------:R-:W-:Y:S02]  /*ac60*/  CS2R R50, SRZ ;  /* 0x0000000000327805 */ /* 0x000fe4000001ff00 */
        /* <DEDUP_REMOVED lines=17> */
[----:B------:R-:W-:Y:S01]  /*ad80*/  IMAD.MOV.U32 R149, RZ, RZ, R75 ;  /* 0x000000ffff957224 */ /* 0x000fe200078e004b */
[----:B0-----:R-:W-:Y:S06]  /*ad90*/  @!P2 BRA `(.L_x_1938) ;  /* 0x000000300028a947 */ /* 0x001fec0003800000 */
[----:B------:R-:W-:Y:S01]  /*ada0*/  BSSY B1, `(.L_x_1938) ;  /* 0x0000309000017945 */ /* 0x000fe20003800000 */
[----:B------:R-:W-:Y:S02]  /*adb0*/  IMAD.MOV.U32 R8, RZ, RZ, R0 ;  /* 0x000000ffff087224 */ /* 0x000fe400078e0000 */
[----:B------:R-:W-:Y:S02]  /*adc0*/  IMAD.MOV.U32 R9, RZ, RZ, R3 ;  /* 0x000000ffff097224 */ /* 0x000fe400078e0003 */
[----:B------:R-:W-:Y:S02]  /*add0*/  IMAD.MOV.U32 R11, RZ, RZ, R23 ;  /* 0x000000ffff0b7224 */ /* 0x000fe400078e0017 */
[----:B------:R-:W-:Y:S02]  /*ade0*/  IMAD.MOV.U32 R10, RZ, RZ, R22 ;  /* 0x000000ffff0a7224 */ /* 0x000fe400078e0016 */
[----:B------:R-:W-:-:S07]  /*adf0*/  IMAD.MOV.U32 R55, RZ, RZ, RZ ;  /* 0x000000ffff377224 */ /* 0x000fce00078e00ff */
.L_x_1950:
[----:B------:R-:W-:-:S04]  /*ae00*/  ISETP.NE.AND P2, PT, R10, 0x1, PT ;  /* 0x000000010a00780c */ /* 0x000fc80003f45270 */
[----:B------:R-:W-:-:S04]  /*ae10*/  SEL R0, RZ, 0x1, P2 ;  /* 0x00000001ff007807 */ /* 0x000fc80001000000 */
[----:B------:R-:W-:Y:S01]  /*ae20*/  LOP3.LUT R23, R11, R0, RZ, 0x3c, !PT ;  /* 0x000000000b177212 */ /* 0x000fe200078e3cff */
[----:B------:R-:W-:Y:S06]  /*ae30*/  @!P1 BRA `(.L_x_1939) ;  /* 0x0000000000049947 */ /* 0x000fec0003800000 */
[----:B------:R-:W-:Y:S01]  /*ae40*/  BPT.TRAP 0x1 ;  /* 0x000000040000795c */ /* 0x000fe20000300000 */
.L_x_1939:
[----:B------:R-:W-:Y:S01]  /*ae50*/  VIADD R22, R10, 0x1 ;  /* 0x000000010a167836 */ /* 0x000fe20000000000 */
[----:B------:R-:W-:-:S04]  /*ae60*/  SHF.L.U32 R14, R23, 0x1f, RZ ;  /* 0x0000001f170e7819 */ /* 0x000fc800000006ff */
[----:B------:R-:W-:-:S04]  /*ae70*/  ISETP.NE.AND P2, PT, R22, 0x2, PT ;  /* 0x000000021600780c */ /* 0x000fc80003f45270 */
[----:B------:R-:W-:-:S05]  /*ae80*/  SEL R22, R22, RZ, P2 ;  /* 0x000000ff16167207 */ /* 0x000fca0001000000 */
[----:B------:R-:W-:-:S04]  /*ae90*/  IMAD R13, R22, 0x8, R16 ;  /* 0x00000008160d7824 */ /* 0x000fc800078e0210 */
[----:B------:R0:W1:Y:S01]  /*aea0*/  SYNCS.PHASECHK.TRANS64.TRYWAIT P2, [R13+URZ+0x13230], R14 ;  /* 0x0132300e0d0075a7 */ /* 0x000062000804017f */
[----:B------:R-:W-:Y:S05]  /*aeb0*/  @!P1 BRA `(.L_x_1940) ;  /* 0x0000000000049947 */ /* 0x000fea0003800000 */
[----:B------:R-:W-:Y:S01]  /*aec0*/  BPT.TRAP 0x1 ;  /* 0x000000040000795c */ /* 0x000fe20000300000 */
.L_x_1940:
        /* <DEDUP_REMOVED lines=8> */
.L_x_1942:
[----:B------:R-:W-:Y:S05]  /*af50*/  BSYNC B2 ;  /* 0x0000000000027941 */ /* 0x000fea0003800000 */
.L_x_1941:
        /* <DEDUP_REMOVED lines=87> */
.L_x_1944:
[----:B------:R-:W-:Y:S01]  /*b4d0*/  SHF.L.U32 R0, R11, 0x1f, RZ ;  /* 0x0000001f0b007819 */ /* 0x000fe200000006ff */
[----:B------:R-:W-:-:S04]  /*b4e0*/  IMAD R20, R10, 0x8, R16 ;  /* 0x000000080a147824 */ /* 0x000fc800078e0210 */
[----:B------:R0:W1:Y:S01]  /*b4f0*/  SYNCS.PHASECHK.TRANS64.TRYWAIT P2, [R20+URZ+0x13250], R0 ;  /* 0x01325000140075a7 */ /* 0x000062000804017f */
[----:B------:R-:W-:Y:S05]  /*b500*/  @!P1 BRA `(.L_x_1945) ;  /* 0x0000000000049947 */ /* 0x000fea0003800000 */
[----:B------:R-:W-:Y:S01]  /*b510*/  BPT.TRAP 0x1 ;  /* 0x000000040000795c */ /* 0x000fe20000300000 */
.L_x_1945:
[----:B------:R-:W-:Y:S04]  /*b520*/  BSSY B2, `(.L_x_1946) ;  /* 0x0000004000027945 */ /* 0x000fe80003800000 */
[----:B-1----:R-:W-:Y:S05]  /*b530*/  @P2 BRA `(.L_x_1947) ;  /* 0x0000000000082947 */ /* 0x002fea0003800000 */
[----:B------:R-:W1:Y:S02]  /*b540*/  SYNCS.PHASECHK.TRANS64.TRYWAIT P2, [R20+URZ+0x13250], R0 ;  /* 0x01325000140075a7 */ /* 0x000e64000804017f */
[----:B-1----:R-:W-:Y:S05]  /*b550*/  @!P2 BRA `(.L_x_1948) ;  /* 0x000000d80090a947 */ /* 0x002fea0003800000 */
.L_x_1947:
[----:B------:R-:W-:Y:S05]  /*b560*/  BSYNC B2 ;  /* 0x0000000000027941 */ /* 0x000fea0003800000 */
.L_x_1946:
[----:B------:R-:W-:Y:S01]  /*b570*/  VIADD R11, R16, 0x1000 ;  /* 0x00001000100b7836 */ /* 0x000fe20000000000 */
[----:B------:R-:W-:Y:S01]  /*b580*/  WARPGROUP.ARRIVE ;  /* 0x00000000000079c5 */ /* 0x000fe20000000000 */
[----:B------:R-:W-:Y:S01]  /*b590*/  IMAD.MOV.U32 R15, RZ, RZ, -0x3ffffff0 ;  /* 0xc0000010ff0f7424 */ /* 0x000fe200078e00ff */
[----:B01----:R-:W0:Y:S02]  /*b5a0*/  @P0 LDC R0, c[0x0][0x44c] ;  /* 0x00011300ff000b82 */ /* 0x003e240000000800 */
[----:B------:R-:W-:-:S04]  /*b5b0*/  SHF.R.U32.HI R11, RZ, 0x4, R11 ;  /* 0x00000004ff0b7819 */ /* 0x000fc8000001160b */
[----:B------:R-:W-:Y:S02]  /*b5c0*/  LOP3.LUT R11, R11, 0x3fff, RZ, 0xc0, !PT ;  /* 0x00003fff0b0b7812 */ /* 0x000fe400078ec0ff */
[----:B------:R-:W1:Y:S02]  /*b5d0*/  @P0 LDC R3, c[0x0][0x450] ;  /* 0x00011400ff030b82 */ /* 0x000e640000000800 */
        /* <DEDUP_REMOVED lines=20> */
[----:B------:R-:W-:-:S03]  /*b720*/  IMAD.MOV.U32 R15, RZ, RZ, -0x3ffffff0 ;  /* 0xc0000010ff0f7424 */ /* 0x000fc600078e00ff */
[----:B------:R-:W-:Y:S02]  /*b730*/  R2UR UR6, R14 ;  /* 0x000000000e0672ca */ /* 0x000fe400000e0000 */
[----:B------:R-:W-:Y:S01]  /*b740*/  R2UR UR7, R15 ;  /* 0x000000000f0772ca */ /* 0x000fe200000e0000 */
[----:B------:R-:W-:-:S12]  /*b750*/  IMAD.MOV.U32 R15, RZ, RZ, -0x3ffffff0 ;  /* 0xc0000010ff0f7424 */ /* 0x000fd800078e00ff */
[----:B------:R-:W-:Y:S01]  /*b760*/  QGMMA.64x64x32.F32.E4M3.E4M3 R24, R144, gdesc[UR4], R24, gsb0 ;  /* 0x00e0000490187df3 */ /* 0x000fe20008000818 */
[----:B------:R-:W-:Y:S01]  /*b770*/  R2UR UR7, R15 ;  /* 0x000000000f0772ca */ /* 0x000fe200000e0000 */
[----:B------:R-:W-:Y:S01]  /*b780*/  IMAD.MOV.U32 R15, RZ, RZ, -0x3ffffff0 ;  /* 0xc0000010ff0f7424 */ /* 0x000fe200078e00ff */
[----:B------:R-:W-:Y:S02]  /*b790*/  WARPGROUP.DEPBAR.LE gsb0, 0x0 ;  /* 0x00008000000079c5 */ /* 0x000fe40000010000 */
[----:B------:R-:W-:Y:S01]  /*b7a0*/  WARPGROUP.ARRIVE ;  /* 0x00000000000079c5 */ /* 0x000fe20000000000 */
[----:B--2---:R-:W-:-:S04]  /*b7b0*/  IMAD.IADD R11, R152, 0x1, R151 ;  /* 0x00000001980b7824 */ /* 0x004fc800078e0297 */
[----:B0-----:R-:W-:-:S04]  /*b7c0*/  @P0 IMAD.HI.U32 R14, R11, R0, RZ ;  /* 0x000000000b0e0227 */ /* 0x001fc800078e00ff */
[----:B------:R-:W-:Y:S01]  /*b7d0*/  IMAD.MOV.U32 R0, RZ, RZ, R11 ;  /* 0x000000ffff007224 */ /* 0x000fe200078e000b */
[----:B-1----:R-:W-:Y:S01]  /*b7e0*/  @P0 SHF.R.U32.HI R0, RZ, R3, R14 ;  /* 0x00000003ff000219 */ /* 0x002fe2000001160e */
[----:B------:R-:W-:-:S04]  /*b7f0*/  IMAD.MOV.U32 R11, RZ, RZ, -0xa0 ;  /* 0xffffff60ff0b7424 */ /* 0x000fc800078e00ff */
[----:B------:R-:W0:Y:S01]  /*b800*/  SHFL.IDX PT, R3, R0, RZ, 0x1c1f ;  /* 0x001c1fff00037589 */ /* 0x000e2200000e0000 */
[----:B------:R-:W-:-:S03]  /*b810*/  IMAD R11, R12, R11, 0x1 ;  /* 0x000000010c0b7424 */ /* 0x000fc600078e020b */
[----:B------:R-:W1:Y:S01]  /*b820*/  SHFL.IDX PT, R0, R0, 0x1, 0x1c1f ;  /* 0x003c1f0000007f89 */ /* 0x000e6200000e0000 */
[----:B---3--:R-:W-:-:S05]  /*b830*/  IMAD R11, R153, -0x2, R11 ;  /* 0xfffffffe990b7824 */ /* 0x008fca00078e020b */
[----:B----4-:R-:W-:Y:S02]  /*b840*/  IADD3 R11, -R155, R11, R154 ;  /* 0x0000000b9b0b7210 */ /* 0x010fe40007ffe19a */
[----:B------:R-:W2:Y:S03]  /*b850*/  S2R R155, SR_TID.X ;  /* 0x00000000009b7919 */ /* 0x000ea60000002100 */
[C---:B0-----:R-:W-:Y:S02]  /*b860*/  IMAD.IADD R3, R11.reuse, 0x1, R3 ;  /* 0x000000010b037824 */ /* 0x041fe400078e0203 */
[----:B-1----:R-:W-:-:S03]  /*b870*/  IMAD.IADD R0, R11, 0x1, R0 ;  /* 0x000000010b007824 */ /* 0x002fc600078e0200 */
[C---:B------:R-:W-:Y:S02]  /*b880*/  ISETP.GT.AND P2, PT, R3.reuse, RZ, PT ;  /* 0x000000ff0300720c */ /* 0x040fe40003f44270 */
[C---:B------:R-:W-:Y:S02]  /*b890*/  ISETP.GT.AND P3, PT, R3.reuse, 0x1, PT ;  /* 0x000000010300780c */ /* 0x040fe40003f64270 */
        /* <DEDUP_REMOVED lines=115> */
[----:B------:R-:W-:Y:S02]  /*bfd0*/  FSEL R69, R69, -INF , P5 ;  /* 0xff80000045457808 */ /* 0x000fe40002800000 */
[----:B------:R-:W-:Y:S02]  /*bfe0*/  FMNMX.FTZ R3, R68, R14, !PT ;  /* 0x0000000e44037209 */ /* 0x000fe40007810000 */
[----:B------:R-:W-:-:S02]  /*bff0*/  ISETP.GT.AND P5, PT, R0, RZ, PT ;  /* 0x000000ff0000720c */ /* 0x000fc40003fa4270 */
[----:B------:R-:W-:Y:S02]  /*c000*/  FMNMX.FTZ R3, R69, R3, !PT ;  /* 0x0000000345037209 */ /* 0x000fe40007810000 */
[C---:B------:R-:W-:Y:S02]  /*c010*/  ISETP.GT.AND P6, PT, R0.reuse, 0x1, PT ;  /* 0x000000010000780c */ /* 0x040fe40003fc4270 */
[C---:B------:R-:W-:Y:S01]  /*c020*/  ISETP.GT.AND P3, PT, R0.reuse, 0x8, PT ;  /* 0x000000080000780c */ /* 0x040fe20003f64270 */
[----:B------:R-:W0:Y:S01]  /*c030*/  SHFL.BFLY PT, R14, R3, 0x2, 0x1f ;  /* 0x0c401f00030e7f89 */ /* 0x000e2200000e0000 */
[----:B------:R-:W-:Y:S02]  /*c040*/  FSEL R123, R123, -INF , P6 ;  /* 0xff8000007b7b7808 */ /* 0x000fe40003000000 */
[C---:B------:R-:W-:Y:S02]  /*c050*/  ISETP.GT.AND P4, PT, R0.reuse, 0x9, PT ;  /* 0x000000090000780c */ /* 0x040fe40003f84270 */
[----:B------:R-:W-:-:S02]  /*c060*/  ISETP.GT.AND P6, PT, R0, 0x11, PT ;  /* 0x000000110000780c */ /* 0x000fc40003fc4270 */
[----:B------:R-:W-:Y:S02]  /*c070*/  FSEL R127, R127, -INF , P4 ;  /* 0xff8000007f7f7808 */ /* 0x000fe40002000000 */
[----:B------:R-:W-:Y:S02]  /*c080*/  FSEL R131, R131, -INF , P6 ;  /* 0xff80000083837808 */ /* 0x000fe40003000000 */
[C---:B------:R-:W-:Y:S02]  /*c090*/  ISETP.GT.AND P4, PT, R0.reuse, 0x19, PT ;  /* 0x000000190000780c */ /* 0x040fe40003f84270 */
[----:B------:R-:W-:Y:S02]  /*c0a0*/  ISETP.GT.AND P6, PT, R0, 0x21, PT ;  /* 0x000000210000780c */ /* 0x000fe40003fc4270 */
[----:B------:R-:W-:Y:S02]  /*c0b0*/  FSEL R135, R135, -INF , P4 ;  /* 0xff80000087877808 */ /* 0x000fe40002000000 */
[----:B------:R-:W-:-:S02]  /*c0c0*/  FSEL R107, R107, -INF , P6 ;  /* 0xff8000006b6b7808 */ /* 0x000fc40003000000 */
[C---:B------:R-:W-:Y:S02]  /*c0d0*/  ISETP.GT.AND P4, PT, R0.reuse, 0x29, PT ;  /* 0x000000290000780c */ /* 0x040fe40003f84270 */
[----:B------:R-:W-:Y:S02]  /*c0e0*/  ISETP.GT.AND P6, PT, R0, 0x31, PT ;  /* 0x000000310000780c */ /* 0x000fe40003fc4270 */
[----:B------:R-:W-:Y:S02]  /*c0f0*/  FSEL R111, R111, -INF , P4 ;  /* 0xff8000006f6f7808 */ /* 0x000fe40002000000 */
[----:B0-----:R-:W-:Y:S01]  /*c100*/  FMNMX.FTZ R3, R3, R14, !PT ;  /* 0x0000000e03037209 */ /* 0x001fe20007810000 */
[----:B------:R-:W-:Y:S01]  /*c110*/  VIADD R14, R10, 0x180 ;  /* 0x000001800a0e7836 */ /* 0x000fe20000000000 */
[----:B------:R-:W-:Y:S02]  /*c120*/  FSEL R115, R115, -INF , P6 ;  /* 0xff80000073737808 */ /* 0x000fe40003000000 */
[----:B------:R-:W-:Y:S01]  /*c130*/  ISETP.GT.AND P4, PT, R0, 0x39, PT ;  /* 0x000000390000780c */ /* 0x000fe20003f84270 */
[----:B------:R-:W0:Y:S01]  /*c140*/  SHFL.BFLY PT, R144, R3, 0x1, 0x1f ;  /* 0x0c201f0003907f89 */ /* 0x000e2200000e0000 */
[----:B------:R-:W-:Y:S01]  /*c150*/  R2UR UR6, R14 ;  /* 0x000000000e0672ca */ /* 0x000fe200000e0000 */
[----:B------:R-:W-:Y:S01]  /*c160*/  VIADD R14, R10, 0x200 ;  /* 0x000002000a0e7836 */ /* 0x000fe20000000000 */
[----:B------:R-:W-:-:S02]  /*c170*/  FSEL R119, R119, -INF , P4 ;  /* 0xff80000077777808 */ /* 0x000fc40002000000 */
[C---:B------:R-:W-:Y:S02]  /*c180*/  ISETP.GT.AND P6, PT, R0.reuse, 0x41, PT ;  /* 0x000000410000780c */ /* 0x040fe40003fc4270 */
[C---:B------:R-:W-:Y:S02]  /*c190*/  ISETP.GT.AND P4, PT, R0.reuse, 0x49, PT ;  /* 0x000000490000780c */ /* 0x040fe40003f84270 */
[----:B------:R-:W-:Y:S02]  /*c1a0*/  FSEL R91, R91, -INF , P6 ;  /* 0xff8000005b5b7808 */ /* 0x000fe40003000000 */
[----:B------:R-:W-:Y:S02]  /*c1b0*/  FSEL R95, R95, -INF , P4 ;  /* 0xff8000005f5f7808 */ /* 0x000fe40002000000 */
[----:B------:R-:W-:Y:S01]  /*c1c0*/  ISETP.GT.AND P6, PT, R0, 0x51, PT ;  /* 0x000000510000780c */ /* 0x000fe20003fc4270 */
[----:B------:R-:W-:Y:S01]  /*c1d0*/  QGMMA.64x64x32.F32.E4M3.E4M3 R24, R140, gdesc[UR4], R24, gsb0 ;  /* 0x00e000048c187df3 */ /* 0x000fe20008000818 */
[----:B------:R-:W-:-:S02]  /*c1e0*/  R2UR UR7, R15 ;  /* 0x000000000f0772ca */ /* 0x000fc400000e0000 */
[----:B------:R-:W-:Y:S02]  /*c1f0*/  R2UR UR6, R14 ;  /* 0x000000000e0672ca */ /* 0x000fe400000e0000 */
[----:B------:R-:W-:Y:S02]  /*c200*/  FSEL R99, R99, -INF , P6 ;  /* 0xff80000063637808 */ /* 0x000fe40003000000 */
[C---:B------:R-:W-:Y:S02]  /*c210*/  ISETP.GT.AND P4, PT, R0.reuse, 0x59, PT ;  /* 0x000000590000780c */ /* 0x040fe40003f84270 */
[----:B------:R-:W-:Y:S02]  /*c220*/  ISETP.GT.AND P6, PT, R0, 0x61, PT ;  /* 0x000000610000780c */ /* 0x000fe40003fc4270 */
[----:B0-----:R-:W-:Y:S02]  /*c230*/  FMNMX.FTZ R3, R3, R144, !PT ;  /* 0x0000009003037209 */ /* 0x001fe40007810000 */
[----:B------:R-:W-:-:S02]  /*c240*/  FSEL R103, R103, -INF , P4 ;  /* 0xff80000067677808 */ /* 0x000fc40002000000 */
[----:B------:R-:W-:Y:S01]  /*c250*/  FSETP.NEU.FTZ.AND P2, PT, R3, -INF , PT ;  /* 0xff8000000300780b */ /* 0x000fe20003f5d000 */
[----:B------:R-:W-:-:S01]  /*c260*/  FFMA.FTZ R15, R2, R3, -8 ;  /* 0xc1000000020f7423 */ /* 0x000fc20000010003 */
[----:B------:R-:W-:Y:S02]  /*c270*/  FSEL R75, R75, -INF , P6 ;  /* 0xff8000004b4b7808 */ /* 0x000fe40003000000 */
[C---:B------:R-:W-:Y:S02]  /*c280*/  ISETP.GT.AND P4, PT, R0.reuse, 0x69, PT ;  /* 0x000000690000780c */ /* 0x040fe40003f84270 */
[----:B------:R-:W-:Y:S02]  /*c290*/  FSEL R15, R15, RZ, P2 ;  /* 0x000000ff0f0f7208 */ /* 0x000fe40001000000 */
[----:B------:R-:W-:Y:S02]  /*c2a0*/  FSEL R79, R79, -INF , P4 ;  /* 0xff8000004f4f7808 */ /* 0x000fe40002000000 */
[----:B------:R-:W-:Y:S01]  /*c2b0*/  ISETP.GT.AND P6, PT, R0, 0x71, PT ;  /* 0x000000710000780c */ /* 0x000fe20003fc4270 */
[----:B------:R-:W-:-:S01]  /*c2c0*/  FFMA.FTZ R14, R2, R121, -R15 ;  /* 0x00000079020e7223 */ /* 0x000fc2000001080f */
[--C-:B------:R-:W-:Y:S01]  /*c2d0*/  FFMA.FTZ R121, R2, R125, -R15.reuse ;  /* 0x0000007d02797223 */ /* 0x100fe2000001080f */
[----:B------:R-:W-:Y:S01]  /*c2e0*/  FSEL R125, R122, -INF , P5 ;  /* 0xff8000007a7d7808 */ /* 0x000fe20002800000 */
[C-C-:B------:R-:W-:Y:S01]  /*c2f0*/  FFMA.FTZ R11, R2.reuse, R129, -R15.reuse ;  /* 0x00000081020b7223 */ /* 0x140fe2000001080f */
[----:B------:R-:W-:-:S01]  /*c300*/  FFMA.FTZ R10, R2, R120, -R15 ;  /* 0x00000078020a7223 */ /* 0x000fc2000001080f */
[C-C-:B------:R-:W-:Y:S01]  /*c310*/  FFMA.FTZ R120, R2.reuse, R124, -R15.reuse ;  /* 0x0000007c02787223 */ /* 0x140fe2000001080f */
[----:B------:R-:W-:Y:S01]  /*c320*/  FMNMX.FTZ R129, R125, R8, !PT ;  /* 0x000000087d817209 */ /* 0x000fe20007810000 */
[--C-:B------:R-:W-:Y:S01]  /*c330*/  FFMA.FTZ R124, R2, R128, -R15.reuse ;  /* 0x00000080027c7223 */ /* 0x100fe2000001080f */
[----:B------:R-:W-:Y:S01]  /*c340*/  FSEL R128, R126, -INF , P3 ;  /* 0xff8000007e807808 */ /* 0x000fe20001800000 */
[C-C-:B------:R-:W-:Y:S01]  /*c350*/  FFMA.FTZ R132, R2.reuse, R132, -R15.reuse ;  /* 0x0000008402847223 */ /* 0x140fe2000001080f */
[----:B------:R-:W-:Y:S01]  /*c360*/  FMNMX.FTZ R129, R123, R129, !PT ;  /* 0x000000817b817209 */ /* 0x000fe20007810000 */
[--C-:B------:R-:W-:Y:S01]  /*c370*/  FFMA.FTZ R133, R2, R133, -R15.reuse ;  /* 0x0000008502857223 */ /* 0x100fe2000001080f */
[----:B------:R-:W-:Y:S01]  /*c380*/  ISETP.GT.AND P5, PT, R0, 0x10, PT ;  /* 0x000000100000780c */ /* 0x000fe20003fa4270 */
[----:B------:R0:W-:Y:S01]  /*c390*/  MUFU.EX2 R122, R132 ;  /* 0x00000084007a7308 */ /* 0x0001e20000000800 */
[----:B------:R-:W-:Y:S01]  /*c3a0*/  FMNMX.FTZ R129, R128, R129, !PT ;  /* 0x0000008180817209 */ /* 0x000fe20007810000 */
[--C-:B------:R-:W-:Y:S01]  /*c3b0*/  FFMA.FTZ R104, R2, R104, -R15.reuse ;  /* 0x0000006802687223 */ /* 0x100fe2000001080f */
[----:B------:R-:W-:Y:S01]  /*c3c0*/  FSEL R130, R130, -INF , P5 ;  /* 0xff80000082827808 */ /* 0x000fe20002800000 */
[C-C-:B------:R-:W-:Y:S01]  /*c3d0*/  FFMA.FTZ R105, R2.reuse, R105, -R15.reuse ;  /* 0x0000006902697223 */ /* 0x140fe2000001080f */
[----:B------:R-:W-:Y:S01]  /*c3e0*/  FMNMX.FTZ R129, R127, R129, !PT ;  /* 0x000000817f817209 */ /* 0x000fe20007810000 */
[--C-:B------:R-:W-:Y:S01]  /*c3f0*/  FFMA.FTZ R109, R2, R109, -R15.reuse ;  /* 0x0000006d026d7223 */ /* 0x100fe2000001080f */
[----:B------:R-:W-:Y:S01]  /*c400*/  ISETP.GT.AND P3, PT, R0, 0x18, PT ;  /* 0x000000180000780c */ /* 0x000fe20003f64270 */
[--C-:B------:R-:W-:Y:S01]  /*c410*/  FFMA.FTZ R112, R2, R112, -R15.reuse ;  /* 0x0000007002707223 */ /* 0x100fe2000001080f */
[----:B------:R-:W-:Y:S01]  /*c420*/  FMNMX.FTZ R129, R130, R129, !PT ;  /* 0x0000008182817209 */ /* 0x000fe20007810000 */
[--C-:B0-----:R-:W-:Y:S01]  /*c430*/  FFMA.FTZ R132, R2, R108, -R15.reuse ;  /* 0x0000006c02847223 */ /* 0x101fe2000001080f */
[----:B------:R-:W-:Y:S01]  /*c440*/  FSEL R134, R134, -INF , P3 ;  /* 0xff80000086867808 */ /* 0x000fe20001800000 */
[C-C-:B------:R-:W-:Y:S01]  /*c450*/  FFMA.FTZ R113, R2.reuse, R113, -R15.reuse ;  /* 0x0000007102717223 */ /* 0x140fe2000001080f */
[----:B------:R-:W-:Y:S01]  /*c460*/  FMNMX.FTZ R129, R131, R129, !PT ;  /* 0x0000008183817209 */ /* 0x000fe20007810000 */
[--C-:B------:R-:W-:Y:S01]  /*c470*/  FFMA.FTZ R116, R2, R116, -R15.reuse ;  /* 0x0000007402747223 */ /* 0x100fe2000001080f */
[----:B------:R-:W-:Y:S01]  /*c480*/  ISETP.GT.AND P5, PT, R0, 0x20, PT ;  /* 0x000000200000780c */ /* 0x000fe20003fa4270 */
[--C-:B------:R-:W-:Y:S01]  /*c490*/  FFMA.FTZ R117, R2, R117, -R15.reuse ;  /* 0x0000007502757223 */ /* 0x100fe2000001080f */
        /* <DEDUP_REMOVED lines=43> */
[----:B------:R-:W-:Y:S01]  /*c750*/  FFMA.FTZ R68, R2, R68, -R15 ;  /* 0x0000004402447223 */ /* 0x000fe2000001080f */
[----:B------:R-:W-:Y:S01]  /*c760*/  FMNMX.FTZ R129, R91, R129, !PT ;  /* 0x000000815b817209 */ /* 0x000fe20007810000 */
[----:B------:R0:W-:Y:S01]  /*c770*/  MUFU.EX2 R126, R133 ;  /* 0x00000085007e7308 */ /* 0x0001e20000000800 */
[----:B------:R-:W-:Y:S01]  /*c780*/  ISETP.GT.AND P5, PT, R0, 0x50, PT ;  /* 0x000000500000780c */ /* 0x000fe20003fa4270 */
[----:B------:R-:W-:-:S02]  /*c790*/  WARPGROUP.DEPBAR.LE gsb0, 0x0 ;  /* 0x00008000000079c5 */ /* 0x000fc40000010000 */
[----:B------:R-:W-:Y:S01]  /*c7a0*/  FMNMX.FTZ R129, R94, R129, !PT ;  /* 0x000000815e817209 */ /* 0x000fe20007810000 */
[----:B------:R-:W-:Y:S01]  /*c7b0*/  WARPGROUP.ARRIVE ;  /* 0x00000000000079c5 */ /* 0x000fe20000000000 */
[----:B------:R-:W-:Y:S02]  /*c7c0*/  FSEL R98, R98, -INF , P5 ;  /* 0xff80000062627808 */ /* 0x000fe40002800000 */
[----:B------:R-:W-:Y:S01]  /*c7d0*/  FMNMX.FTZ R129, R95, R129, !PT ;  /* 0x000000815f817209 */ /* 0x000fe20007810000 */
[----:B------:R-:W-:Y:S01]  /*c7e0*/  MUFU.EX2 R10, R10 ;  /* 0x0000000a000a7308 */ /* 0x000fe20000000800 */
[----:B------:R-:W-:Y:S01]  /*c7f0*/  ISETP.GT.AND P3, PT, R0, 0x58, PT ;  /* 0x000000580000780c */ /* 0x000fe20003f64270 */
[----:B------:R-:W-:Y:S01]  /*c800*/  QGMMA.64x64x32.F32.E4M3.E4M3 R24, R136, gdesc[UR4], R24, gsb0 ;  /* 0x00e0000488187df3 */ /* 0x000fe20008000818 */
[----:B------:R-:W-:Y:S02]  /*c810*/  FMNMX.FTZ R129, R98, R129, !PT ;  /* 0x0000008162817209 */ /* 0x000fe40007810000 */
[----:B------:R-:W-:-:S02]  /*c820*/  FSEL R102, R102, -INF , P3 ;  /* 0xff80000066667808 */ /* 0x000fc40001800000 */
[----:B------:R-:W-:Y:S01]  /*c830*/  FMNMX.FTZ R129, R99, R129, !PT ;  /* 0x0000008163817209 */ /* 0x000fe20007810000 */
[----:B------:R-:W-:Y:S01]  /*c840*/  MUFU.EX2 R14, R14 ;  /* 0x0000000e000e7308 */ /* 0x000fe20000000800 */
[----:B------:R-:W-:Y:S02]  /*c850*/  ISETP.GT.AND P5, PT, R0, 0x60, PT ;  /* 0x000000600000780c */ /* 0x000fe40003fa4270 */
[----:B------:R-:W-:Y:S02]  /*c860*/  FMNMX.FTZ R129, R102, R129, !PT ;  /* 0x0000008166817209 */ /* 0x000fe40007810000 */
[----:B------:R-:W-:Y:S02]  /*c870*/  FSEL R74, R74, -INF , P5 ;  /* 0xff8000004a4a7808 */ /* 0x000fe40002800000 */
[----:B------:R-:W-:Y:S01]  /*c880*/  FMNMX.FTZ R129, R103, R129, !PT ;  /* 0x0000008167817209 */ /* 0x000fe20007810000 */
[----:B------:R-:W-:Y:S01]  /*c890*/  MUFU.EX2 R120, R120 ;  /* 0x0000007800787308 */ /* 0x000fe20000000800 */
[----:B------:R-:W-:-:S02]  /*c8a0*/  ISETP.GT.AND P3, PT, R0, 0x68, PT ;  /* 0x000000680000780c */ /* 0x000fc40003f64270 */
[----:B------:R-:W-:Y:S02]  /*c8b0*/  FMNMX.FTZ R129, R74, R129, !PT ;  /* 0x000000814a817209 */ /* 0x000fe40007810000 */
[----:B------:R-:W-:Y:S02]  /*c8c0*/  FSEL R78, R78, -INF , P3 ;  /* 0xff8000004e4e7808 */ /* 0x000fe40001800000 */
[----:B------:R-:W-:Y:S01]  /*c8d0*/  FMNMX.FTZ R129, R75, R129, !PT ;  /* 0x000000814b817209 */ /* 0x000fe20007810000 */
[----:B------:R-:W-:Y:S01]  /*c8e0*/  MUFU.EX2 R121, R121 ;  /* 0x0000007900797308 */ /* 0x000fe20000000800 */
[----:B------:R-:W-:Y:S02]  /*c8f0*/  ISETP.GT.AND P5, PT, R0, 0x70, PT ;  /* 0x000000700000780c */ /* 0x000fe40003fa4270 */
[----:B------:R-:W-:Y:S02]  /*c900*/  FMNMX.FTZ R129, R78, R129, !PT ;  /* 0x000000814e817209 */ /* 0x000fe40007810000 */
[----:B------:R-:W-:-:S02]  /*c910*/  FSEL R82, R82, -INF , P5 ;  /* 0xff80000052527808 */ /* 0x000fc40002800000 */
        /* <DEDUP_REMOVED lines=9> */
[----:B------:R-:W-:Y:S02]  /*c9b0*/  FSEL R87, R87, -INF , P4 ;  /* 0xff80000057577808 */ /* 0x000fe40002000000 */
[----:B------:R-:W-:Y:S01]  /*c9c0*/  ISETP.GT.AND P5, PT, R0, 0x80, PT ;  /* 0x000000800000780c */ /* 0x000fe20003fa4270 */
[----:B------:R-:W-:Y:S01]  /*c9d0*/  MUFU.EX2 R106, R132 ;  /* 0x00000084006a7308 */ /* 0x000fe20000000800 */
[----:B------:R-:W-:Y:S02]  /*c9e0*/  FMNMX.FTZ R129, R86, R129, !PT ;  /* 0x0000008156817209 */ /* 0x000fe40007810000 */
[----:B------:R-:W-:Y:S02]  /*c9f0*/  ISETP.GT.AND P6, PT, R0, 0x81, PT ;  /* 0x000000810000780c */ /* 0x000fe40003fc4270 */
        /* <DEDUP_REMOVED lines=12> */
[----:B------:R-:W-:Y:S01]  /*cac0*/  MUFU.EX2 R109, R109 ;  /* 0x0000006d006d7308 */ /* 0x000fe20000000800 */
[----:B------:R-:W-:Y:S02]  /*cad0*/  FMNMX.FTZ R129, R62, R129, !PT ;  /* 0x000000813e817209 */ /* 0x000fe40007810000 */
[----:B------:R-:W-:Y:S02]  /*cae0*/  ISETP.GT.AND P6, PT, R0, 0x91, PT ;  /* 0x000000910000780c */ /* 0x000fe40003fc4270 */
[----:B------:R-:W-:-:S02]  /*caf0*/  FSEL R66, R66, -INF , P5 ;  /* 0xff80000042427808 */ /* 0x000fc40002800000 */
[----:B------:R-:W-:Y:S01]  /*cb00*/  FMNMX.FTZ R129, R63, R129, !PT ;  /* 0x000000813f817209 */ /* 0x000fe20007810000 */
[----:B------:R-:W-:Y:S01]  /*cb10*/  MUFU.EX2 R112, R112 ;  /* 0x0000007000707308 */ /* 0x000fe20000000800 */
[----:B------:R-:W-:Y:S01]  /*cb20*/  ISETP.GT.AND P3, PT, R0, 0x98, PT ;  /* 0x000000980000780c */ /* 0x000fe20003f64270 */
[----:B------:R-:W-:Y:S02]  /*cb30*/  WARPGROUP.DEPBAR.LE gsb0, 0x0 ;  /* 0x00008000000079c5 */ /* 0x000fe40000010000 */
[----:B------:R-:W-:Y:S02]  /*cb40*/  FSEL R67, R67, -INF , P6 ;  /* 0xff80000043437808 */ /* 0x000fe40003000000 */
[----:B------:R-:W-:Y:S02]  /*cb50*/  FMNMX.FTZ R129, R66, R129, !PT ;  /* 0x0000008142817209 */ /* 0x000fe40007810000 */
[----:B------:R-:W-:Y:S01]  /*cb60*/  ISETP.GT.AND P4, PT, R0, 0x99, PT ;  /* 0x000000990000780c */ /* 0x000fe20003f84270 */
[--C-:B------:R-:W-:Y:S01]  /*cb70*/  FFMA.FTZ R0, R2, R73, -R15.reuse ;  /* 0x0000004902007223 */ /* 0x100fe2000001080f */
[----:B------:R-:W-:Y:S01]  /*cb80*/  FSEL R73, R70, -INF , P3 ;  /* 0xff80000046497808 */ /* 0x000fe20001800000 */
[----:B------:R-:W-:Y:S01]  /*cb90*/  FFMA.FTZ R15, R2, R69, -R15 ;  /* 0x00000045020f7223 */ /* 0x000fe2000001080f */
[----:B------:R-:W-:Y:S01]  /*cba0*/  FMNMX.FTZ R129, R67, R129, !PT ;  /* 0x0000008143817209 */ /* 0x000fe20007810000 */
[----:B------:R1:W-:Y:S01]  /*cbb0*/  MUFU.EX2 R70, R0 ;  /* 0x0000000000467308 */ /* 0x0003e20000000800 */
[----:B------:R-:W-:-:S02]  /*cbc0*/  FSEL R71, R71, -INF , P4 ;  /* 0xff80000047477808 */ /* 0x000fc40002000000 */
[----:B0-----:R-:W-:Y:S02]  /*cbd0*/  FSEL R133, R3, RZ, P2 ;  /* 0x000000ff03857208 */ /* 0x001fe40001000000 */
[----:B--2---:R-:W-:-:S03]  /*cbe0*/  LOP3.LUT R145, R155, 0x7f, RZ, 0xc0, !PT ;  /* 0x0000007f9b917812 */ /* 0x004fc600078ec0ff */
[----:B------:R-:W-:Y:S01]  /*cbf0*/  FADD.FTZ R133, -R133, R9 ;  /* 0x0000000985857221 */ /* 0x000fe20000010100 */
[----:B-1----:R-:W-:Y:S01]  /*cc00*/  FMNMX.FTZ R0, R73, R129, !PT ;  /* 0x0000008149007209 */ /* 0x002fe20007810000 */
[----:B------:R-:W-:Y:S01]  /*cc10*/  MUFU.EX2 R113, R113 ;  /* 0x0000007100717308 */ /* 0x000fe20000000800 */
[----:B------:R-:W-:Y:S01]  /*cc20*/  ISETP.NE.AND P2, PT, R145, RZ, PT ;  /* 0x000000ff9100720c */ /* 0x000fe20003f45270 */
[----:B------:R-:W-:Y:S01]  /*cc30*/  FMUL.FTZ R133, R2, R133 ;  /* 0x0000008502857220 */ /* 0x000fe20000410000 */
[----:B------:R-:W-:-:S05]  /*cc40*/  FMNMX.FTZ R0, R71, R0, !PT ;  /* 0x0000000047007209 */ /* 0x000fca0007810000 */
[----:B------:R-:W0:Y:S01]  /*cc50*/  SHFL.BFLY PT, R129, R0, 0x2, 0x1f ;  /* 0x0c401f0000817f89 */ /* 0x000e2200000e0000 */
[----:B------:R-:W-:Y:S05]  /*cc60*/  MUFU.EX2 R116, R116 ;  /* 0x0000007400747308 */ /* 0x000fea0000000800 */
[----:B------:R-:W-:-:S03]  /*cc70*/  @!P2 VIADD R13, R13, 0x13240 ;  /* 0x000132400d0da836 */ /* 0x000fc60000000000 */
[----:B------:R-:W-:Y:S02]  /*cc80*/  MUFU.EX2 R117, R117 ;  /* 0x0000007500757308 */ /* 0x000fe40000000800 */
[----:B------:R-:W-:-:S04]  /*cc90*/  @!P2 PRMT R13, RZ, 0x654, R13 ;  /* 0x00000654ff0da816 */ /* 0x000fc8000000000d */
[----:B------:R1:W-:Y:S02]  /*cca0*/  @!P2 SYNCS.ARRIVE.TRANS64.RED.A1T0 RZ, [R13+URZ], RZ ;  /* 0x000000ff0dffa9a7 */ /* 0x0003e4000810043f */
        /* <DEDUP_REMOVED lines=8> */
[----:B------:R-:W-:Y:S01]  /*cd30*/  FSETP.NEU.FTZ.AND P3, PT, R0, -INF , PT ;  /* 0xff8000000000780b */ /* 0x000fe20003f7d000 */
[----:B------:R-:W-:-:S02]  /*cd40*/  FFMA.FTZ R129, R2, R0, -8 ;  /* 0xc100000002817423 */ /* 0x000fc40000010000 */
[----:B------:R-:W-:Y:S03]  /*cd50*/  MUFU.EX2 R97, R97 ;  /* 0x0000006100617308 */ /* 0x000fe60000000800 */
[----:B------:R-:W-:-:S05]  /*cd60*/  FSEL R69, R129, RZ, P3 ;  /* 0x000000ff81457208 */ /* 0x000fca0001800000 */
        /* <DEDUP_REMOVED lines=8> */
[----:B------:R0:W-:Y:S01]  /*cdf0*/  MUFU.EX2 R9, R94 ;  /* 0x0000005e00097308 */ /* 0x0001e20000000800 */
        /* <DEDUP_REMOVED lines=8> */
[----:B0-----:R-:W-:Y:S01]  /*ce80*/  FSEL R94, R0, RZ, P3 ;  /* 0x000000ff005e7208 */ /* 0x001fe20001800000 */
[C-C-:B------:R-:W-:Y:S01]  /*ce90*/  FFMA.FTZ R115, R2.reuse, R115, -R69.reuse ;  /* 0x0000007302737223 */ /* 0x140fe20000010845 */
[----:B------:R-:W-:-:S01]  /*cea0*/  FFMA.FTZ R118, R2, R118, -R69 ;  /* 0x0000007602767223 */ /* 0x000fc20000010845 */
[C-C-:B------:R-:W-:Y:S01]  /*ceb0*/  FFMA.FTZ R119, R2.reuse, R119, -R69.reuse ;  /* 0x0000007702777223 */ /* 0x140fe20000010845 */
[----:B------:R-:W-:-:S01]  /*cec0*/  FFMA.FTZ R90, R2, R90, -R69 ;  /* 0x0000005a025a7223 */ /* 0x000fc20000010845 */
[----:B------:R-:W-:Y:S01]  /*ced0*/  FADD.FTZ R8, -R94, R8 ;  /* 0x000000085e087221 */ /* 0x000fe20000010100 */
[----:B------:R-:W-:-:S01]  /*cee0*/  FFMA.FTZ R91, R2, R91, -R69 ;  /* 0x0000005b025b7223 */ /* 0x000fc20000010845 */
[----:B------:R-:W0:Y:S01]  /*cef0*/  MUFU.EX2 R94, R133 ;  /* 0x00000085005e7308 */ /* 0x000e220000000800 */
[----:B------:R-:W-:-:S01]  /*cf00*/  FFMA.FTZ R95, R2, R95, -R69 ;  /* 0x0000005f025f7223 */ /* 0x000fc20000010845 */
[C---:B------:R-:W-:Y:S01]  /*cf10*/  FMUL.FTZ R8, R2.reuse, R8 ;  /* 0x0000000802087220 */ /* 0x040fe20000410000 */
[----:B------:R-:W-:-:S01]  /*cf20*/  FFMA.FTZ R98, R2, R98, -R69 ;  /* 0x0000006202627223 */ /* 0x000fc20000010845 */
[C-C-:B------:R-:W-:Y:S01]  /*cf30*/  FFMA.FTZ R99, R2.reuse, R99, -R69.reuse ;  /* 0x0000006302637223 */ /* 0x140fe20000010845 */
[----:B------:R-:W-:-:S01]  /*cf40*/  FFMA.FTZ R102, R2, R102, -R69 ;  /* 0x0000006602667223 */ /* 0x000fc20000010845 */
[C-C-:B------:R-:W-:Y:S01]  /*cf50*/  FFMA.FTZ R103, R2.reuse, R103, -R69.reuse ;  /* 0x0000006702677223 */ /* 0x140fe20000010845 */
[----:B------:R-:W-:-:S01]  /*cf60*/  FFMA.FTZ R74, R2, R74, -R69 ;  /* 0x0000004a024a7223 */ /* 0x000fc20000010845 */
[----:B------:R-:W2:Y:S01]  /*cf70*/  MUFU.EX2 R8, R8 ;  /* 0x0000000800087308 */ /* 0x000ea20000000800 */
        /* <DEDUP_REMOVED lines=8> */
[----:B0-----:R-:W-:-:S01]  /*d000*/  FFMA.FTZ R157, R94, R157, R10 ;  /* 0x0000009d5e9d7223 */ /* 0x001fc2000001000a */
[C-C-:B------:R-:W-:Y:S01]  /*d010*/  FFMA.FTZ R58, R2.reuse, R58, -R69.reuse ;  /* 0x0000003a023a7223 */ /* 0x140fe20000010845 */
[----:B------:R-:W-:-:S01]  /*d020*/  FFMA.FTZ R59, R2, R59, -R69 ;  /* 0x0000003b023b7223 */ /* 0x000fc20000010845 */
[----:B------:R-:W-:Y:S01]  /*d030*/  FFMA.FTZ R62, R2, R62, -R69 ;  /* 0x0000003e023e7223 */ /* 0x000fe20000010845 */
[----:B------:R-:W-:-:S01]  /*d040*/  FADD.FTZ R157, R14, R157 ;  /* 0x0000009d0e9d7221 */ /* 0x000fc20000010000 */
[C-C-:B------:R-:W-:Y:S01]  /*d050*/  FFMA.FTZ R63, R2.reuse, R63, -R69.reuse ;  /* 0x0000003f023f7223 */ /* 0x140fe20000010845 */
[----:B------:R-:W-:-:S01]  /*d060*/  FFMA.FTZ R66, R2, R66, -R69 ;  /* 0x0000004202427223 */ /* 0x000fc20000010845 */
[----:B------:R-:W0:Y:S01]  /*d070*/  MUFU.EX2 R128, R128 ;  /* 0x0000008000807308 */ /* 0x000e220000000800 */
[----:B--2---:R-:W-:-:S01]  /*d080*/  FFMA.FTZ R21, R8, R21, R125 ;  /* 0x0000001508157223 */ /* 0x004fc2000001007d */
[----:B------:R-:W-:Y:S01]  /*d090*/  FADD.FTZ R157, R120, R157 ;  /* 0x0000009d789d7221 */ /* 0x000fe20000010000 */
[----:B------:R-:W-:-:S01]  /*d0a0*/  FFMA.FTZ R67, R2, R67, -R69 ;  /* 0x0000004302437223 */ /* 0x000fc20000010845 */
[C-C-:B------:R-:W-:Y:S01]  /*d0b0*/  FFMA.FTZ R73, R2.reuse, R73, -R69.reuse ;  /* 0x0000004902497223 */ /* 0x140fe20000010845 */
[----:B------:R-:W-:-:S01]  /*d0c0*/  FFMA.FTZ R69, R2, R71, -R69 ;  /* 0x0000004702457223 */ /* 0x000fc20000010845 */
[----:B------:R-:W-:-:S02]  /*d0d0*/  FADD.FTZ R157, R121, R157 ;  /* 0x0000009d799d7221 */ /* 0x000fc40000010000 */
[----:B------:R-:W2:Y:S01]  /*d0e0*/  MUFU.EX2 R127, R127 ;  /* 0x0000007f007f7308 */ /* 0x000ea20000000800 */
[----:B---3--:R-:W-:-:S01]  /*d0f0*/  FADD.FTZ R21, R123, R21 ;  /* 0x000000157b157221 */ /* 0x008fc20000010000 */
[----:B------:R-:W-:-:S04]  /*d100*/  FADD.FTZ R157, R124, R157 ;  /* 0x0000009d7c9d7221 */ /* 0x000fc80000010000 */
[----:B------:R-:W-:Y:S02]  /*d110*/  FADD.FTZ R157, R11, R157 ;  /* 0x0000009d0b9d7221 */ /* 0x000fe40000010000 */
[----:B------:R-:W3:Y:S01]  /*d120*/  MUFU.EX2 R129, R129 ;  /* 0x0000008100817308 */ /* 0x000ee20000000800 */
        /* <DEDUP_REMOVED lines=33> */
[----:B------:R-:W-:-:S06]  /*d340*/  FADD.FTZ R157, R100, R157 ;  /* 0x0000009d649d7221 */ /* 0x000fcc0000010000 */
[----:B------:R-:W3:Y:S01]  /*d350*/  MUFU.EX2 R115, R115 ;  /* 0x0000007300737308 */ /* 0x000ee20000000800 */
[----:B0-----:R-:W-:-:S07]  /*d360*/  FADD.FTZ R21, R111, R21 ;  /* 0x000000156f157221 */ /* 0x001fce0000010000 */
[----:B------:R-:W0:Y:S01]  /*d370*/  MUFU.EX2 R118, R118 ;  /* 0x0000007600767308 */ /* 0x000e220000000800 */
[----:B--2---:R-:W-:-:S07]  /*d380*/  FADD.FTZ R21, R114, R21 ;  /* 0x0000001572157221 */ /* 0x004fce0000010000 */
[----:B------:R-:W2:Y:S01]  /*d390*/  MUFU.EX2 R119, R119 ;  /* 0x0000007700777308 */ /* 0x000ea20000000800 */
[----:B---3--:R-:W-:-:S07]  /*d3a0*/  FADD.FTZ R21, R115, R21 ;  /* 0x0000001573157221 */ /* 0x008fce0000010000 */
[----:B------:R-:W3:Y:S01]  /*d3b0*/  MUFU.EX2 R90, R90 ;  /* 0x0000005a005a7308 */ /* 0x000ee20000000800 */
[----:B0-----:R-:W-:-:S07]  /*d3c0*/  FADD.FTZ R21, R118, R21 ;  /* 0x0000001576157221 */ /* 0x001fce0000010000 */
[----:B------:R-:W0:Y:S01]  /*d3d0*/  MUFU.EX2 R91, R91 ;  /* 0x0000005b005b7308 */ /* 0x000e220000000800 */
[----:B--2---:R-:W-:-:S07]  /*d3e0*/  FADD.FTZ R21, R119, R21 ;  /* 0x0000001577157221 */ /* 0x004fce0000010000 */
[----:B------:R-:W2:Y:S01]  /*d3f0*/  MUFU.EX2 R95, R95 ;  /* 0x0000005f005f7308 */ /* 0x000ea20000000800 */
[----:B---3--:R-:W-:-:S07]  /*d400*/  FADD.FTZ R21, R90, R21 ;  /* 0x000000155a157221 */ /* 0x008fce0000010000 */
[----:B------:R-:W3:Y:S01]  /*d410*/  MUFU.EX2 R98, R98 ;  /* 0x0000006200627308 */ /* 0x000ee20000000800 */
[----:B0-----:R-:W-:-:S04]  /*d420*/  FADD.FTZ R21, R91, R21 ;  /* 0x000000155b157221 */ /* 0x001fc80000010000 */
[----:B------:R-:W-:-:S03]  /*d430*/  FADD.FTZ R21, R9, R21 ;  /* 0x0000001509157221 */ /* 0x000fc60000010000 */
        /* <DEDUP_REMOVED lines=13> */
[----:B--2---:R-:W-:-:S04]  /*d510*/  FADD.FTZ R157, R72, R157 ;  /* 0x0000009d489d7221 */ /* 0x004fc80000010000 */
[----:B------:R-:W-:-:S03]  /*d520*/  FADD.FTZ R157, R70, R157 ;  /* 0x0000009d469d7221 */ /* 0x000fc60000010000 */
        /* <DEDUP_REMOVED lines=55> */
[----:B---3--:R-:W-:-:S01]  /*d8a0*/  FADD.FTZ R21, R73, R21 ;  /* 0x0000001549157221 */ /* 0x008fc20000010000 */
[----:B0-----:R-:W-:-:S03]  /*d8b0*/  FADD.FTZ R157, R15, R157 ;  /* 0x0000009d0f9d7221 */ /* 0x001fc60000010000 */
[----:B--2---:R-:W-:Y:S01]  /*d8c0*/  FADD.FTZ R21, R69, R21 ;  /* 0x0000001545157221 */ /* 0x004fe20000010000 */
[----:B-1----:R-:W-:Y:S06]  /*d8d0*/  @!P1 BRA `(.L_x_1949) ;  /* 0x0000000000049947 */ /* 0x002fec0003800000 */
[----:B------:R-:W-:Y:S01]  /*d8e0*/  BPT.TRAP 0x1 ;  /* 0x000000040000795c */ /* 0x000fe20000300000 */
.L_x_1949:
[----:B------:R-:W2:Y:S01]  /*d8f0*/  LDL R13, [R1+0x20] ;  /* 0x00002000010d7983 */ /* 0x000ea20000100800 */
[----:B------:R-:W-:-:S05]  /*d900*/  VIADD R20, R20, 0x13260 ;  /* 0x0001326014147836 */ /* 0x000fca0000000000 */
[----:B--2---:R-:W-:Y:S02]  /*d910*/  PRMT R20, R13, 0x654, R20 ;  /* 0x000006540d147816 */ /* 0x004fe40000000014 */
[----:B------:R-:W2:Y:S01]  /*d920*/  LDL R13, [R1+0x24] ;  /* 0x00002400010d7983 */ /* 0x000ea20000100800 */
[----:B------:R-:W-:Y:S01]  /*d930*/  F2FP.SATFINITE.E4M3.F32.PACK_AB_MERGE_C R120, R121, R120, RZ ;  /* 0x000000787978723e */ /* 0x000fe200048070ff */
[----:B------:R0:W-:Y:S01]  /*d940*/  SYNCS.ARRIVE.TRANS64.RED.A1T0 RZ, [R20+URZ], RZ ;  /* 0x000000ff14ff79a7 */ /* 0x0001e2000810043f */
        /* <DEDUP_REMOVED lines=75> */
[C---:B--2---:R-:W-:Y:S01]  /*de00*/  ISETP.GT.AND P2, PT, R12.reuse, R13, PT ;  /* 0x0000000d0c00720c */ /* 0x044fe20003f44270 */
[----:B------:R-:W-:-:S12]  /*de10*/  VIADD R12, R12, 0xffffffff ;  /* 0xffffffff0c0c7836 */ /* 0x000fd80000000000 */
[----:B0-----:R-:W-:Y:S05]  /*de20*/  @P2 BRA `(.L_x_1950) ;  /* 0xffffffcc00f42947 */ /* 0x001fea000383ffff */
[----:B------:R-:W-:Y:S05]  /*de30*/  BSYNC B1 ;  /* 0x0000000000017941 */ /* 0x000fea0003800000 */
.L_x_1938:
[----:B------:R-:W-:Y:S05]  /*de40*/  BSYNC B0 ;  /* 0x0000000000007941 */ /* 0x000fea0003800000 */
.L_x_1937:
[----:B------:R-:W-:Y:S01]  /*de50*/  ISETP.GE.AND P0, PT, R12, RZ, PT ;  /* 0x000000ff0c00720c */ /* 0x000fe20003f06270 */
[----:B------:R-:W-:-:S12]  /*de60*/  BSSY B0, `(.L_x_1951) ;  /* 0x0000250000007945 */ /* 0x000fd80003800000 */
[----:B------:R-:W-:Y:S05]  /*de70*/  @!P0 BRA `(.L_x_1952) ;  /* 0x0000002400388947 */ /* 0x000fea0003800000 */
[----:B------:R-:W-:Y:S02]  /*de80*/  IMAD.MOV.U32 R11, RZ, RZ, R0 ;  /* 0x000000ffff0b7224 */ /* 0x000fe400078e0000 */
[----:B------:R-:W-:Y:S02]  /*de90*/  IMAD.MOV.U32 R10, RZ, RZ, R3 ;  /* 0x000000ffff0a7224 */ /* 0x000fe400078e0003 */
[----:B------:R-:W-:Y:S02]  /*dea0*/  IMAD.MOV.U32 R9, RZ, RZ, R23 ;  /* 0x000000ffff097224 */ /* 0x000fe400078e0017 */
[----:B------:R-:W-:-:S07]  /*deb0*/  IMAD.MOV.U32 R8, RZ, RZ, R22 ;  /* 0x000000ffff087224 */ /* 0x000fce00078e0016 */
.L_x_1964:
[----:B------:R-:W-:-:S05]  /*dec0*/  VIADD R20, R8, 0x1 ;  /* 0x0000000108147836 */ /* 0x000fca0000000000 */
[----:B------:R-:W-:-:S04]  /*ded0*/  ISETP.NE.AND P0, PT, R20, 0x2, PT ;  /* 0x000000021400780c */ /* 0x000fc80003f05270 */
[----:B------:R-:W-:Y:S02]  /*dee0*/  SEL R20, R20, RZ, P0 ;  /* 0x000000ff14147207 */ /* 0x000fe40000000000 */
[----:B------:R-:W-:-:S03]  /*def0*/  SEL R0, RZ, 0x1, P0 ;  /* 0x00000001ff007807 */ /* 0x000fc60000000000 */
[----:B------:R-:W-:Y:S01]  /*df00*/  IMAD.MOV.U32 R22, RZ, RZ, R20 ;  /* 0x000000ffff167224 */ /* 0x000fe200078e0014 */
[----:B------:R-:W-:Y:S01]  /*df10*/  LOP3.LUT R23, R9, R0, RZ, 0x3c, !PT ;  /* 0x0000000009177212 */ /* 0x000fe200078e3cff */
[----:B0-----:R-:W-:Y:S06]  /*df20*/  @!P1 BRA `(.L_x_1953) ;  /* 0x0000000000049947 */ /* 0x001fec0003800000 */
[----:B------:R-:W-:Y:S01]  /*df30*/  BPT.TRAP 0x1 ;  /* 0x000000040000795c */ /* 0x000fe20000300000 */
.L_x_1953:
[----:B------:R-:W-:Y:S01]  /*df40*/  IMAD R3, R22, 0x8, R16 ;  /* 0x0000000816037824 */ /* 0x000fe200078e0210 */
[----:B------:R-:W-:-:S04]  /*df50*/  SHF.L.U32 R14, R23, 0x1f, RZ ;  /* 0x0000001f170e7819 */ /* 0x000fc800000006ff */
[----:B------:R0:W1:Y:S01]  /*df60*/  SYNCS.PHASECHK.TRANS64.TRYWAIT P0, [R3+URZ+0x13230], R14 ;  /* 0x0132300e030075a7 */ /* 0x000062000800017f */
[----:B------:R-:W-:Y:S05]  /*df70*/  @!P1 BRA `(.L_x_1954) ;  /* 0x0000000000049947 */ /* 0x000fea0003800000 */
[----:B------:R-:W-:Y:S01]  /*df80*/  BPT.TRAP 0x1 ;  /* 0x000000040000795c */ /* 0x000fe20000300000 */
.L_x_1954:
        /* <DEDUP_REMOVED lines=8> */
.L_x_1956:
[----:B------:R-:W-:Y:S05]  /*e010*/  BSYNC B1 ;  /* 0x0000000000017941 */ /* 0x000fea0003800000 */
.L_x_1955:
        /* <DEDUP_REMOVED lines=87> */
.L_x_1958:
[----:B------:R-:W-:Y:S01]  /*e590*/  SHF.L.U32 R0, R9, 0x1f, RZ ;  /* 0x0000001f09007819 */ /* 0x000fe200000006ff */
[----:B------:R-:W-:-:S04]  /*e5a0*/  IMAD R13, R8, 0x8, R16 ;  /* 0x00000008080d7824 */ /* 0x000fc800078e0210 */
[----:B------:R0:W1:Y:S01]  /*e5b0*/  SYNCS.PHASECHK.TRANS64.TRYWAIT P0, [R13+URZ+0x13250], R0 ;  /* 0x013250000d0075a7 */ /* 0x000062000800017f */
[----:B------:R-:W-:Y:S05]  /*e5c0*/  @!P1 BRA `(.L_x_1959) ;  /* 0x0000000000049947 */ /* 0x000fea0003800000 */
[----:B------:R-:W-:Y:S01]  /*e5d0*/  BPT.TRAP 0x1 ;  /* 0x000000040000795c */ /* 0x000fe20000300000 */
.L_x_1959:
[----:B------:R-:W-:Y:S04]  /*e5e0*/  BSSY B1, `(.L_x_1960) ;  /* 0x0000004000017945 */ /* 0x000fe80003800000 */
[----:B-1----:R-:W-:Y:S05]  /*e5f0*/  @P0 BRA `(.L_x_1961) ;  /* 0x0000000000080947 */ /* 0x002fea0003800000 */
[----:B------:R-:W1:Y:S02]  /*e600*/  SYNCS.PHASECHK.TRANS64.TRYWAIT P0, [R13+URZ+0x13250], R0 ;  /* 0x013250000d0075a7 */ /* 0x000e64000800017f */
[----:B-1----:R-:W-:Y:S05]  /*e610*/  @!P0 BRA `(.L_x_1962) ;  /* 0x000000a800888947 */ /* 0x002fea0003800000 */
.L_x_1961:
[----:B------:R-:W-:Y:S05]  /*e620*/  BSYNC B1 ;  /* 0x0000000000017941 */ /* 0x000fea0003800000 */
.L_x_1960:
        /* <DEDUP_REMOVED lines=62> */
[----:B------:R-:W-:-:S05]  /*ea10*/  FMNMX.FTZ R9, R73, R9, !PT ;  /* 0x0000000949097209 */ /* 0x000fca0007810000 */
[----:B------:R-:W0:Y:S01]  /*ea20*/  S2R R155, SR_TID.X ;  /* 0x00000000009b7919 */ /* 0x000e220000002100 */
[----:B------:R-:W-:Y:S02]  /*ea30*/  FMNMX.FTZ R0, R103, R0, !PT ;  /* 0x0000000067007209 */ /* 0x000fe40007810000 */
[----:B------:R-:W-:Y:S01]  /*ea40*/  R2UR UR6, R14 ;  /* 0x000000000e0672ca */ /* 0x000fe200000e0000 */
[----:B------:R-:W-:Y:S01]  /*ea50*/  VIADD R14, R8, 0x100 ;  /* 0x00000100080e7836 */ /* 0x000fe20000000000 */
[----:B------:R-:W-:Y:S02]  /*ea60*/  FMNMX.FTZ R0, R74, R0, !PT ;  /* 0x000000004a007209 */ /* 0x000fe40007810000 */
[----:B------:R-:W-:Y:S01]  /*ea70*/  R2UR UR7, R15 ;  /* 0x000000000f0772ca */ /* 0x000fe200000e0000 */
[----:B------:R-:W-:Y:S01]  /*ea80*/  IMAD.MOV.U32 R15, RZ, RZ, -0x3ffffff0 ;  /* 0xc0000010ff0f7424 */ /* 0x000fe200078e00ff */
        /* <DEDUP_REMOVED lines=30> */
[----:B------:R-:W-:Y:S02]  /*ec70*/  R2UR UR6, R14 ;  /* 0x000000000e0672ca */ /* 0x000fe400000e0000 */
[----:B------:R-:W1:Y:S01]  /*ec80*/  SHFL.BFLY PT, R14, R9, 0x2, 0x1f ;  /* 0x0c401f00090e7f89 */ /* 0x000e6200000e0000 */
[----:B------:R-:W-:Y:S01]  /*ec90*/  R2UR UR7, R15 ;  /* 0x000000000f0772ca */ /* 0x000fe200000e0000 */
[----:B------:R-:W-:Y:S01]  /*eca0*/  IMAD.MOV.U32 R15, RZ, RZ, -0x3ffffff0 ;  /* 0xc0000010ff0f7424 */ /* 0x000fe200078e00ff */
[----:B0-----:R-:W-:Y:S01]  /*ecb0*/  LOP3.LUT R155, R155, 0x7f, RZ, 0xc0, !PT ;  /* 0x0000007f9b9b7812 */ /* 0x001fe200078ec0ff */
[----:B------:R-:W0:Y:S03]  /*ecc0*/  SHFL.BFLY PT, R3, R0, 0x2, 0x1f ;  /* 0x0c401f0000037f89 */ /* 0x000e2600000e0000 */
[----:B------:R-:W-:-:S13]  /*ecd0*/  ISETP.NE.AND P0, PT, R155, RZ, PT ;  /* 0x000000ff9b00720c */ /* 0x000fda0003f05270 */
[----:B------:R-:W-:Y:S01]  /*ece0*/  @!P0 IMAD R20, R20, 0x8, R16 ;  /* 0x0000000814148824 */ /* 0x000fe200078e0210 */
[----:B-1----:R-:W-:Y:S01]  /*ecf0*/  FMNMX.FTZ R9, R9, R14, !PT ;  /* 0x0000000e09097209 */ /* 0x002fe20007810000 */
[----:B------:R-:W-:Y:S02]  /*ed00*/  VIADD R14, R8, 0x180 ;  /* 0x00000180080e7836 */ /* 0x000fe40000000000 */
[----:B------:R-:W-:Y:S01]  /*ed10*/  @!P0 VIADD R20, R20, 0x13240 ;  /* 0x0001324014148836 */ /* 0x000fe20000000000 */
[----:B0-----:R-:W-:Y:S01]  /*ed20*/  FMNMX.FTZ R0, R0, R3, !PT ;  /* 0x0000000300007209 */ /* 0x001fe20007810000 */
[----:B------:R-:W-:Y:S02]  /*ed30*/  WARPGROUP.DEPBAR.LE gsb0, 0x0 ;  /* 0x00008000000079c5 */ /* 0x000fe40000010000 */
[----:B------:R-:W-:Y:S01]  /*ed40*/  WARPGROUP.ARRIVE ;  /* 0x00000000000079c5 */ /* 0x000fe20000000000 */
[----:B------:R-:W0:Y:S01]  /*ed50*/  SHFL.BFLY PT, R3, R9, 0x1, 0x1f ;  /* 0x0c201f0009037f89 */ /* 0x000e2200000e0000 */
[----:B------:R-:W-:-:S04]  /*ed60*/  @!P0 PRMT R20, RZ, 0x654, R20 ;  /* 0x00000654ff148816 */ /* 0x000fc80000000014 */
[----:B------:R-:W-:Y:S01]  /*ed70*/  QGMMA.64x64x32.F32.E4M3.E4M3 R24, R144, gdesc[UR4], R24, gsb0 ;  /* 0x00e0000490187df3 */ /* 0x000fe20008000818 */
[----:B------:R-:W-:Y:S02]  /*ed80*/  R2UR UR6, R14 ;  /* 0x000000000e0672ca */ /* 0x000fe400000e0000 */
[----:B------:R-:W1:Y:S01]  /*ed90*/  SHFL.BFLY PT, R14, R0, 0x1, 0x1f ;  /* 0x0c201f00000e7f89 */ /* 0x000e6200000e0000 */
[----:B------:R-:W-:Y:S02]  /*eda0*/  R2UR UR7, R15 ;  /* 0x000000000f0772ca */ /* 0x000fe400000e0000 */
        /* <DEDUP_REMOVED lines=108> */
[----:B------:R-:W-:-:S04]  /*f470*/  FFMA.FTZ R69, R2, R71, -R69 ;  /* 0x0000004702457223 */ /* 0x000fc80000010845 */
        /* <DEDUP_REMOVED lines=155> */
.L_x_1963:
[----:B------:R-:W2:Y:S01]  /*fe30*/  LDL R20, [R1+0x20] ;  /* 0x0000200001147983 */ /* 0x000ea20000100800 */
[----:B------:R-:W-:Y:S01]  /*fe40*/  ISETP.GT.AND P0, PT, R12, RZ, PT ;  /* 0x000000ff0c00720c */ /* 0x000fe20003f04270 */
[----:B------:R-:W-:Y:S01]  /*fe50*/  VIADD R13, R13, 0x13260 ;  /* 0x000132600d0d7836 */ /* 0x000fe20000000000 */
        /* <DEDUP_REMOVED lines=41> */
[-C--:B------:R-:W-:Y:S01]  /*100f0*/  FMUL.FTZ R34, R34, R9.reuse ;  /* 0x0000000922227220 */ /* 0x080fe20000410000 */
        /* <DEDUP_REMOVED lines=35> */
[----:B--2---:R-:W-:-:S04]  /*10330*/  PRMT R13, R20, 0x654, R13 ;  /* 0x00000654140d7816 */ /* 0x004fc8000000000d */
[----:B------:R0:W-:Y:S01]  /*10340*/  SYNCS.ARRIVE.TRANS64.RED.A1T0 RZ, [R13+URZ], RZ ;  /* 0x000000ff0dff79a7 */ /* 0x0001e2000810043f */
[----:B------:R-:W-:Y:S05]  /*10350*/  @P0 BRA `(.L_x_1964) ;  /* 0xffffffd800d80947 */ /* 0x000fea000383ffff */
.L_x_1952:
[----:B------:R-:W-:Y:S05]  /*10360*/  BSYNC B0 ;  /* 0x0000000000007941 */ /* 0x000fea0003800000 */
.L_x_1951:
[----:B------:R-:W-:Y:S06]  /*10370*/  BAR.ARV 0x8, 0x200 ;  /* 0x0208000000007b1d */ /* 0x000fec0000002000 */
[----:B------:R-:W-:Y:S05]  /*10380*/  @!P1 BRA `(.L_x_1965) ;  /* 0x0000000000049947 */ /* 0x000fea0003800000 */
[----:B------:R-:W-:Y:S01]  /*10390*/  BPT.TRAP 0x1 ;  /* 0x000000040000795c */ /* 0x000fe20000300000 */
.L_x_1965:
[----:B------:R-:W-:Y:S01]  /*103a0*/  IMAD R10, R22, 0x8, R16 ;  /* 0x00000008160a7824 */ /* 0x000fe200078e0210 */
[----:B------:R-:W-:-:S04]  /*103b0*/  SHF.L.U32 R5, R23, 0x1f, RZ ;  /* 0x0000001f17057819 */ /* 0x000fc800000006ff */
[----:B------:R1:W2:Y:S01]  /*103c0*/  SYNCS.PHASECHK.TRANS64.TRYWAIT P0, [R10+URZ+0x13250], R5 ;  /* 0x013250050a0075a7 */ /* 0x0002a2000800017f */
[----:B------:R-:W-:Y:S05]  /*103d0*/  @!P1 BRA `(.L_x_1966) ;  /* 0x0000000000049947 */ /* 0x000fea0003800000 */
[----:B------:R-:W-:Y:S01]  /*103e0*/  BPT.TRAP 0x1 ;  /* 0x000000040000795c */ /* 0x000fe20000300000 */
.L_x_1966:
[----:B------:R-:W-:Y:S04]  /*103f0*/  BSSY B0, `(.L_x_1967) ;  /* 0x0000004000007945 */ /* 0x000fe80003800000 */
[----:B--2---:R-:W-:Y:S05]  /*10400*/  @P0 BRA `(.L_x_1968) ;  /* 0x0000000000080947 */ /* 0x004fea0003800000 */
[----:B------:R-:W2:Y:S02]  /*10410*/  SYNCS.PHASECHK.TRANS64.TRYWAIT P0, [R10+URZ+0x13250], R5 ;  /* 0x013250050a0075a7 */ /* 0x000ea4000800017f */
[----:B--2---:R-:W-:Y:S05]  /*10420*/  @!P0 BRA `(.L_x_1969) ;  /* 0x0000008c00188947 */ /* 0x004fea0003800000 */
.L_x_1968:
[----:B------:R-:W-:Y:S05]  /*10430*/  BSYNC B0 ;  /* 0x0000000000007941 */ /* 0x000fea0003800000 */
.L_x_1967:
[----:B------:R-:W3:Y:S04]  /*10440*/  LDL R11, [R1+0x6c] ;  /* 0x00006c00010b7983 */ /* 0x000ee80000100800 */
[----:B------:R-:W4:Y:S01]  /*10450*/  LDL R14, [R1+0x48] ;  /* 0x00004800010e7983 */ /* 0x000f220000100800 */
[----:B------:R-:W-:-:S03]  /*10460*/  ULDC.64 UR4, c[0x0][0x9a0] ;  /* 0x0002680000047ab9 */ /* 0x000fc60000000a00 */
[----:B0-----:R-:W5:Y:S01]  /*10470*/  LDL.LU R13, [R1+0x58] ;  /* 0x00005800010d7983 */ /* 0x001f620000300800 */
[----:B------:R-:W-:Y:S01]  /*10480*/  VIADD R16, R16, 0x1000 ;  /* 0x0000100010107836 */ /* 0x000fe20000000000 */
[----:B------:R-:W-:Y:S01]  /*10490*/  ISETP.NE.U32.AND P0, PT, RZ, UR4, PT ;  /* 0x00000004ff007c0c */ /* 0x000fe2000bf05070 */
[----:B------:R-:W-:-:S03]  /*104a0*/  WARPGROUP.ARRIVE ;  /* 0x00000000000079c5 */ /* 0x000fc60000000000 */
[----:B------:R-:W-:Y:S02]  /*104b0*/  SHF.R.U32.HI R16, RZ, 0x4, R16 ;  /* 0x00000004ff107819 */ /* 0x000fe40000011610 */
[----:B------:R-:W-:Y:S02]  /*104c0*/  ISETP.NE.AND.EX P0, PT, RZ, UR5, PT, P0 ;  /* 0x00000005ff007c0c */ /* 0x000fe4000bf05300 */
[----:B------:R-:W-:-:S04]  /*104d0*/  LOP3.LUT R16, R16, 0x3fff, RZ, 0xc0, !PT ;  /* 0x00003fff10107812 */ /* 0x000fc800078ec0ff */
[----:B-12---:R-:W-:-:S05]  /*104e0*/  LOP3.LUT R5, R16, 0x10000, RZ, 0xfc, !PT ;  /* 0x0001000010057812 */ /* 0x006fca00078efcff */
[----:B------:R-:W-:Y:S02]  /*104f0*/  IMAD R4, R22, 0x280, R5 ;  /* 0x0000028016047824 */ /* 0x000fe400078e0205 */
[----:B------:R-:W-:Y:S01]  /*10500*/  IMAD.MOV.U32 R5, RZ, RZ, -0x3ffffff0 ;  /* 0xc0000010ff057424 */ /* 0x000fe200078e00ff */
[----:B------:R-:W3:Y:S02]  /*10510*/  @P0 LDC.64 R8, c[0x0][0x9c8] ;  /* 0x00027200ff080b82 */ /* 0x000ee40000000a00 */
[----:B------:R-:W-:Y:S02]  /*10520*/  R2UR UR6, R4 ;  /* 0x00000000040672ca */ /* 0x000fe400000e0000 */
[----:B------:R-:W-:-:S04]  /*10530*/  R2UR UR7, R5 ;  /* 0x00000000050772ca */ /* 0x000fc800000e0000 */
[----:B------:R-:W0:Y:S09]  /*10540*/  @P0 LDC.64 R6, c[0x0][0x9d0] ;  /* 0x00027400ff060b82 */ /* 0x000e320000000a00 */
[----:B------:R-:W-:Y:S03]  /*10550*/  QGMMA.64x64x32.F32.E4M3.E4M3 R24, R152, gdesc[UR4], R24, gsb0 ;  /* 0x00e0000498187df3 */ /* 0x000fe60008000818 */
[----:B------:R-:W-:-:S02]  /*10560*/  WARPGROUP.DEPBAR.LE gsb0, 0x0 ;  /* 0x00008000000079c5 */ /* 0x000fc40000010000 */
[----:B------:R-:W-:Y:S01]  /*10570*/  WARPGROUP.ARRIVE ;  /* 0x00000000000079c5 */ /* 0x000fe20000000000 */
[----:B---3--:R-:W-:-:S04]  /*10580*/  @P0 IMAD R12, R11, R8, RZ ;  /* 0x000000080b0c0224 */ /* 0x008fc800078e02ff */
[C---:B----4-:R-:W-:Y:S02]  /*10590*/  @P0 IMAD R5, R14.reuse, R9, R12 ;  /* 0x000000090e050224 */ /* 0x050fe400078e020c */
[----:B------:R-:W-:Y:S01]  /*105a0*/  @P0 IMAD.WIDE.U32 R8, R14, R8, RZ ;  /* 0x000000080e080225 */ /* 0x000fe200078e00ff */
[----:B-----5:R-:W-:-:S03]  /*105b0*/  @P0 SHF.R.S32.HI R11, RZ, 0x1f, R13 ;  /* 0x0000001fff0b0819 */ /* 0x020fc6000001140d */
[----:B------:R-:W-:Y:S02]  /*105c0*/  @P0 IMAD.IADD R9, R9, 0x1, R5 ;  /* 0x0000000109090824 */ /* 0x000fe400078e0205 */
[-C--:B0-----:R-:W-:Y:S02]  /*105d0*/  @P0 IMAD R12, R11, R6.reuse, RZ ;  /* 0x000000060b0c0224 */ /* 0x081fe400078e02ff */
[----:B------:R-:W-:Y:S02]  /*105e0*/  IMAD.MOV.U32 R11, RZ, RZ, 0x3f800000 ;  /* 0x3f800000ff0b7424 */ /* 0x000fe400078e00ff */
[C---:B------:R-:W-:Y:S02]  /*105f0*/  @P0 IMAD R5, R13.reuse, R7, R12 ;  /* 0x000000070d050224 */ /* 0x040fe400078e020c */
[----:B------:R-:W-:-:S04]  /*10600*/  @P0 IMAD.WIDE.U32 R6, R13, R6, R8 ;  /* 0x000000060d060225 */ /* 0x000fc800078e0008 */
[----:B------:R-:W-:Y:S01]  /*10610*/  @P0 IMAD.IADD R5, R7, 0x1, R5 ;  /* 0x0000000107050824 */ /* 0x000fe200078e0205 */
[----:B------:R-:W-:Y:S01]  /*10620*/  @P0 LEA R8, P2, R6, UR4, 0x2 ;  /* 0x0000000406080c11 */ /* 0x000fe2000f8410ff */
[----:B------:R-:W-:-:S03]  /*10630*/  IMAD.MOV.U32 R7, RZ, RZ, -0x3ffffff0 ;  /* 0xc0000010ff077424 */ /* 0x000fc600078e00ff */
[----:B------:R-:W-:Y:S01]  /*10640*/  @P0 LEA.HI.X R9, R6, UR5, R5, 0x2, P2 ;  /* 0x0000000506090c11 */ /* 0x000fe200090f1405 */
[----:B------:R-:W-:Y:S01]  /*10650*/  VIADD R6, R4, 0x80 ;  /* 0x0000008004067836 */ /* 0x000fe20000000000 */
[----:B------:R-:W-:-:S03]  /*10660*/  R2UR UR7, R7 ;  /* 0x00000000070772ca */ /* 0x000fc600000e0000 */
[----:B------:R0:W2:Y:S01]  /*10670*/  @P0 LDG.E R11, desc[UR40][R8.64] ;  /* 0x00000028080b0981 */ /* 0x0000a2000c1e1900 */
[----:B------:R-:W-:Y:S01]  /*10680*/  R2UR UR6, R6 ;  /* 0x00000000060672ca */ /* 0x000fe200000e0000 */
[----:B------:R-:W-:Y:S02]  /*10690*/  VIADD R6, R4, 0x100 ;  /* 0x0000010004067836 */ /* 0x000fe40000000000 */
[----:B------:R-:W-:Y:S02]  /*106a0*/  IMAD.MOV.U32 R7, RZ, RZ, -0x3ffffff0 ;  /* 0xc0000010ff077424 */ /* 0x000fe400078e00ff */
[----:B------:R-:W-:Y:S02]  /*106b0*/  IMAD.MOV.U32 R5, RZ, RZ, -0x3ffffff0 ;  /* 0xc0000010ff057424 */ /* 0x000fe400078e00ff */
[----:B------:R-:W-:Y:S01]  /*106c0*/  IMAD.MOV.U32 R20, RZ, RZ, -0x800000 ;  /* 0xff800000ff147424 */ /* 0x000fe200078e00ff */
[----:B0-----:R-:W0:Y:S05]  /*106d0*/  SHFL.BFLY PT, R8, R21, 0x2, 0x1f ;  /* 0x0c401f0015087f89 */ /* 0x001e2a00000e0000 */
[----:B------:R-:W-:Y:S01]  /*106e0*/  QGMMA.64x64x32.F32.E4M3.E4M3 R24, R148, gdesc[UR4], R24, gsb0 ;  /* 0x00e0000494187df3 */ /* 0x000fe20008000818 */
[----:B------:R-:W-:Y:S01]  /*106f0*/  R2UR UR6, R6 ;  /* 0x00000000060672ca */ /* 0x000fe200000e0000 */
[----:B------:R-:W-:Y:S01]  /*10700*/  VIADD R6, R4, 0x180 ;  /* 0x0000018004067836 */ /* 0x000fe20000000000 */
[----:B------:R-:W-:Y:S01]  /*10710*/  R2UR UR7, R7 ;  /* 0x00000000070772ca */ /* 0x000fe200000e0000 */
[----:B------:R-:W-:-:S02]  /*10720*/  IMAD.MOV.U32 R7, RZ, RZ, -0x3ffffff0 ;  /* 0xc0000010ff077424 */ /* 0x000fc400078e00ff */
[----:B------:R-:W-:Y:S02]  /*10730*/  VIADD R4, R4, 0x200 ;  /* 0x0000020004047836 */ /* 0x000fe40000000000 */
[----:B0-----:R-:W-:-:S01]  /*10740*/  FADD.FTZ R8, R8, R21 ;  /* 0x0000001508087221 */ /* 0x001fc20000010000 */
[----:B------:R-:W-:Y:S01]  /*10750*/  IMAD.MOV.U32 R21, RZ, RZ, -0x800000 ;  /* 0xff800000ff157424 */ /* 0x000fe200078e00ff */
[----:B------:R-:W-:Y:S02]  /*10760*/  WARPGROUP.DEPBAR.LE gsb0, 0x0 ;  /* 0x00008000000079c5 */ /* 0x000fe40000010000 */
        /* <DEDUP_REMOVED lines=13> */
[----:B------:R-:W-:Y:S01]  /*10840*/  @P2 FMUL.FTZ R6, R2, 0.69314718246459960938 ;  /* 0x3f31721802062820 */ /* 0x000fe20000410000 */
[----:B------:R-:W-:Y:S01]  /*10850*/  QGMMA.64x64x32.F32.E4M3.E4M3 R24, R140, gdesc[UR4], R24, gsb0 ;  /* 0x00e000048c187df3 */ /* 0x000fe20008000818 */
[----:B------:R-:W-:Y:S01]  /*10860*/  R2UR UR6, R4 ;  /* 0x00000000040672ca */ /* 0x000fe200000e0000 */
[----:B------:R-:W-:Y:S01]  /*10870*/  IMAD.MOV.U32 R4, RZ, RZ, RZ ;  /* 0x000000ffff047224 */ /* 0x000fe200078e00ff */
[----:B------:R-:W-:Y:S02]  /*10880*/  R2UR UR7, R5 ;  /* 0x00000000050772ca */ /* 0x000fe400000e0000 */
[----:B------:R-:W0:Y:S03]  /*10890*/  SHFL.BFLY PT, R5, R8, 0x1, 0x1f ;  /* 0x0c201f0008057f89 */ /* 0x000e2600000e0000 */
[----:B------:R-:W-:Y:S01]  /*108a0*/  @P0 MUFU.RCP R4, R9 ;  /* 0x0000000900040308 */ /* 0x000fe20000001000 */
[----:B0-----:R-:W-:-:S01]  /*108b0*/  FADD.FTZ R12, R8, R5 ;  /* 0x00000005080c7221 */ /* 0x001fc20000010000 */
[----:B------:R-:W-:-:S06]  /*108c0*/  IMAD.MOV.U32 R8, RZ, RZ, RZ ;  /* 0x000000ffff087224 */ /* 0x000fcc00078e00ff */
[----:B------:R-:W0:Y:S01]  /*108d0*/  @P2 MUFU.LG2 R5, R13 ;  /* 0x0000000d00052308 */ /* 0x000e220000000c00 */
[C---:B------:R-:W-:Y:S01]  /*108e0*/  FMUL.FTZ R14, R12.reuse, 0.00390625 ;  /* 0x3b8000000c0e7820 */ /* 0x040fe20000410000 */
[----:B------:R-:W-:-:S04]  /*108f0*/  FSETP.NE.FTZ.AND P0, PT, R12, RZ, PT ;  /* 0x000000ff0c00720b */ /* 0x000fc80003f15000 */
[----:B------:R-:W-:-:S09]  /*10900*/  FSETP.NE.FTZ.AND P3, PT, R14, RZ, PT ;  /* 0x000000ff0e00720b */ /* 0x000fd20003f75000 */
[----:B------:R-:W-:Y:S01]  /*10910*/  @P0 MUFU.RCP R8, R12 ;  /* 0x0000000c00080308 */ /* 0x000fe20000001000 */
[----:B0-----:R-:W-:-:S03]  /*10920*/  @P2 FMUL.FTZ R5, R5, 0.69314718246459960938 ;  /* 0x3f31721805052820 */ /* 0x001fc60000410000 */
[----:B------:R-:W-:Y:S01]  /*10930*/  @P3 FMUL.FTZ R2, R2, 0.69314718246459960938 ;  /* 0x3f31721802023820 */ /* 0x000fe20000410000 */
[----:B------:R-:W-:-:S03]  /*10940*/  @P2 FFMA.FTZ R21, R6, R3, R5 ;  /* 0x0000000306152223 */ /* 0x000fc60000010005 */
[----:B------:R-:W0:Y:S02]  /*10950*/  @P3 MUFU.LG2 R7, R14 ;  /* 0x0000000e00073308 */ /* 0x000e240000000c00 */
[----:B0-----:R-:W-:-:S04]  /*10960*/  @P3 FMUL.FTZ R7, R7, 0.69314718246459960938 ;  /* 0x3f31721807073820 */ /* 0x001fc80000410000 */
[----:B------:R-:W-:Y:S01]  /*10970*/  @P3 FFMA.FTZ R20, R2, R0, R7 ;  /* 0x0000000002143223 */ /* 0x000fe20000010007 */
[----:B------:R-:W-:Y:S02]  /*10980*/  WARPGROUP.DEPBAR.LE gsb0, 0x0 ;  /* 0x00008000000079c5 */ /* 0x000fe40000010000 */
[----:B------:R-:W-:-:S06]  /*10990*/  WARPGROUP.ARRIVE ;  /* 0x00000000000079c5 */ /* 0x000fcc0000000000 */
[----:B------:R-:W-:Y:S01]  /*109a0*/  QGMMA.64x64x32.F32.E4M3.E4M3 R24, R136, gdesc[UR4], R24, gsb0 ;  /* 0x00e0000488187df3 */ /* 0x000fe20008000818 */
[-C--:B--2---:R-:W-:Y:S01]  /*109b0*/  FMUL.FTZ R4, R4, R11.reuse ;  /* 0x0000000b04047220 */ /* 0x084fe20000410000 */
[----:B------:R-:W-:Y:S01]  /*109c0*/  FMUL.FTZ R2, R8, R11 ;  /* 0x0000000b08027220 */ /* 0x000fe20000410000 */
[----:B------:R-:W-:Y:S02]  /*109d0*/  WARPGROUP.DEPBAR.LE gsb0, 0x0 ;  /* 0x00008000000079c5 */ /* 0x000fe40000010000 */
[----:B------:R-:W-:Y:S05]  /*109e0*/  @!P1 BRA `(.L_x_1970) ;  /* 0x0000000000049947 */ /* 0x000fea0003800000 */
[----:B------:R-:W-:Y:S01]  /*109f0*/  BPT.TRAP 0x1 ;  /* 0x000000040000795c */ /* 0x000fe20000300000 */
.L_x_1970:
[----:B------:R-:W2:Y:S01]  /*10a00*/  LDL.LU R0, [R1+0x20] ;  /* 0x0000200001007983 */ /* 0x000ea20000300800 */
[----:B------:R-:W-:Y:S02]  /*10a10*/  VIADD R10, R10, 0x13260 ;  /* 0x000132600a0a7836 */ /* 0x000fe40000000000 */
[-C--:B------:R-:W-:Y:S01]  /*10a20*/  FMUL.FTZ R58, R24, R4.reuse ;  /* 0x00000004183a7220 */ /* 0x080fe20000410000 */
[----:B------:R-:W-:Y:S01]  /*10a30*/  FMUL.FTZ R56, R25, R4 ;  /* 0x0000000419387220 */ /* 0x000fe20000410000 */
[----:B------:R-:W3:Y:S01]  /*10a40*/  LDL.LU R3, [R1+0x68] ;  /* 0x0000680001037983 */ /* 0x000ee20000300800 */
[----:B------:R-:W-:-:S05]  /*10a50*/  VIADD R22, R22, 0x1 ;  /* 0x0000000116167836 */ /* 0x000fca0000000000 */
[----:B------:R-:W-:Y:S01]  /*10a60*/  ISETP.NE.AND P1, PT, R22, 0x2, PT ;  /* 0x000000021600780c */ /* 0x000fe20003f25270 */
        /* <DEDUP_REMOVED lines=28> */
[----:B------:R-:W-:Y:S01]  /*10c30*/  FMUL.FTZ R55, R55, R2 ;  /* 0x0000000237377220 */ /* 0x000fe20000410000 */
[----:B------:R-:W-:-:S02]  /*10c40*/  SEL R22, R22, RZ, P1 ;  /* 0x000000ff16167207 */ /* 0x000fc40000800000 */
[----:B--2---:R-:W-:Y:S01]  /*10c50*/  PRMT R0, R0, 0x654, R10 ;  /* 0x0000065400007816 */ /* 0x004fe2000000000a */
[----:B---3--:R-:W-:-:S03]  /*10c60*/  VIADD R3, R3, 0x1 ;  /* 0x0000000103037836 */ /* 0x008fc60000000000 */
[----:B------:R0:W-:Y:S02]  /*10c70*/  SYNCS.ARRIVE.TRANS64.RED.A1T0 RZ, [R0+URZ], RZ ;  /* 0x000000ff00ff79a7 */ /* 0x0001e4000810043f */
[----:B------:R1:W-:Y:S01]  /*10c80*/  STL [R1+0x68], R3 ;  /* 0x0000680301007387 */ /* 0x0003e20000100800 */
[----:B------:R-:W-:Y:S01]  /*10c90*/  FMUL.FTZ R10, R41, R4 ;  /* 0x00000004290a7220 */ /* 0x000fe20000410000 */
[----:B0-----:R-:W-:Y:S01]  /*10ca0*/  SEL R0, RZ, 0x1, P1 ;  /* 0x00000001ff007807 */ /* 0x001fe20000800000 */
[----:B------:R-:W-:-:S03]  /*10cb0*/  FMUL.FTZ R4, R51, R2 ;  /* 0x0000000233047220 */ /* 0x000fc60000410000 */
[----:B------:R-:W-:-:S07]  /*10cc0*/  LOP3.LUT R23, R23, R0, RZ, 0x3c, !PT ;  /* 0x0000000017177212 */ /* 0x000fce00078e3cff */
.L_x_1908:
[----:B------:R-:W0:Y:S08]  /*10cd0*/  S2UR UR4, SR_CgaCtaId ;  /* 0x00000000000479c3 */ /* 0x000e300000008800 */
[----:B------:R-:W-:Y:S01]  /*10ce0*/  BAR.SYNC.DEFER_BLOCKING 0x5, 0x200 ;  /* 0x0148000000007b1d */ /* 0x000fe20000010000 */
[----:B------:R-:W-:-:S05]  /*10cf0*/  MOV R16, 0x400 ;  /* 0x0000040000107802 */ /* 0x000fca0000000f00 */
        /* <DEDUP_REMOVED lines=11> */
[----:B------:R-:W3:Y:S01]  /*10db0*/  S2R R27, SR_TID.X ;  /* 0x00000000001b7919 */ /* 0x000ee20000002100 */
[----:B------:R-:W-:Y:S01]  /*10dc0*/  F2FP.BF16.F32.PACK_AB R7, R52, R7 ;  /* 0x000000073407723e */ /* 0x000fe200000010ff */
[----:B------:R-:W-:Y:S01]  /*10dd0*/  ULDC.64 UR6, c[0x0][0xb98] ;  /* 0x0002e60000067ab9 */ /* 0x000fe20000000a00 */
[----:B------:R-:W4:Y:S04]  /*10de0*/  LDL.LU R0, [R1+0x48] ;  /* 0x0000480001007983 */ /* 0x000f280000300800 */
[----:B0-----:R-:W3:Y:S04]  /*10df0*/  LDL R32, [R1+0x84] ;  /* 0x0000840001207983 */ /* 0x001ee80000100800 */
[----:B------:R-:W3:Y:S01]  /*10e00*/  LDL R52, [R1+0x44] ;  /* 0x0000440001347983 */ /* 0x000ee20000100800 */
[----:B------:R-:W-:-:S03]  /*10e10*/  F2FP.BF16.F32.PACK_AB R9, R46, R9 ;  /* 0x000000092e09723e */ /* 0x000fc600000010ff */
[----:B------:R-:W3:Y:S04]  /*10e20*/  LDL.LU R48, [R1+0x60] ;  /* 0x0000600001307983 */ /* 0x000ee80000300800 */
[----:B------:R-:W3:Y:S01]  /*10e30*/  LDL.LU R46, [R1+0x64] ;  /* 0x00006400012e7983 */ /* 0x000ee20000300800 */
[----:B------:R-:W0:Y:S01]  /*10e40*/  S2R R41, SR_SWINHI ;  /* 0x0000000000297919 */ /* 0x000e220000002f00 */
        /* <DEDUP_REMOVED lines=15> */
[----:B------:R-:W3:Y:S01]  /*10f40*/  LDL R44, [R1+0x4c] ;  /* 0x00004c00012c7983 */ /* 0x000ee20000100800 */
[----:B------:R-:W-:Y:S01]  /*10f50*/  BAR.SYNC.DEFER_BLOCKING 0x1, 0x180 ;  /* 0x0046000000007b1d */ /* 0x000fe20000010000 */
[----:B--2---:R-:W-:-:S02]  /*10f60*/  IMAD.MOV.U32 R26, RZ, RZ, R2 ;  /* 0x000000ffff1a7224 */ /* 0x004fc400078e0002 */
[----:B----45:R-:W-:Y:S02]  /*10f70*/  IMAD.MOV.U32 R28, RZ, RZ, R0 ;  /* 0x000000ffff1c7224 */ /* 0x030fe400078e0000 */
[----:B---3--:R-:W-:-:S05]  /*10f80*/  IMAD.SHL.U32 R0, R27, 0x4, RZ ;  /* 0x000000041b007824 */ /* 0x008fca00078e00ff */
[----:B------:R-:W-:-:S04]  /*10f90*/  LOP3.LUT R0, R0, 0xc, RZ, 0xc0, !PT ;  /* 0x0000000c00007812 */ /* 0x000fc800078ec0ff */
[----:B------:R-:W-:-:S05]  /*10fa0*/  IADD3 R2, P0, R0, UR4, RZ ;  /* 0x0000000400027c10 */ /* 0x000fca000ff1e0ff */
[----:B-1----:R-:W-:Y:S01]  /*10fb0*/  IMAD.X R3, RZ, RZ, UR5, P0 ;  /* 0x00000005ff037e24 */ /* 0x002fe200080e06ff */
[----:B------:R-:W-:-:S04]  /*10fc0*/  ULDC.64 UR4, c[0x0][0xc00] ;  /* 0x0003000000047ab9 */ /* 0x000fc80000000a00 */
[----:B------:R1:W2:Y:S02]  /*10fd0*/  LDG.E.CONSTANT R0, desc[UR40][R2.64] ;  /* 0x0000002802007981 */ /* 0x0002a4000c1e9900 */
[----:B-1----:R-:W-:-:S04]  /*10fe0*/  LOP3.LUT P1, R2, R27, 0x3, RZ, 0xc0, !PT ;  /* 0x000000031b027812 */ /* 0x002fc8000782c0ff */
        /* <DEDUP_REMOVED lines=8> */
[C---:B------:R-:W-:Y:S02]  /*11070*/  IADD3 R59, P0, R6.reuse, 0x60, RZ ;  /* 0x00000060063b7810 */ /* 0x040fe40007f1e0ff */
[----:B------:R-:W-:Y:S02]  /*11080*/  IADD3 R55, P2, R6, 0x40, RZ ;  /* 0x0000004006377810 */ /* 0x000fe40007f5e0ff */
[----:B------:R-:W-:Y:S02]  /*11090*/  SEL R39, R25, R24, P1 ;  /* 0x0000001819277207 */ /* 0x000fe40000800000 */
[----:B------:R-:W-:Y:S02]  /*110a0*/  SEL R13, R12, R13, P1 ;  /* 0x0000000d0c0d7207 */ /* 0x000fe40000800000 */
[----:B------:R-:W-:-:S02]  /*110b0*/  SEL R57, R56, R57, P1 ;  /* 0x0000003938397207 */ /* 0x000fc40000800000 */
[----:B------:R-:W-:Y:S02]  /*110c0*/  SEL R25, R24, R25, P1 ;  /* 0x0000001918197207 */ /* 0x000fe40000800000 */
[----:B------:R-:W-:Y:S02]  /*110d0*/  SEL R43, R9, R8, P1 ;  /* 0x00000008092b7207 */ /* 0x000fe40000800000 */
[----:B------:R-:W-:Y:S02]  /*110e0*/  SEL R45, R8, R9, P1 ;  /* 0x00000009082d7207 */ /* 0x000fe40000800000 */
[----:B------:R-:W-:Y:S02]  /*110f0*/  LOP3.LUT R8, R55, 0x380, RZ, 0xc0, !PT ;  /* 0x0000038037087812 */ /* 0x000fe400078ec0ff */
[----:B------:R-:W-:Y:S02]  /*11100*/  LOP3.LUT R24, R59, 0x380, RZ, 0xc0, !PT ;  /* 0x000003803b187812 */ /* 0x000fe400078ec0ff */
[----:B------:R-:W-:-:S02]  /*11110*/  SEL R29, R15, R14, P1 ;  /* 0x0000000e0f1d7207 */ /* 0x000fc40000800000 */
[----:B------:R-:W-:Y:S02]  /*11120*/  SEL R15, R14, R15, P1 ;  /* 0x0000000f0e0f7207 */ /* 0x000fe40000800000 */
[----:B------:R-:W-:Y:S02]  /*11130*/  SHF.R.U64 R8, R8, 0x3, RZ ;  /* 0x0000000308087819 */ /* 0x000fe400000012ff */
[----:B------:R-:W-:Y:S02]  /*11140*/  SHF.R.U64 R24, R24, 0x3, RZ ;  /* 0x0000000318187819 */ /* 0x000fe400000012ff */
[----:B------:R-:W-:Y:S02]  /*11150*/  SEL R31, R11, R10, P1 ;  /* 0x0000000a0b1f7207 */ /* 0x000fe40000800000 */
[----:B------:R-:W-:Y:S02]  /*11160*/  SEL R33, R10, R11, P1 ;  /* 0x0000000b0a217207 */ /* 0x000fe40000800000 */
[----:B------:R-:W-:-:S02]  /*11170*/  SEL R47, R5, R4, P1 ;  /* 0x00000004052f7207 */ /* 0x000fc40000800000 */
[----:B------:R-:W-:Y:S02]  /*11180*/  SEL R49, R4, R5, P1 ;  /* 0x0000000504317207 */ /* 0x000fe40000800000 */
[----:B------:R-:W-:Y:S01]  /*11190*/  LOP3.LUT R10, R8, R55, RZ, 0x3c, !PT ;  /* 0x00000037080a7212 */ /* 0x000fe200078e3cff */
[----:B------:R-:W-:Y:S01]  /*111a0*/  IMAD.MOV.U32 R60, RZ, RZ, R26 ;  /* 0x000000ffff3c7224 */ /* 0x000fe200078e001a */
[----:B------:R-:W-:Y:S01]  /*111b0*/  LOP3.LUT R8, R24, R59, RZ, 0x3c, !PT ;  /* 0x0000003b18087212 */ /* 0x000fe200078e3cff */
[----:B------:R-:W-:Y:S01]  /*111c0*/  IMAD.MOV.U32 R50, RZ, RZ, R28 ;  /* 0x000000ffff327224 */ /* 0x000fe200078e001c */
[C---:B------:R-:W-:Y:S02]  /*111d0*/  IADD3 R53, P3, R6.reuse, 0x20, RZ ;  /* 0x0000002006357810 */ /* 0x040fe40007f7e0ff */
[----:B------:R-:W-:Y:S02]  /*111e0*/  LOP3.LUT R51, R6, 0x380, RZ, 0xc0, !PT ;  /* 0x0000038006337812 */ /* 0x000fe400078ec0ff */
[----:B------:R-:W-:-:S02]  /*111f0*/  LOP3.LUT R4, R53, 0x380, RZ, 0xc0, !PT ;  /* 0x0000038035047812 */ /* 0x000fc400078ec0ff */
[----:B------:R-:W-:Y:S02]  /*11200*/  SHF.R.U64 R51, R51, 0x3, RZ ;  /* 0x0000000333337819 */ /* 0x000fe400000012ff */
[----:B------:R-:W-:Y:S01]  /*11210*/  SHF.R.U64 R4, R4, 0x3, RZ ;  /* 0x0000000304047819 */ /* 0x000fe200000012ff */
[--C-:B------:R-:W-:Y:S01]  /*11220*/  IMAD.X R5, RZ, RZ, R7.reuse, P3 ;  /* 0x000000ffff057224 */ /* 0x100fe200018e0607 */
[----:B------:R-:W-:Y:S02]  /*11230*/  LOP3.LUT R6, R51, R6, RZ, 0x3c, !PT ;  /* 0x0000000633067212 */ /* 0x000fe400078e3cff */
[----:B------:R-:W-:Y:S01]  /*11240*/  LOP3.LUT R4, R4, R53, RZ, 0x3c, !PT ;  /* 0x0000003504047212 */ /* 0x000fe200078e3cff */
[--C-:B------:R-:W-:Y:S01]  /*11250*/  IMAD.X R9, RZ, RZ, R7.reuse, P0 ;  /* 0x000000ffff097224 */ /* 0x100fe200000e0607 */
[----:B------:R-:W-:Y:S01]  /*11260*/  MOV R40, R6 ;  /* 0x0000000600287202 */ /* 0x000fe20000000f00 */
[----:B------:R-:W-:Y:S01]  /*11270*/  IMAD.X R11, RZ, RZ, R7, P2 ;  /* 0x000000ffff0b7224 */ /* 0x000fe200010e0607 */
[----:B------:R-:W-:-:S02]  /*11280*/  MOV R38, R4 ;  /* 0x0000000400267202 */ /* 0x000fc40000000f00 */
        /* <DEDUP_REMOVED lines=14> */
[----:B------:R-:W3:Y:S04]  /*11370*/  SHFL.IDX PT, R34, R45, R12, 0x1c1f ;  /* 0x001c1f0c2d227589 */ /* 0x000ee800000e0000 */
[----:B------:R-:W-:Y:S04]  /*11380*/  SHFL.IDX PT, R35, R35, R0, 0x1c1f ;  /* 0x001c1f0023237589 */ /* 0x000fe800000e0000 */
[----:B------:R-:W4:Y:S04]  /*11390*/  SHFL.IDX PT, R28, R37, R12, 0x1c1f ;  /* 0x001c1f0c251c7589 */ /* 0x000f2800000e0000 */
[----:B------:R2:W-:Y:S04]  /*113a0*/  SHFL.IDX PT, R47, R47, R0, 0x1c1f ;  /* 0x001c1f002f2f7589 */ /* 0x0005e800000e0000 */
[----:B------:R4:W4:Y:S01]  /*113b0*/  SHFL.IDX PT, R36, R49, R12, 0x1c1f ;  /* 0x001c1f0c31247589 */ /* 0x00092200000e0000 */
        /* <DEDUP_REMOVED lines=10> */
[----:B---3--:R-:W-:Y:S02]  /*11460*/  SEL R9, R43, R34, P1 ;  /* 0x000000222b097207 */ /* 0x008fe40000800000 */
[----:B------:R-:W-:Y:S02]  /*11470*/  SEL R11, R34, R43, P1 ;  /* 0x0000002b220b7207 */ /* 0x000fe40000800000 */
[----:B----4-:R-:W-:Y:S02]  /*11480*/  SEL R12, R35, R28, P1 ;  /* 0x0000001c230c7207 */ /* 0x010fe40000800000 */
[----:B------:R-:W-:Y:S02]  /*11490*/  SEL R14, R28, R35, P1 ;  /* 0x000000231c0e7207 */ /* 0x000fe40000800000 */
[----:B------:R-:W-:-:S02]  /*114a0*/  SEL R13, R47, R36, P1 ;  /* 0x000000242f0d7207 */ /* 0x000fc40000800000 */
[----:B-1----:R-:W-:Y:S02]  /*114b0*/  SEL R4, R29, R24, P1 ;  /* 0x000000181d047207 */ /* 0x002fe40000800000 */
[----:B------:R-:W-:Y:S02]  /*114c0*/  SEL R6, R24, R29, P1 ;  /* 0x0000001d18067207 */ /* 0x000fe40000800000 */
[----:B------:R-:W-:Y:S02]  /*114d0*/  SEL R5, R41, R32, P1 ;  /* 0x0000002029057207 */ /* 0x000fe40000800000 */
[----:B------:R-:W-:Y:S02]  /*114e0*/  SEL R7, R32, R41, P1 ;  /* 0x0000002920077207 */ /* 0x000fe40000800000 */
[----:B------:R-:W-:Y:S01]  /*114f0*/  SEL R15, R36, R47, P1 ;  /* 0x0000002f240f7207 */ /* 0x000fe20000800000 */
[----:B------:R-:W-:Y:S01]  /*11500*/  IMAD.IADD R31, R52, 0x1, R42 ;  /* 0x00000001341f7824 */ /* 0x000fe200078e022a */
[----:B------:R-:W-:Y:S01]  /*11510*/  SEL R33, R50, RZ, !P0 ;  /* 0x000000ff32217207 */ /* 0x000fe20004000000 */
[----:B------:R1:W-:Y:S04]  /*11520*/  STSM.16.M88.4 [R38], R4 ;  /* 0x0000000426007844 */ /* 0x0003e80000000200 */
[----:B------:R2:W-:Y:S04]  /*11530*/  STSM.16.M88.4 [R30], R8 ;  /* 0x000000081e007844 */ /* 0x0005e80000000200 */
[----:B------:R3:W-:Y:S01]  /*11540*/  STSM.16.M88.4 [R27], R12 ;  /* 0x0000000c1b007844 */ /* 0x0007e20000000200 */
[----:B------:R-:W-:Y:S01]  /*11550*/  IADD3 R24, P2, R48, UR4, RZ ;  /* 0x0000000430187c10 */ /* 0x000fe2000ff5e0ff */
[----:B------:R-:W-:Y:S01]  /*11560*/  IMAD.MOV.U32 R28, RZ, RZ, RZ ;  /* 0x000000ffff1c7224 */ /* 0x000fe200078e00ff */
[----:B------:R-:W-:Y:S01]  /*11570*/  ULDC UR8, c[0x0][0xa88] ;  /* 0x0002a20000087ab9 */ /* 0x000fe20000000800 */
[----:B------:R-:W4:Y:S01]  /*11580*/  LDL R34, [R1+0x70] ;  /* 0x0000700001227983 */ /* 0x000f220000100800 */
[----:B------:R-:W-:Y:S01]  /*11590*/  IADD3.X R25, R46, UR5, RZ, P2, !PT ;  /* 0x000000052e197c10 */ /* 0x000fe200097fe4ff */
[----:B------:R-:W-:Y:S01]  /*115a0*/  ULDC.64 UR4, c[0x0][0xb90] ;  /* 0x0002e40000047ab9 */ /* 0x000fe20000000a00 */
[----:B------:R-:W-:Y:S06]  /*115b0*/  BAR.SYNC.DEFER_BLOCKING 0x1, 0x180 ;  /* 0x0046000000007b1d */ /* 0x000fec0000010000 */
[----:B------:R-:W3:Y:S01]  /*115c0*/  @P0 LDG.E R28, desc[UR40][R24.64] ;  /* 0x00000028181c0981 */ /* 0x000ee2000c1e1900 */
[----:B0-----:R-:W-:-:S13]  /*115d0*/  ISETP.NE.AND P2, PT, R0, 0x1, PT ;  /* 0x000000010000780c */ /* 0x001fda0003f45270 */
[----:B------:R-:W0:Y:S08]  /*115e0*/  @P2 LDC R26, c[0x0][0xbec] ;  /* 0x0002fb00ff1a2b82 */ /* 0x000e300000000800 */
[----:B------:R-:W2:Y:S01]  /*115f0*/  @P2 LDC R29, c[0x0][0xbf0] ;  /* 0x0002fc00ff1d2b82 */ /* 0x000ea20000000800 */
[----:B------:R-:W-:Y:S01]  /*11600*/  SHF.R.S32.HI R32, RZ, 0x1f, R44 ;  /* 0x0000001fff207819 */ /* 0x000fe2000001142c */
[----:B-1----:R-:W-:-:S04]  /*11610*/  IMAD.MOV.U32 R7, RZ, RZ, R31 ;  /* 0x000000ffff077224 */ /* 0x002fc800078e001f */
[----:B------:R-:W-:Y:S02]  /*11620*/  IMAD R5, R32, UR4, RZ ;  /* 0x0000000420057c24 */ /* 0x000fe4000f8e02ff */
[----:B0-----:R-:W-:-:S05]  /*11630*/  @P2 IMAD.HI.U32 R4, R31, R26, RZ ;  /* 0x0000001a1f042227 */ /* 0x001fca00078e00ff */
[----:B--2---:R-:W-:Y:S01]  /*11640*/  @P2 SHF.R.U32.HI R7, RZ, R29, R4 ;  /* 0x0000001dff072219 */ /* 0x004fe20000011604 */
[----:B------:R-:W-:Y:S01]  /*11650*/  IMAD R11, R44, UR5, R5 ;  /* 0x000000052c0b7c24 */ /* 0x000fe2000f8e0205 */
[----:B------:R-:W-:-:S03]  /*11660*/  SEL R30, R60, RZ, !P0 ;  /* 0x000000ff3c1e7207 */ /* 0x000fc60004000000 */
[----:B------:R-:W-:Y:S02]  /*11670*/  IMAD.MOV R9, RZ, RZ, -R7 ;  /* 0x000000ffff097224 */ /* 0x000fe400078e0a07 */
[----:B------:R-:W-:Y:S02]  /*11680*/  IMAD R6, R30, UR6, RZ ;  /* 0x000000061e067c24 */ /* 0x000fe4000f8e02ff */
        /* <DEDUP_REMOVED lines=36> */
.L_x_1973:
[----:B------:R-:W2:Y:S01]  /*118d0*/  LDL R12, [R1+0x80] ;  /* 0x00008000010c7983 */ /* 0x000ea20000100800 */
[----:B------:R-:W-:Y:S01]  /*118e0*/  VIADD R13, R13, 0xffffff80 ;  /* 0xffffff800d0d7836 */ /* 0x000fe20000000000 */
[----:B------:R-:W-:Y:S01]  /*118f0*/  ULDC.64 UR4, c[0x0][0xaa0] ;  /* 0x0002a80000047ab9 */ /* 0x000fe20000000a00 */
[----:B-----5:R-:W-:Y:S01]  /*11900*/  IMAD R35, R9, R0, RZ ;  /* 0x0000000009237224 */ /* 0x020fe200078e02ff */
[----:B------:R-:W-:Y:S01]  /*11910*/  SHFL.IDX PT, R4, R10, RZ, 0x1c1f ;  /* 0x001c1fff0a047589 */ /* 0x000fe200000e0000 */
[----:B------:R-:W-:Y:S01]  /*11920*/  IMAD.WIDE R2, R11, 0x2, R2 ;  /* 0x000000020b027825 */ /* 0x000fe200078e0202 */
[----:B------:R-:W-:Y:S02]  /*11930*/  SHF.R.S32.HI R8, RZ, 0x1f, R13 ;  /* 0x0000001fff087819 */ /* 0x000fe4000001140d */
[----:B------:R-:W0:Y:S02]  /*11940*/  SHFL.IDX PT, R5, R14, RZ, 0x1c1f ;  /* 0x001c1fff0e057589 */ /* 0x000e2400000e0000 */
[----:B------:R-:W-:-:S02]  /*11950*/  LEA.HI R8, R8, R13, RZ, 0x7 ;  /* 0x0000000d08087211 */ /* 0x000fc400078f38ff */
[----:B------:R-:W-:Y:S04]  /*11960*/  SHFL.IDX PT, R6, R10, 0x1, 0x1c1f ;  /* 0x003c1f000a067f89 */ /* 0x000fe800000e0000 */
[----:B------:R-:W1:Y:S01]  /*11970*/  SHFL.IDX PT, R7, R14, 0x1, 0x1c1f ;  /* 0x003c1f000e077f89 */ /* 0x000e6200000e0000 */
[----:B------:R-:W-:Y:S02]  /*11980*/  LOP3.LUT R8, R8, 0xffffff80, RZ, 0xc0, !PT ;  /* 0xffffff8008087812 */ /* 0x000fe400078ec0ff */
[----:B------:R-:W-:Y:S02]  /*11990*/  SHF.R.S32.HI R36, RZ, 0x1f, R48 ;  /* 0x0000001fff247819 */ /* 0x000fe40000011430 */
[----:B------:R-:W-:Y:S01]  /*119a0*/  IADD3 R25, P4, R2, 0x3000, RZ ;  /* 0x0000300002197810 */ /* 0x000fe20007f9e0ff */
[----:B------:R-:W-:Y:S01]  /*119b0*/  IMAD.IADD R8, R13, 0x1, -R8 ;  /* 0x000000010d087824 */ /* 0x000fe200078e0a08 */
[----:B------:R-:W-:-:S02]  /*119c0*/  LEA.HI R36, R36, R48, RZ, 0x3 ;  /* 0x0000003024247211 */ /* 0x000fc400078f18ff */
[----:B------:R-:W-:Y:S02]  /*119d0*/  IADD3 R13, P3, R2, 0x1800, RZ ;  /* 0x00001800020d7810 */ /* 0x000fe40007f7e0ff */
[----:B------:R-:W-:Y:S02]  /*119e0*/  LOP3.LUT P0, RZ, R8, 0x3, RZ, 0xc0, !PT ;  /* 0x0000000308ff7812 */ /* 0x000fe4000780c0ff */
[----:B------:R-:W-:Y:S02]  /*119f0*/  LOP3.LUT R36, R36, 0xfffffff8, RZ, 0xc0, !PT ;  /* 0xfffffff824247812 */ /* 0x000fe400078ec0ff */
[----:B------:R-:W-:Y:S02]  /*11a00*/  LOP3.LUT R9, R2, 0x380, RZ, 0xc0, !PT ;  /* 0x0000038002097812 */ /* 0x000fe400078ec0ff */
[----:B------:R-:W-:Y:S01]  /*11a10*/  LOP3.LUT R24, R25, 0x380, RZ, 0xc0, !PT ;  /* 0x0000038019187812 */ /* 0x000fe200078ec0ff */
[----:B------:R-:W-:Y:S01]  /*11a20*/  IMAD.IADD R36, R48, 0x1, -R36 ;  /* 0x0000000130247824 */ /* 0x000fe200078e0a24 */
[----:B------:R-:W-:-:S02]  /*11a30*/  SHF.R.U64 R9, R9, 0x3, RZ ;  /* 0x0000000309097819 */ /* 0x000fc400000012ff */
[----:B------:R-:W-:-:S04]  /*11a40*/  SHF.R.U64 R24, R24, 0x3, RZ ;  /* 0x0000000318187819 */ /* 0x000fc800000012ff */
[----:B------:R-:W-:Y:S01]  /*11a50*/  LOP3.LUT R24, R24, R25, RZ, 0x3c, !PT ;  /* 0x0000001918187212 */ /* 0x000fe200078e3cff */
[----:B------:R-:W-:Y:S02]  /*11a60*/  IMAD.X R25, RZ, RZ, R3, P4 ;  /* 0x000000ffff197224 */ /* 0x000fe400020e0603 */
[----:B--2---:R-:W-:-:S04]  /*11a70*/  IMAD.IADD R12, R12, 0x1, R42 ;  /* 0x000000010c0c7824 */ /* 0x004fc800078e022a */
[C---:B------:R-:W-:Y:S01]  /*11a80*/  VIADD R8, R12.reuse, 0x8 ;  /* 0x000000080c087836 */ /* 0x040fe20000000000 */
[-C--:B------:R-:W-:Y:S02]  /*11a90*/  ISETP.GE.OR P1, PT, R12, R35.reuse, P0 ;  /* 0x000000230c00720c */ /* 0x080fe40000726670 */
[----:B------:R-:W-:Y:S02]  /*11aa0*/  LOP3.LUT R12, R13, 0x380, RZ, 0xc0, !PT ;  /* 0x000003800d0c7812 */ /* 0x000fe400078ec0ff */
[----:B------:R-:W-:Y:S02]  /*11ab0*/  ISETP.GE.OR P0, PT, R8, R35, P0 ;  /* 0x000000230800720c */ /* 0x000fe40000706670 */
[----:B------:R-:W-:Y:S02]  /*11ac0*/  SHF.R.U64 R12, R12, 0x3, RZ ;  /* 0x000000030c0c7819 */ /* 0x000fe400000012ff */
[----:B------:R-:W-:Y:S01]  /*11ad0*/  LOP3.LUT R8, R9, R2, RZ, 0x3c, !PT ;  /* 0x0000000209087212 */ /* 0x000fe200078e3cff */
[--C-:B------:R-:W-:Y:S01]  /*11ae0*/  IMAD.MOV.U32 R9, RZ, RZ, R3.reuse ;  /* 0x000000ffff097224 */ /* 0x100fe200078e0003 */
[----:B------:R-:W-:Y:S01]  /*11af0*/  LOP3.LUT R12, R12, R13, RZ, 0x3c, !PT ;  /* 0x0000000d0c0c7212 */ /* 0x000fe200078e3cff */
[----:B------:R-:W-:-:S02]  /*11b00*/  IMAD.X R13, RZ, RZ, R3, P3 ;  /* 0x000000ffff0d7224 */ /* 0x000fc400018e0603 */
[----:B0-----:R-:W-:Y:S04]  /*11b10*/  @!P1 ST.E desc[UR40][R4.64], R21 ;  /* 0x0000001504009985 */ /* 0x001fe8000c101928 */
[----:B-1----:R0:W-:Y:S04]  /*11b20*/  @!P0 ST.E desc[UR40][R6.64], R20 ;  /* 0x0000001406008985 */ /* 0x0021e8000c101928 */
[----:B------:R-:W2:Y:S04]  /*11b30*/  LD.E.128 R8, desc[UR40][R8.64] ;  /* 0x0000002808087980 */ /* 0x000ea8000c101d00 */
[----:B------:R-:W3:Y:S01]  /*11b40*/  LD.E.128 R12, desc[UR40][R12.64] ;  /* 0x000000280c0c7980 */ /* 0x000ee2000c101d00 */
[----:B0-----:R-:W-:-:S03]  /*11b50*/  IMAD R20, R36, 0x30, R37 ;  /* 0x0000003024147824 */ /* 0x001fc600078e0225 */
[----:B------:R-:W4:Y:S01]  /*11b60*/  LD.E.128 R24, desc[UR40][R24.64] ;  /* 0x0000002818187980 */ /* 0x000f22000c101d00 */
[----:B------:R-:W-:-:S03]  /*11b70*/  IADD3 R31, P0, R2, 0x4800, RZ ;  /* 0x00004800021f7810 */ /* 0x000fc60007f1e0ff */
[----:B------:R-:W2:Y:S01]  /*11b80*/  LDL R36, [R1+0x88] ;  /* 0x0000880001247983 */ /* 0x000ea20000100800 */
[----:B------:R-:W-:Y:S01]  /*11b90*/  LOP3.LUT R2, R31, 0x380, RZ, 0xc0, !PT ;  /* 0x000003801f027812 */ /* 0x000fe200078ec0ff */
[----:B------:R-:W-:-:S03]  /*11ba0*/  IMAD.X R5, RZ, RZ, R3, P0 ;  /* 0x000000ffff057224 */ /* 0x000fc600000e0603 */
[----:B------:R-:W-:-:S04]  /*11bb0*/  SHF.R.U64 R2, R2, 0x3, RZ ;  /* 0x0000000302027819 */ /* 0x000fc800000012ff */
[----:B------:R-:W-:Y:S02]  /*11bc0*/  LOP3.LUT R4, R2, R31, RZ, 0x3c, !PT ;  /* 0x0000001f02047212 */ /* 0x000fe400078e3cff */
[----:B------:R-:W0:Y:S01]  /*11bd0*/  @P2 LDC R31, c[0x0][0xbec] ;  /* 0x0002fb00ff1f2b82 */ /* 0x000e220000000800 */
[----:B------:R-:W-:-:S03]  /*11be0*/  IMAD R3, R29, UR4, RZ ;  /* 0x000000041d037c24 */ /* 0x000fc6000f8e02ff */
[----:B------:R-:W5:Y:S01]  /*11bf0*/  LD.E.128 R4, desc[UR40][R4.64] ;  /* 0x0000002804047980 */ /* 0x000f62000c101d00 */
[C---:B------:R-:W-:Y:S02]  /*11c00*/  IMAD R21, R28.reuse, UR5, R3 ;  /* 0x000000051c157c24 */ /* 0x040fe4000f8e0203 */
[----:B------:R-:W-:Y:S01]  /*11c10*/  IMAD.WIDE.U32 R2, R28, UR4, RZ ;  /* 0x000000041c027c25 */ /* 0x000fe2000f8e00ff */
[----:B------:R-:W1:Y:S01]  /*11c20*/  @P2 LDC R29, c[0x0][0xbf0] ;  /* 0x0002fc00ff1d2b82 */ /* 0x000e620000000800 */
[----:B------:R-:W-:Y:S01]  /*11c30*/  ULDC.64 UR4, c[0x0][0xae8] ;  /* 0x0002ba0000047ab9 */ /* 0x000fe20000000a00 */
[----:B------:R-:W-:Y:S01]  /*11c40*/  @!PT LDS RZ, [RZ] ;  /* 0x00000000fffff984 */ /* 0x000fe20000000800 */
[----:B------:R-:W-:Y:S01]  /*11c50*/  @!PT LDS RZ, [RZ] ;  /* 0x00000000fffff984 */ /* 0x000fe20000000800 */
[----:B------:R-:W-:Y:S01]  /*11c60*/  @!PT LDS RZ, [RZ] ;  /* 0x00000000fffff984 */ /* 0x000fe20000000800 */
[----:B------:R-:W-:Y:S01]  /*11c70*/  @!PT LDS RZ, [RZ] ;  /* 0x00000000fffff984 */ /* 0x000fe20000000800 */
[----:B------:R0:W-:Y:S06]  /*11c80*/  MEMBAR.ALL.CTA ;  /* 0x0000000000007992 */ /* 0x0001ec0000008000 */
[----:B0-----:R-:W0:Y:S01]  /*11c90*/  FENCE.VIEW.ASYNC.S ;  /* 0x00000000000073c6 */ /* 0x001e220000000000 */
[----:B------:R-:W-:-:S02]  /*11ca0*/  IMAD.IADD R3, R3, 0x1, R21 ;  /* 0x0000000103037824 */ /* 0x000fc400078e0215 */
[----:B------:R-:W-:Y:S02]  /*11cb0*/  IMAD R21, R32, UR4, RZ ;  /* 0x0000000420157c24 */ /* 0x000fe4000f8e02ff */
[----:B------:R-:W-:Y:S02]  /*11cc0*/  IMAD.IADD R32, R42, 0x1, R20 ;  /* 0x000000012a207824 */ /* 0x000fe400078e0214 */
[C---:B------:R-:W-:Y:S02]  /*11cd0*/  IMAD R21, R44.reuse, UR5, R21 ;  /* 0x000000052c157c24 */ /* 0x040fe4000f8e0215 */
[----:B------:R-:W-:Y:S01]  /*11ce0*/  IMAD.WIDE.U32 R2, R44, UR4, R2 ;  /* 0x000000042c027c25 */ /* 0x000fe2000f8e0002 */
[----:B------:R-:W-:-:S03]  /*11cf0*/  ULDC.64 UR4, c[0x0][0xaf0] ;  /* 0x0002bc0000047ab9 */ /* 0x000fc60000000a00 */
[----:B------:R-:W-:-:S04]  /*11d00*/  @P2 IMAD.HI.U32 R20, R32, R31, RZ ;  /* 0x0000001f20142227 */ /* 0x000fc800078e00ff */
[----:B------:R-:W-:Y:S02]  /*11d10*/  IMAD.IADD R3, R3, 0x1, R21 ;  /* 0x0000000103037824 */ /* 0x000fe400078e0215 */
[----:B------:R-:W-:Y:S02]  /*11d20*/  IMAD.MOV.U32 R21, RZ, RZ, R32 ;  /* 0x000000ffff157224 */ /* 0x000fe400078e0020 */
[----:B------:R-:W-:Y:S01]  /*11d30*/  IMAD R28, R30, UR4, RZ ;  /* 0x000000041e1c7c24 */ /* 0x000fe2000f8e02ff */
[----:B-1----:R-:W-:Y:S01]  /*11d40*/  @P2 SHF.R.U32.HI R21, RZ, R29, R20 ;  /* 0x0000001dff152219 */ /* 0x002fe20000011614 */
[----:B------:R-:W-:-:S04]  /*11d50*/  IMAD.WIDE.U32 R2, R33, UR4, R2 ;  /* 0x0000000421027c25 */ /* 0x000fc8000f8e0002 */
[----:B------:R-:W-:Y:S01]  /*11d60*/  IMAD R29, R33, UR5, R28 ;  /* 0x00000005211d7c24 */ /* 0x000fe2000f8e021c */
[--C-:B------:R-:W-:Y:S01]  /*11d70*/  SHF.R.S32.HI R20, RZ, 0x1f, R21.reuse ;  /* 0x0000001fff147819 */ /* 0x100fe20000011415 */
[----:B------:R-:W-:Y:S01]  /*11d80*/  IMAD.MOV R31, RZ, RZ, -R21 ;  /* 0x000000ffff1f7224 */ /* 0x000fe200078e0a15 */
[----:B------:R-:W-:Y:S01]  /*11d90*/  ULDC.64 UR4, c[0x0][0xae0] ;  /* 0x0002b80000047ab9 */ /* 0x000fe20000000a00 */
        /* <DEDUP_REMOVED lines=13> */
[C---:B------:R-:W-:Y:S01]  /*11e70*/  LEA R30, P0, R2.reuse, UR4, 0x1 ;  /* 0x00000004021e7c11 */ /* 0x040fe2000f8008ff */
[----:B------:R-:W-:Y:S01]  /*11e80*/  IMAD.IADD R32, R37, 0x1, R42 ;  /* 0x0000000125207824 */ /* 0x000fe200078e022a */
        /* <DEDUP_REMOVED lines=22> */
[----:B------:R-:W1:Y:S04]  /*11ff0*/  SHFL.IDX PT, R30, R30, 0x3, 0x181f ;  /* 0x00781f001e1e7f89 */ /* 0x000e6800000e0000 */
[----:B------:R-:W0:Y:S01]  /*12000*/  SHFL.IDX PT, R31, R31, 0x3, 0x181f ;  /* 0x00781f001f1f7f89 */ /* 0x000e2200000e0000 */
        /* <DEDUP_REMOVED lines=11> */
.L_x_1972:
[----:B------:R-:W2:Y:S01]  /*120c0*/  LDL.LU R4, [R1+0x60] ;  /* 0x0000600001047983 */ /* 0x000ea20000300800 */
[----:B------:R-:W-:Y:S01]  /*120d0*/  ULDC.64 UR4, c[0x0][0xc00] ;  /* 0x0003000000047ab9 */ /* 0x000fe20000000a00 */
[----:B------:R-:W-:Y:S01]  /*120e0*/  IMAD.MOV.U32 R6, RZ, RZ, RZ ;  /* 0x000000ffff067224 */ /* 0x000fe200078e00ff */
[----:B------:R-:W3:Y:S01]  /*120f0*/  LDC R25, c[0x0][0xbe8] ;  /* 0x0002fa00ff197b82 */ /* 0x000ee20000000800 */
[----:B------:R-:W1:Y:S01]  /*12100*/  LDL.LU R0, [R1+0x64] ;  /* 0x0000640001007983 */ /* 0x000e620000300800 */
[----:B------:R-:W-:-:S04]  /*12110*/  ISETP.NE.U32.AND P0, PT, RZ, UR4, PT ;  /* 0x00000004ff007c0c */ /* 0x000fc8000bf05070 */
[----:B------:R-:W-:Y:S02]  /*12120*/  ISETP.NE.AND.EX P0, PT, RZ, UR5, PT, P0 ;  /* 0x00000005ff007c0c */ /* 0x000fe4000bf05300 */
[----:B--2---:R-:W-:-:S04]  /*12130*/  IADD3 R2, P1, R4, UR4, RZ ;  /* 0x0000000404027c10 */ /* 0x004fc8000ff3e0ff */
[----:B-1----:R-:W-:Y:S01]  /*12140*/  IADD3.X R3, R0, UR5, RZ, P1, !PT ;  /* 0x0000000500037c10 */ /* 0x002fe20008ffe4ff */
[----:B------:R-:W-:Y:S02]  /*12150*/  ULDC.64 UR4, c[0x0][0xc08] ;  /* 0x0003020000047ab9 */ /* 0x000fe40000000a00 */
[----:B------:R-:W-:-:S04]  /*12160*/  ISETP.NE.U32.AND P1, PT, RZ, UR4, PT ;  /* 0x00000004ff007c0c */ /* 0x000fc8000bf25070 */
[----:B------:R1:W5:Y:S01]  /*12170*/  @P0 LDG.E R6, desc[UR40][R2.64] ;  /* 0x0000002802060981 */ /* 0x000362000c1e1900 */
[----:B------:R-:W-:Y:S01]  /*12180*/  ISETP.NE.AND.EX P1, PT, RZ, UR5, PT, P1 ;  /* 0x00000005ff007c0c */ /* 0x000fe2000bf25310 */
[----:B------:R-:W2:-:S12]  /*12190*/  S2R R7, SR_TID.X ;  /* 0x0000000000077919 */ /* 0x000e980000002100 */
[----:B------:R-:W-:Y:S01]  /*121a0*/  @P1 IADD3 R4, P2, R4, UR4, RZ ;  /* 0x0000000404041c10 */ /* 0x000fe2000ff5e0ff */
[----:B------:R-:W-:-:S03]  /*121b0*/  ULDC UR4, c[0x0][0xa88] ;  /* 0x0002a20000047ab9 */ /* 0x000fc60000000800 */
[----:B------:R-:W-:Y:S01]  /*121c0*/  @P1 IADD3.X R5, R0, UR5, RZ, P2, !PT ;  /* 0x0000000500051c10 */ /* 0x000fe200097fe4ff */
[----:B------:R-:W-:-:S06]  /*121d0*/  IMAD.U32 R0, RZ, RZ, UR4 ;  /* 0x00000004ff007e24 */ /* 0x000fcc000f8e00ff */
[----:B------:R1:W5:Y:S01]  /*121e0*/  @P1 LDG.E R0, desc[UR40][R4.64] ;  /* 0x0000002804001981 */ /* 0x000362000c1e1900 */
[----:B---3--:R-:W-:Y:S01]  /*121f0*/  ISETP.NE.AND P2, PT, R25, 0x1, PT ;  /* 0x000000011900780c */ /* 0x008fe20003f45270 */
[----:B--2--5:R-:W-:-:S12]  /*12200*/  VIADD R28, R7, 0xffffff80 ;  /* 0xffffff80071c7836 */ /* 0x024fd80000000000 */
[----:B------:R-:W2:Y:S01]  /*12210*/  @P2 LDC R27, c[0x0][0xbec] ;  /* 0x0002fb00ff1b2b82 */ /* 0x000ea20000000800 */
[----:B------:R-:W-:Y:S01]  /*12220*/  ISETP.GE.AND P3, PT, R28, 0xc0, PT ;  /* 0x000000c01c00780c */ /* 0x000fe20003f66270 */
[----:B-1----:R-:W-:-:S12]  /*12230*/  @P1 BRA `(.L_x_1975) ;  /* 0x0000000000101947 */ /* 0x002fd80003800000 */
[----:B------:R-:W-:Y:S05]  /*12240*/  @!P0 BRA `(.L_x_1975) ;  /* 0x00000000000c8947 */ /* 0x000fea0003800000 */
[----:B------:R-:W3:Y:S04]  /*12250*/  LDG.E R5, desc[UR40][R2.64] ;  /* 0x0000002802057981 */ /* 0x000ee8000c1e1900 */
[----:B------:R-:W3:Y:S02]  /*12260*/  LDG.E R0, desc[UR40][R2.64+0x4] ;  /* 0x0000042802007981 */ /* 0x000ee4000c1e1900 */
[----:B---3--:R-:W-:-:S07]  /*12270*/  IMAD.IADD R0, R0, 0x1, -R5 ;  /* 0x0000000100007824 */ /* 0x008fce00078e0a05 */
.L_x_1975:
[----:B------:R-:W3:Y:S04]  /*12280*/  LDL.LU R3, [R1+0x48] ;  /* 0x0000480001037983 */ /* 0x000ee80000300800 */
[----:B------:R-:W4:Y:S04]  /*12290*/  LDL.LU R2, [R1+0x6c] ;  /* 0x00006c0001027983 */ /* 0x000f280000300800 */
[----:B------:R-:W2:Y:S04]  /*122a0*/  LDL R26, [R1+0x4c] ;  /* 0x00004c00011a7983 */ /* 0x000ea80000100800 */
[----:B------:R1:W5:Y:S01]  /*122b0*/  LDL R24, [R1+0x28] ;  /* 0x0000280001187983 */ /* 0x0003620000100800 */
[----:B------:R-:W-:Y:S01]  /*122c0*/  BSSY B1, `(.L_x_1976) ;  /* 0x000002c000017945 */ /* 0x000fe20003800000 */
[----:B------:R-:W-:-:S02]  /*122d0*/  SHF.R.S32.HI R11, RZ, 0x1f, R6 ;  /* 0x0000001fff0b7819 */ /* 0x000fc40000011406 */
[----:B---3--:R-:W-:Y:S02]  /*122e0*/  SEL R13, R3, RZ, !P0 ;  /* 0x000000ff030d7207 */ /* 0x008fe40004000000 */
[----:B----4-:R-:W-:Y:S02]  /*122f0*/  SEL R12, R2, RZ, !P0 ;  /* 0x000000ff020c7207 */ /* 0x010fe40004000000 */
[----:B--2---:R-:W-:Y:S01]  /*12300*/  SHF.R.S32.HI R10, RZ, 0x1f, R26 ;  /* 0x0000001fff0a7819 */ /* 0x004fe2000001141a */
[----:B-1----:R-:W-:Y:S06]  /*12310*/  @P3 BRA `(.L_x_1977) ;  /* 0x0000000000983947 */ /* 0x002fec0003800000 */
[----:B------:R-:W1:Y:S01]  /*12320*/  LDC R9, c[0x0][0xbe8] ;  /* 0x0002fa00ff097b82 */ /* 0x000e620000000800 */
[----:B-----5:R-:W-:Y:S01]  /*12330*/  IADD3 R8, R24, -0x80, R7 ;  /* 0xffffff8018087810 */ /* 0x020fe20007ffe007 */
[----:B-1----:R-:W-:-:S05]  /*12340*/  IMAD R2, R0, R9, RZ ;  /* 0x0000000900027224 */ /* 0x002fca00078e02ff */
        /* <DEDUP_REMOVED lines=9> */
[----:B------:R-:W1:Y:S01]  /*123e0*/  @P0 LDC R15, c[0x0][0xbec] ;  /* 0x0002fb00ff0f0b82 */ /* 0x000e620000000800 */
[----:B------:R-:W-:Y:S01]  /*123f0*/  IMAD R7, R26, UR5, R7 ;  /* 0x000000051a077c24 */ /* 0x000fe2000f8e0207 */
[----:B------:R-:W-:-:S03]  /*12400*/  ULDC.64 UR4, c[0x0][0xb98] ;  /* 0x0002e60000047ab9 */ /* 0x000fc60000000a00 */
[----:B------:R-:W-:-:S03]  /*12410*/  IMAD.IADD R3, R3, 0x1, R7 ;  /* 0x0000000103037824 */ /* 0x000fc600078e0207 */
[----:B------:R-:W2:Y:S01]  /*12420*/  @P0 LDC R21, c[0x0][0xbf0] ;  /* 0x0002fc00ff150b82 */ /* 0x000ea20000000800 */
[----:B------:R-:W-:-:S04]  /*12430*/  IMAD.WIDE.U32 R2, R13, UR4, R2 ;  /* 0x000000040d027c25 */ /* 0x000fc8000f8e0002 */
[----:B-1----:R-:W-:-:S05]  /*12440*/  @P0 IMAD.HI.U32 R4, R8, R15, RZ ;  /* 0x0000000f08040227 */ /* 0x002fca00078e00ff */
        /* <DEDUP_REMOVED lines=19> */
.L_x_1977:
[----:B------:R-:W-:Y:S05]  /*12580*/  BSYNC B1 ;  /* 0x0000000000017941 */ /* 0x000fea0003800000 */
.L_x_1976:
[----:B------:R-:W2:Y:S04]  /*12590*/  LDL R15, [R1+0x70] ;  /* 0x00007000010f7983 */ /* 0x000ea80000100800 */
[----:B------:R-:W3:Y:S01]  /*125a0*/  LDL R20, [R1+0x88] ;  /* 0x0000880001147983 */ /* 0x000ee20000100800 */
[--C-:B-1----:R-:W-:Y:S01]  /*125b0*/  SHF.R.S32.HI R4, RZ, 0x1f, R28.reuse ;  /* 0x0000001fff047819 */ /* 0x102fe2000001141c */
[----:B------:R-:W1:Y:S01]  /*125c0*/  @P2 LDC R9, c[0x0][0xbf0] ;  /* 0x0002fc00ff092b82 */ /* 0x000e620000000800 */
        /* <DEDUP_REMOVED lines=10> */
[----:B------:R-:W-:Y:S02]  /*12670*/  IMAD.IADD R4, R28, 0x1, -R4 ;  /* 0x000000011c047824 */ /* 0x000fe400078e0a04 */
[----:B------:R-:W-:Y:S02]  /*12680*/  IMAD.IADD R3, R3, 0x1, R5 ;  /* 0x0000000103037824 */ /* 0x000fe400078e0205 */
[----:B------:R-:W-:Y:S02]  /*12690*/  IMAD R6, R4, 0x30, R14 ;  /* 0x0000003004067824 */ /* 0x000fe400078e020e */
[----:B------:R-:W-:Y:S02]  /*126a0*/  IMAD R4, R10, UR4, RZ ;  /* 0x000000040a047c24 */ /* 0x000fe4000f8e02ff */
[----:B-----5:R-:W-:Y:S02]  /*126b0*/  IMAD.IADD R8, R24, 0x1, R6 ;  /* 0x0000000118087824 */ /* 0x020fe400078e0206 */
[----:B------:R-:W-:-:S02]  /*126c0*/  IMAD R7, R26, UR5, R4 ;  /* 0x000000051a077c24 */ /* 0x000fc4000f8e0204 */
[----:B------:R-:W-:-:S04]  /*126d0*/  @P2 IMAD.HI.U32 R4, R8, R27, RZ ;  /* 0x0000001b08042227 */ /* 0x000fc800078e00ff */
[----:B------:R-:W-:Y:S01]  /*126e0*/  IMAD.WIDE.U32 R2, R26, UR4, R2 ;  /* 0x000000041a027c25 */ /* 0x000fe2000f8e0002 */
[----:B------:R-:W-:-:S03]  /*126f0*/  ULDC.64 UR4, c[0x0][0xaf0] ;  /* 0x0002bc0000047ab9 */ /* 0x000fc60000000a00 */
[----:B------:R-:W-:Y:S01]  /*12700*/  IMAD.MOV.U32 R5, RZ, RZ, R8 ;  /* 0x000000ffff057224 */ /* 0x000fe200078e0008 */
[----:B-1----:R-:W-:Y:S01]  /*12710*/  @P2 SHF.R.U32.HI R5, RZ, R9, R4 ;  /* 0x00000009ff052219 */ /* 0x002fe20000011604 */
        /* <DEDUP_REMOVED lines=21> */
[----:B------:R-:W-:Y:S01]  /*12870*/  IMAD.IADD R14, R14, 0x1, R24 ;  /* 0x000000010e0e7824 */ /* 0x000fe200078e0218 */
[----:B------:R-:W-:Y:S01]  /*12880*/  ULDC UR4, c[0x0][0xac8] ;  /* 0x0002b20000047ab9 */ /* 0x000fe20000000800 */
[----:B------:R-:W-:Y:S01]  /*12890*/  IMAD R25, R0, R25, RZ ;  /* 0x0000001900197224 */ /* 0x000fe200078e02ff */
[----:B------:R-:W-:Y:S01]  /*128a0*/  LEA.HI.X R8, R2, UR5, R3, 0x1, P0 ;  /* 0x0000000502087c11 */ /* 0x000fe200080f0c03 */
[----:B------:R-:W1:Y:S01]  /*128b0*/  SHFL.IDX PT, R6, R4, RZ, 0x181f ;  /* 0x00181fff04067589 */ /* 0x000e6200000e0000 */
[C---:B------:R-:W-:Y:S02]  /*128c0*/  VIADD R0, R14.reuse, 0x30 ;  /* 0x000000300e007836 */ /* 0x040fe40000000000 */
[C---:B------:R-:W-:Y:S01]  /*128d0*/  VIADD R2, R14.reuse, 0x60 ;  /* 0x000000600e027836 */ /* 0x040fe20000000000 */
[----:B------:R-:W4:Y:S01]  /*128e0*/  SHFL.IDX PT, R9, R4, 0x1, 0x181f ;  /* 0x00381f0004097f89 */ /* 0x000f2200000e0000 */
[----:B------:R-:W-:-:S03]  /*128f0*/  VIADD R3, R14, 0x90 ;  /* 0x000000900e037836 */ /* 0x000fc60000000000 */
[----:B------:R-:W0:Y:S04]  /*12900*/  SHFL.IDX PT, R11, R4, 0x2, 0x181f ;  /* 0x00581f00040b7f89 */ /* 0x000e2800000e0000 */
[----:B------:R-:W3:Y:S04]  /*12910*/  SHFL.IDX PT, R5, R8, RZ, 0x181f ;  /* 0x00181fff08057589 */ /* 0x000ee800000e0000 */
[----:B------:R4:W3:Y:S04]  /*12920*/  SHFL.IDX PT, R13, R4, 0x3, 0x181f ;  /* 0x00781f00040d7f89 */ /* 0x0008e800000e0000 */
[----:B------:R-:W3:Y:S04]  /*12930*/  SHFL.IDX PT, R7, R8, 0x1, 0x181f ;  /* 0x00381f0008077f89 */ /* 0x000ee800000e0000 */
[----:B------:R-:W3:Y:S04]  /*12940*/  SHFL.IDX PT, R10, R8, 0x2, 0x181f ;  /* 0x00581f00080a7f89 */ /* 0x000ee800000e0000 */
[----:B------:R3:W3:Y:S01]  /*12950*/  SHFL.IDX PT, R12, R8, 0x3, 0x181f ;  /* 0x00781f00080c7f89 */ /* 0x0006e200000e0000 */
[----:B--2---:R-:W-:-:S04]  /*12960*/  ISETP.GE.AND P0, PT, R15, UR4, PT ;  /* 0x000000040f007c0c */ /* 0x004fc8000bf06270 */
[-C--:B------:R-:W-:Y:S02]  /*12970*/  ISETP.GE.OR P3, PT, R14, R25.reuse, P0 ;  /* 0x000000190e00720c */ /* 0x080fe40000766670 */
[-C--:B------:R-:W-:Y:S02]  /*12980*/  ISETP.GE.OR P2, PT, R0, R25.reuse, P0 ;  /* 0x000000190000720c */ /* 0x080fe40000746670 */
[-C--:B------:R-:W-:Y:S02]  /*12990*/  ISETP.GE.OR P1, PT, R2, R25.reuse, P0 ;  /* 0x000000190200720c */ /* 0x080fe40000726670 */
[----:B------:R-:W-:-:S07]  /*129a0*/  ISETP.GE.OR P0, PT, R3, R25, P0 ;  /* 0x000000190300720c */ /* 0x000fce0000706670 */
[C---:B-1----:R-:W-:Y:S02]  /*129b0*/  @!P3 LEA R2, P6, R15.reuse, R6, 0x1 ;  /* 0x000000060f02b211 */ /* 0x042fe400078c08ff */
[C---:B----4-:R-:W-:Y:S02]  /*129c0*/  @!P2 LEA R4, P5, R15.reuse, R9, 0x1 ;  /* 0x000000090f04a211 */ /* 0x050fe400078a08ff */
[C---:B0-----:R-:W-:Y:S02]  /*129d0*/  @!P1 LEA R6, P4, R15.reuse, R11, 0x1 ;  /* 0x0000000b0f069211 */ /* 0x041fe400078808ff */
[C-C-:B---3--:R-:W-:Y:S02]  /*129e0*/  @!P3 LEA.HI.X R3, R15.reuse, R5, R20.reuse, 0x1, P6 ;  /* 0x000000050f03b211 */ /* 0x148fe400030f0c14 */
[C---:B------:R-:W-:Y:S02]  /*129f0*/  @!P0 LEA R8, P6, R15.reuse, R13, 0x1 ;  /* 0x0000000d0f088211 */ /* 0x040fe400078c08ff */
[C-C-:B------:R-:W-:Y:S01]  /*12a00*/  @!P2 LEA.HI.X R5, R15.reuse, R7, R20.reuse, 0x1, P5 ;  /* 0x000000070f05a211 */ /* 0x140fe200028f0c14 */
[----:B------:R0:W-:Y:S01]  /*12a10*/  @!P3 ST.E.128 desc[UR40][R2.64], RZ ;  /* 0x000000ff0200b985 */ /* 0x0001e2000c101d28 */
[----:B------:R-:W-:-:S02]  /*12a20*/  @!P1 LEA.HI.X R7, R15, R10, R20, 0x1, P4 ;  /* 0x0000000a0f079211 */ /* 0x000fc400020f0c14 */
[----:B------:R-:W-:Y:S01]  /*12a30*/  @!P0 LEA.HI.X R9, R15, R12, R20, 0x1, P6 ;  /* 0x0000000c0f098211 */ /* 0x000fe200030f0c14 */
[----:B------:R0:W-:Y:S04]  /*12a40*/  @!P2 ST.E.128 desc[UR40][R4.64], RZ ;  /* 0x000000ff0400a985 */ /* 0x0001e8000c101d28 */
[----:B------:R0:W-:Y:S04]  /*12a50*/  @!P1 ST.E.128 desc[UR40][R6.64], RZ ;  /* 0x000000ff06009985 */ /* 0x0001e8000c101d28 */
[----:B------:R0:W-:Y:S02]  /*12a60*/  @!P0 ST.E.128 desc[UR40][R8.64], RZ ;  /* 0x000000ff08008985 */ /* 0x0001e4000c101d28 */
.L_x_1974:
[----:B------:R-:W-:Y:S05]  /*12a70*/  BSYNC B0 ;  /* 0x0000000000007941 */ /* 0x000fea0003800000 */
.L_x_1971:
[----:B------:R-:W3:Y:S01]  /*12a80*/  LDL R0, [R1+0x5c] ;  /* 0x00005c0001007983 */ /* 0x000ee20000100800 */
[----:B------:R-:W-:Y:S02]  /*12a90*/  ULDC UR4, c[0x0][0xc3c] ;  /* 0x00030f0000047ab9 */ /* 0x000fe40000000800 */
[----:B---3--:R-:W-:-:S13]  /*12aa0*/  ISETP.GE.AND P0, PT, R0, UR4, PT ;  /* 0x0000000400007c0c */ /* 0x008fda000bf06270 */
[----:B------:R-:W-:Y:S05]  /*12ab0*/  @!P0 BRA `(.L_x_1978) ;  /* 0xfffffee400988947 */ /* 0x000fea000383ffff */
[----:B------:R-:W-:Y:S05]  /*12ac0*/  BRA `(.L_x_1867) ;  /* 0x0000005c00b47947 */ /* 0x000fea0003800000 */
.L_x_1865:
        /* <DEDUP_REMOVED lines=18> */
.L_x_1979:
        /* <DEDUP_REMOVED lines=42> */
.L_x_1985:
        /* <DEDUP_REMOVED lines=12> */
.L_x_1984:
[----:B------:R-:W-:Y:S05]  /*12f50*/  BSYNC B0 ;  /* 0x0000000000007941 */ /* 0x000fea0003800000 */
.L_x_1983:
        /* <DEDUP_REMOVED lines=22> */
.L_x_1981:
        /* <DEDUP_REMOVED lines=21> */
.L_x_1986:
        /* <DEDUP_REMOVED lines=55> */
.L_x_1982:
[----:B------:R-:W-:Y:S02]  /*13580*/  IMAD.MOV.U32 R17, RZ, RZ, RZ ;  /* 0x000000ffff117224 */ /* 0x000fe400078e00ff */
[----:B------:R-:W-:Y:S02]  /*13590*/  IMAD.U32 R16, RZ, RZ, UR6 ;  /* 0x00000006ff107e24 */ /* 0x000fe4000f8e00ff */
[----:B------:R-:W-:-:S07]  /*135a0*/  IMAD.MOV.U32 R18, RZ, RZ, RZ ;  /* 0x000000ffff127224 */ /* 0x000fce00078e00ff */
.L_x_1987:
[----:B------:R-:W-:-:S13]  /*135b0*/  ISETP.NE.AND P0, PT, R5, RZ, PT ;  /* 0x000000ff0500720c */ /* 0x000fda0003f05270 */
[----:B------:R-:W0:Y:S01]  /*135c0*/  @!P0 S2R R3, SR_CgaCtaId ;  /* 0x0000000000038919 */ /* 0x000e220000008800 */
[----:B------:R-:W-:-:S04]  /*135d0*/  @!P0 MOV R0, 0x400 ;  /* 0x0000040000008802 */ /* 0x000fc80000000f00 */
[----:B0-----:R-:W-:-:S05]  /*135e0*/  @!P0 LEA R0, R3, R0, 0x18 ;  /* 0x0000000003008211 */ /* 0x001fca00078ec0ff */
[----:B------:R0:W-:Y:S01]  /*135f0*/  @!P0 STS.128 [R0+0x132d0], R16 ;  /* 0x0132d01000008388 */ /* 0x0001e20000000c00 */
[----:B------:R-:W-:Y:S06]  /*13600*/  BAR.ARV 0x5, 0x200 ;  /* 0x0148000000007b1d */ /* 0x000fec0000002000 */
.L_x_1980:
[----:B------:R2:W-:Y:S01]  /*13610*/  STL [R1+0x3c], RZ ;  /* 0x00003cff01007387 */ /* 0x0005e20000100800 */
[----:B------:R-:W-:Y:S01]  /*13620*/  ULDC UR4, c[0x0][0xc3c] ;  /* 0x00030f0000047ab9 */ /* 0x000fe20000000800 */
[----:B------:R-:W-:Y:S01]  /*13630*/  IMAD.MOV.U32 R26, RZ, RZ, 0x1 ;  /* 0x00000001ff1a7424 */ /* 0x000fe200078e00ff */
[----:B-1----:R-:W-:Y:S01]  /*13640*/  ISETP.GE.AND P0, PT, R19, UR4, PT ;  /* 0x0000000413007c0c */ /* 0x002fe2000bf06270 */
[----:B------:R-:W-:-:S12]  /*13650*/  IMAD.MOV.U32 R24, RZ, RZ, RZ ;  /* 0x000000ffff187224 */ /* 0x000fd800078e00ff */
[----:B--2---:R-:W-:Y:S05]  /*13660*/  @P0 BRA `(.L_x_1988) ;  /* 0x0000004c00d40947 */ /* 0x004fea0003800000 */
[----:B------:R-:W2:Y:S01]  /*13670*/  LDL R10, [R1+0x38] ;  /* 0x00003800010a7983 */ /* 0x000ea20000100800 */
[----:B------:R-:W1:Y:S01]  /*13680*/  S2R R12, SR_TID.X ;  /* 0x00000000000c7919 */ /* 0x000e620000002100 */
[----:B------:R-:W3:Y:S01]  /*13690*/  S2UR UR5, SR_CgaCtaId ;  /* 0x00000000000579c3 */ /* 0x000ee20000008800 */
[----:B------:R-:W-:Y:S01]  /*136a0*/  UMOV UR4, 0x400 ;  /* 0x0000040000047882 */ /* 0x000fe20000000000 */
[C---:B-1----:R-:W-:Y:S01]  /*136b0*/  IMAD.SHL.U32 R3, R12.reuse, 0x40, RZ ;  /* 0x000000400c037824 */ /* 0x042fe200078e00ff */
[C---:B------:R-:W-:Y:S01]  /*136c0*/  LOP3.LUT R11, R12.reuse, 0x7f, RZ, 0xc0, !PT ;  /* 0x0000007f0c0b7812 */ /* 0x040fe200078ec0ff */
[C---:B0-----:R-:W-:Y:S01]  /*136d0*/  IMAD.SHL.U32 R2, R12.reuse, 0x10, RZ ;  /* 0x000000100c027824 */ /* 0x041fe200078e00ff */
[----:B------:R-:W-:Y:S02]  /*136e0*/  SHF.R.U32.HI R5, RZ, 0x1, R12 ;  /* 0x00000001ff057819 */ /* 0x000fe4000001160c */
[----:B------:R-:W-:Y:S01]  /*136f0*/  LOP3.LUT R4, R3, 0x180, RZ, 0xc0, !PT ;  /* 0x0000018003047812 */ /* 0x000fe200078ec0ff */
[----:B------:R-:W-:-:S02]  /*13700*/  IMAD.SHL.U32 R0, R12, 0x20, RZ ;  /* 0x000000200c007824 */ /* 0x000fc400078e00ff */
        /* <DEDUP_REMOVED lines=37> */
.L_x_2090:
[----:B0-----:R-:W0:Y:S02]  /*13960*/  LDC.64 R2, c[0x0][0xc88] ;  /* 0x00032200ff027b82 */ /* 0x001e240000000a00 */
[----:B0-----:R-:W-:-:S05]  /*13970*/  IMAD.WIDE R2, R19, 0x4, R2 ;  /* 0x0000000413027825 */ /* 0x001fca00078e0202 */
[----:B--2---:R-:W2:Y:S01]  /*13980*/  LDG.E R14, desc[UR40][R2.64] ;  /* 0x00000028020e7981 */ /* 0x004ea2000c1e1900 */
        /* <DEDUP_REMOVED lines=51> */
[----:B--2---:R0:W-:Y:S01]  /*13cc0*/  STL [R1+0x1c], R9 ;  /* 0x00001c0901007387 */ /* 0x0041e20000100800 */
[----:B------:R-:W-:Y:S02]  /*13cd0*/  IMAD.MOV.U32 R13, RZ, RZ, R9 ;  /* 0x000000ffff0d7224 */ /* 0x000fe400078e0009 */
[----:B0-----:R-:W-:Y:S01]  /*13ce0*/  IMAD.U32 R9, RZ, RZ, UR5 ;  /* 0x00000005ff097e24 */ /* 0x001fe2000f8e00ff */
[----:B----4-:R-:W-:Y:S06]  /*13cf0*/  @P3 BRA `(.L_x_1989) ;  /* 0x0000000000143947 */ /* 0x010fec0003800000 */
[----:B------:R-:W-:Y:S05]  /*13d00*/  @!P0 BRA `(.L_x_1989) ;  /* 0x0000000000108947 */ /* 0x000fea0003800000 */
[----:B------:R-:W2:Y:S04]  /*13d10*/  LDG.E R11, desc[UR40][R2.64] ;  /* 0x00000028020b7981 */ /* 0x000ea8000c1e1900 */
[----:B------:R-:W2:Y:S02]  /*13d20*/  LDG.E R2, desc[UR40][R2.64+0x4] ;  /* 0x0000042802027981 */ /* 0x000ea4000c1e1900 */
[----:B--2---:R-:W-:-:S05]  /*13d30*/  IMAD.IADD R13, R2, 0x1, -R11 ;  /* 0x00000001020d7824 */ /* 0x004fca00078e0a0b */
[----:B------:R0:W-:Y:S02]  /*13d40*/  STL [R1+0x1c], R13 ;  /* 0x00001c0d01007387 */ /* 0x0001e40000100800 */
.L_x_1989:
[----:B-----5:R-:W-:Y:S01]  /*13d50*/  IMAD.IADD R2, R12, 0x1, R8 ;  /* 0x000000010c027824 */ /* 0x020fe200078e0208 */
[----:B------:R-:W-:Y:S01]  /*13d60*/  ULDC.64 UR4, c[0x0][0xa20] ;  /* 0x0002880000047ab9 */ /* 0x000fe20000000a00 */
[----:B------:R-:W-:Y:S01]  /*13d70*/  IMAD.MOV.U32 R28, RZ, RZ, R14 ;  /* 0x000000ffff1c7224 */ /* 0x000fe200078e000e */
[----:B------:R-:W-:Y:S02]  /*13d80*/  ISETP.NE.U32.AND P0, PT, RZ, UR4, PT ;  /* 0x00000004ff007c0c */ /* 0x000fe4000bf05070 */
[----:B------:R1:W-:Y:S02]  /*13d90*/  STL [R1+0x4], R2 ;  /* 0x0000040201007387 */ /* 0x0003e40000100800 */
[----:B------:R-:W-:-:S13]  /*13da0*/  ISETP.NE.AND.EX P0, PT, RZ, UR5, PT, P0 ;  /* 0x00000005ff007c0c */ /* 0x000fda000bf05300 */
[----:B-1----:R-:W-:Y:S05]  /*13db0*/  @!P0 BRA `(.L_x_1990) ;  /* 0x0000000000108947 */ /* 0x002fea0003800000 */
[----:B------:R-:W-:-:S04]  /*13dc0*/  IADD3 R10, P0, R23, UR4, RZ ;  /* 0x00000004170a7c10 */ /* 0x000fc8000ff1e0ff */
[----:B------:R-:W-:-:S05]  /*13dd0*/  IADD3.X R11, R29, UR5, RZ, P0, !PT ;  /* 0x000000051d0b7c10 */ /* 0x000fca00087fe4ff */
[----:B------:R1:W5:Y:S01]  /*13de0*/  LDG.E R10, desc[UR40][R10.64] ;  /* 0x000000280a0a7981 */ /* 0x000362000c1e1900 */
[----:B------:R-:W-:Y:S05]  /*13df0*/  BRA `(.L_x_1991) ;  /* 0x0000000000107947 */ /* 0x000fea0003800000 */
.L_x_1990:
[----:B------:R-:W-:Y:S05]  /*13e00*/  @!P1 BRA `(.L_x_1991) ;  /* 0x00000000000c9947 */ /* 0x000fea0003800000 */
[----:B------:R-:W2:Y:S04]  /*13e10*/  LDG.E R10, desc[UR40][R6.64] ;  /* 0x00000028060a7981 */ /* 0x000ea8000c1e1900 */
[----:B------:R-:W2:Y:S02]  /*13e20*/  LDG.E R6, desc[UR40][R6.64+0x4] ;  /* 0x0000042806067981 */ /* 0x000ea4000c1e1900 */
[----:B--2---:R-:W-:-:S07]  /*13e30*/  IMAD.IADD R10, R6, 0x1, -R10 ;  /* 0x00000001060a7824 */ /* 0x004fce00078e0a0a */
.L_x_1991:
[----:B------:R-:W2:Y:S01]  /*13e40*/  @P2 LDG.E R2, desc[UR40][R4.64] ;  /* 0x0000002804022981 */ /* 0x000ea2000c1e1900 */
[----:B------:R-:W3:Y:S01]  /*13e50*/  LDC R3, c[0x0][0x448] ;  /* 0x00011200ff037b82 */ /* 0x000ee20000000800 */
[----:B-----5:R-:W-:Y:S02]  /*13e60*/  IMAD.IADD R10, R10, 0x1, -R8 ;  /* 0x000000010a0a7824 */ /* 0x020fe400078e0a08 */
[----:B------:R-:W2:Y:S01]  /*13e70*/  @P2 LDG.E R4, desc[UR40][R4.64+0x4] ;  /* 0x0000042804042981 */ /* 0x000ea2000c1e1900 */
[----:B---3--:R-:W-:-:S13]  /*13e80*/  ISETP.NE.AND P0, PT, R3, 0x1, PT ;  /* 0x000000010300780c */ /* 0x008fda0003f05270 */
[----:B------:R-:W3:Y:S01]  /*13e90*/  @P0 LDC R3, c[0x0][0x44c] ;  /* 0x00011300ff030b82 */ /* 0x000ee20000000800 */
[----:B------:R-:W-:Y:S01]  /*13ea0*/  BSSY B0, `(.L_x_1992) ;  /* 0x00000e5000007945 */ /* 0x000fe20003800000 */
[----:B--2---:R-:W-:-:S06]  /*13eb0*/  @P2 IMAD.IADD R9, R4, 0x1, -R2 ;  /* 0x0000000104092824 */ /* 0x004fcc00078e0a02 */
[----:B------:R-:W2:Y:S01]  /*13ec0*/  @P0 LDC R4, c[0x0][0x450] ;  /* 0x00011400ff040b82 */ /* 0x000ea20000000800 */
[----:B------:R-:W-:-:S04]  /*13ed0*/  IMAD R2, R17, 0xc0, RZ ;  /* 0x000000c011027824 */ /* 0x000fc800078e02ff */
[----:B------:R-:W-:Y:S02]  /*13ee0*/  VIADD R2, R2, 0xbf ;  /* 0x000000bf02027836 */ /* 0x000fe40000000000 */
[----:B------:R-:W-:Y:S02]  /*13ef0*/  IMAD.IADD R20, R10, 0x1, R9 ;  /* 0x000000010a147824 */ /* 0x000fe400078e0209 */
[----:B---3--:R-:W-:-:S04]  /*13f00*/  @P0 IMAD.HI.U32 R3, R2, R3, RZ ;  /* 0x0000000302030227 */ /* 0x008fc800078e00ff */
[C---:B------:R-:W-:Y:S01]  /*13f10*/  VIADD R21, R20.reuse, 0x9f ;  /* 0x0000009f14157836 */ /* 0x040fe20000000000 */
[----:B------:R-:W-:-:S03]  /*13f20*/  IADD3 R20, R20, 0xa0, -R13 ;  /* 0x000000a014147810 */ /* 0x000fc60007ffe80d */
[----:B------:R-:W-:Y:S01]  /*13f30*/  IMAD.HI R21, R21, 0x66666667, RZ ;  /* 0x6666666715157827 */ /* 0x000fe200078e02ff */
[----:B--2---:R-:W-:-:S05]  /*13f40*/  @P0 SHF.R.U32.HI R2, RZ, R4, R3 ;  /* 0x00000004ff020219 */ /* 0x004fca0000011603 */
[----:B------:R-:W-:-:S04]  /*13f50*/  IMAD.IADD R2, R20, 0x1, R2 ;  /* 0x0000000114027824 */ /* 0x000fc800078e0202 */
[----:B------:R-:W-:Y:S01]  /*13f60*/  IMAD.HI R3, R2, 0x66666667, RZ ;  /* 0x6666666702037827 */ /* 0x000fe200078e02ff */
[----:B------:R-:W-:-:S04]  /*13f70*/  SHF.R.U32.HI R2, RZ, 0x1f, R21 ;  /* 0x0000001fff027819 */ /* 0x000fc80000011615 */
[----:B------:R-:W-:Y:S02]  /*13f80*/  LEA.HI.SX32 R21, R21, R2, 0x1a ;  /* 0x0000000215157211 */ /* 0x000fe400078fd2ff */
[----:B------:R-:W-:-:S04]  /*13f90*/  SHF.R.U32.HI R2, RZ, 0x1f, R3 ;  /* 0x0000001fff027819 */ /* 0x000fc80000011603 */
[----:B------:R-:W-:-:S04]  /*13fa0*/  LEA.HI.SX32 R2, R3, R2, 0x1a ;  /* 0x0000000203027211 */ /* 0x000fc800078fd2ff */
[----:B------:R-:W-:Y:S01]  /*13fb0*/  VIMNMX R2, R21, R2, PT ;  /* 0x0000000215027248 */ /* 0x000fe20003fe0100 */
[----:B------:R-:W-:-:S04]  /*13fc0*/  IMAD.MOV R3, RZ, RZ, -R10 ;  /* 0x000000ffff037224 */ /* 0x000fc800078e0a0a */
[----:B------:R-:W-:Y:S01]  /*13fd0*/  IMAD R2, R2, 0xa0, -R10 ;  /* 0x000000a002027824 */ /* 0x000fe200078e0a0a */
[----:B------:R-:W-:-:S04]  /*13fe0*/  VIMNMX R3, RZ, R3, !PT ;  /* 0x00000003ff037248 */ /* 0x000fc80007fe0100 */
[----:B------:R-:W-:-:S04]  /*13ff0*/  VIMNMX R2, R2, R9, PT ;  /* 0x0000000902027248 */ /* 0x000fc80003fe0100 */
[----:B------:R-:W-:Y:S01]  /*14000*/  ISETP.GT.AND P0, PT, R2, R3, PT ;  /* 0x000000030200720c */ /* 0x000fe20003f04270 */
[----:B------:R-:W-:-:S05]  /*14010*/  IMAD.WIDE.U32 R4, R3, -0x33333333, RZ ;  /* 0xcccccccd03047825 */ /* 0x000fca00078e00ff */
[----:B------:R-:W-:-:S07]  /*14020*/  SHF.R.U32.HI R3, RZ, 0x7, R5 ;  /* 0x00000007ff037819 */ /* 0x000fce0000011605 */
[----:B------:R-:W-:-:S04]  /*14030*/  @P0 VIADD R2, R2, 0x9f ;  /* 0x0000009f02020836 */ /* 0x000fc80000000000 */
        /* <DEDUP_REMOVED lines=10> */
[----:B------:R-:W2:Y:S02]  /*140e0*/  S2R R5, SR_TID.X ;  /* 0x0000000000057919 */ /* 0x000ea40000002100 */
[----:B--2---:R-:W-:-:S04]  /*140f0*/  SHF.R.U32.HI R5, RZ, 0x5, R5 ;  /* 0x00000005ff057819 */ /* 0x004fc80000011605 */
[----:B------:R-:W-:-:S05]  /*14100*/  LOP3.LUT R5, R5, 0x3, RZ, 0xc0, !PT ;  /* 0x0000000305057812 */ /* 0x000fca00078ec0ff */
[----:B------:R2:W3:Y:S02]  /*14110*/  SHFL.IDX PT, R14, R5, RZ, 0x1f ;  /* 0x00001fff050e7589 */ /* 0x0004e400000e0000 */
.L_x_2125:
[----:B---3--:R-:W-:Y:S02]  /*14120*/  ISETP.NE.AND P0, PT, R14, RZ, PT ;  /* 0x000000ff0e00720c */ /* 0x008fe40003f05270 */
[----:B------:R-:W-:-:S11]  /*14130*/  PLOP3.LUT P6, PT, PT, PT, PT, 0x8, 0x0 ;  /* 0x000000000000781c */ /* 0x000fd60003fce170 */
[----:B------:R-:W-:Y:S05]  /*14140*/  @P0 BRA `(.L_x_1995) ;  /* 0x00000000000c0947 */ /* 0x000fea0003800000 */
[----:B------:R-:W-:-:S03]  /*14150*/  UMOV UR4, 0xffffffff ;  /* 0xffffffff00047882 */ /* 0x000fc60000000000 */
[----:B------:R-:W-:Y:S05]  /*14160*/  BRA.DIV UR4, `(.L_x_1996) ;  /* 0x0000005204107947 */ /* 0x000fea000b800000 */
[----:B------:R-:W-:-:S13]  /*14170*/  ELECT P6, URZ, PT ;  /* 0x00000000003f782f */ /* 0x000fda00038c0000 */
.L_x_1995:
[----:B--2---:R-:W2:Y:S01]  /*14180*/  LDL R5, [R1+0x3c] ;  /* 0x00003c0001057983 */ /* 0x004ea20000100800 */
[----:B------:R-:W-:Y:S01]  /*14190*/  BSSY B1, `(.L_x_1997) ;  /* 0x0000008000017945 */ /* 0x000fe20003800000 */
[----:B--2---:R-:W-:-:S05]  /*141a0*/  VIADD R5, R5, 0x1 ;  /* 0x0000000105057836 */ /* 0x004fca0000000000 */
[----:B------:R-:W-:-:S04]  /*141b0*/  LEA.HI R6, R5, R5, RZ, 0x1 ;  /* 0x0000000505067211 */ /* 0x000fc800078f08ff */
[----:B------:R-:W-:-:S05]  /*141c0*/  LOP3.LUT R6, R6, 0xfffffffe, RZ, 0xc0, !PT ;  /* 0xfffffffe06067812 */ /* 0x000fca00078ec0ff */
[----:B------:R-:W-:-:S05]  /*141d0*/  IMAD.IADD R5, R5, 0x1, -R6 ;  /* 0x0000000105057824 */ /* 0x000fca00078e0a06 */
[----:B------:R-:W-:-:S04]  /*141e0*/  SHF.L.U32 R5, R5, 0x1f, RZ ;  /* 0x0000001f05057819 */ /* 0x000fc800000006ff */
[----:B------:R-:W2:Y:S02]  /*141f0*/  SYNCS.PHASECHK.TRANS64.TRYWAIT P0, [R22+URZ+0x13220], R5 ;  /* 0x01322005160075a7 */ /* 0x000ea4000800017f */
[----:B--2---:R-:W-:Y:S05]  /*14200*/  @!P0 BRA `(.L_x_1998) ;  /* 0x0000005000088947 */ /* 0x004fea0003800000 */
.L_x_2128:
[----:B------:R-:W-:Y:S05]  /*14210*/  BSYNC B1 ;  /* 0x0000000000017941 */ /* 0x000fea0003800000 */
.L_x_1997:
[----:B------:R-:W-:Y:S04]  /*14220*/  BSSY B1, `(.L_x_1999) ;  /* 0x000004d000017945 */ /* 0x000fe80003800000 */
[----:B------:R-:W-:Y:S05]  /*14230*/  @!P6 BRA `(.L_x_2000) ;  /* 0x00000004002ce947 */ /* 0x000fea0003800000 */
[----:B------:R-:W3:Y:S01]  /*14240*/  S2R R6, SR_TID.X ;  /* 0x0000000000067919 */ /* 0x000ee20000002100 */
[----:B--2---:R-:W-:Y:S01]  /*14250*/  SHF.L.U32 R5, R27, 0x1f, RZ ;  /* 0x0000001f1b057819 */ /* 0x004fe200000006ff */
[----:B------:R-:W-:Y:S01]  /*14260*/  BSSY B2, `(.L_x_2001) ;  /* 0x0000006000027945 */ /* 0x000fe20003800000 */
[----:B---3--:R-:W-:Y:S01]  /*14270*/  LOP3.LUT R7, R6, 0x7f, RZ, 0xc0, !PT ;  /* 0x0000007f06077812 */ /* 0x008fe200078ec0ff */
[----:B------:R-:W-:-:S03]  /*14280*/  IMAD R6, R25, 0x8, R22 ;  /* 0x0000000819067824 */ /* 0x000fc600078e0216 */
[----:B------:R-:W-:Y:S01]  /*14290*/  ISETP.NE.AND P1, PT, R7, RZ, PT ;  /* 0x000000ff0700720c */ /* 0x000fe20003f25270 */
[----:B------:R-:W2:Y:S02]  /*142a0*/  SYNCS.PHASECHK.TRANS64.TRYWAIT P0, [R6+URZ+0x132a0], R5 ;  /* 0x0132a005060075a7 */ /* 0x000ea4000800017f */
[----:B--2---:R-:W-:Y:S10]  /*142b0*/  @!P0 BRA `(.L_x_2002) ;  /* 0x0000004c00f08947 */ /* 0x004ff40003800000 */
.L_x_2129:
[----:B------:R-:W-:Y:S05]  /*142c0*/  BSYNC B2 ;  /* 0x0000000000027941 */ /* 0x000fea0003800000 */
.L_x_2001:
[----:B------:R-:W-:Y:S04]  /*142d0*/  BSSY B2, `(.L_x_2003) ;  /* 0x0000009000027945 */ /* 0x000fe80003800000 */
        /* <DEDUP_REMOVED lines=8> */
.L_x_2004:
[----:B------:R-:W-:Y:S05]  /*14360*/  BSYNC B2 ;  /* 0x0000000000027941 */ /* 0x000fea0003800000 */
.L_x_2003:
[----:B-1----:R-:W-:Y:S01]  /*14370*/  IMAD.MOV.U32 R11, RZ, RZ, RZ ;  /* 0x000000ffff0b7224 */ /* 0x002fe200078e00ff */
        /* <DEDUP_REMOVED lines=11> */
.L_x_2005:
        /* <DEDUP_REMOVED lines=13> */
.L_x_2130:
[----:B------:R-:W-:Y:S05]  /*14500*/  BSYNC B2 ;  /* 0x0000000000027941 */ /* 0x000fea0003800000 */
.L_x_2006:
[----:B------:R-:W-:Y:S01]  /*14510*/  BSSY B2, `(.L_x_2008) ;  /* 0x000000b000027945 */ /* 0x000fe20003800000 */
[----:B------:R-:W-:Y:S02]  /*14520*/  IMAD.MOV.U32 R8, RZ, RZ, 0x0 ;  /* 0x00000000ff087424 */ /* 0x000fe400078e00ff */
[----:B------:R-:W-:Y:S01]  /*14530*/  IMAD.MOV.U32 R9, RZ, RZ, 0x12f00000 ;  /* 0x12f00000ff097424 */ /* 0x000fe200078e00ff */
[----:B------:R-:W-:Y:S06]  /*14540*/  @P1 BRA `(.L_x_2009) ;  /* 0x00000000001c1947 */ /* 0x000fec0003800000 */
[----:B------:R-:W3:Y:S01]  /*14550*/  S2R R12, SR_TID.X ;  /* 0x00000000000c7919 */ /* 0x000ee20000002100 */
[----:B-12---:R-:W-:-:S04]  /*14560*/  IMAD.MOV.U32 R5, RZ, RZ, 0x2800 ;  /* 0x00002800ff057424 */ /* 0x006fc800078e00ff */
[----:B------:R4:W-:Y:S01]  /*14570*/  SYNCS.ARRIVE.TRANS64 RZ, [R6+URZ+0x132b0], R5 ;  /* 0x0132b00506ff79a7 */ /* 0x0009e2000800003f */
[----:B---3--:R-:W-:-:S04]  /*14580*/  LOP3.LUT R12, R12, 0x1f, RZ, 0xc0, !PT ;  /* 0x0000001f0c0c7812 */ /* 0x008fc800078ec0ff */
[----:B------:R-:W-:-:S13]  /*14590*/  ISETP.NE.AND P0, PT, R12, RZ, PT ;  /* 0x000000ff0c00720c */ /* 0x000fda0003f05270 */
[----:B----4-:R-:W-:Y:S05]  /*145a0*/  @!P0 BRA `(.L_x_2009) ;  /* 0x0000000000048947 */ /* 0x010fea0003800000 */
[----:B------:R-:W-:Y:S01]  /*145b0*/  BPT.TRAP 0x1 ;  /* 0x000000040000795c */ /* 0x000fe20000300000 */
.L_x_2009:
[----:B------:R-:W-:Y:S05]  /*145c0*/  BSYNC B2 ;  /* 0x0000000000027941 */ /* 0x000fea0003800000 */
.L_x_2008:
        /* <DEDUP_REMOVED lines=8> */
.L_x_2010:
        /* <DEDUP_REMOVED lines=9> */
[----:B---3--:R-:W-:Y:S05]  /*146e0*/  @P0 BRA.U.ANY `(.L_x_2010) ;  /* 0xfffffffd00d80947 */ /* 0x008fea000393ffff */
.L_x_2000:
[----:B------:R-:W-:Y:S05]  /*146f0*/  BSYNC B1 ;  /* 0x0000000000017941 */ /* 0x000fea0003800000 */
.L_x_1999:
[----:B------:R-:W-:Y:S01]  /*14700*/  VIADD R4, R4, 0xfffffffe ;  /* 0xfffffffe04047836 */ /* 0x000fe20000000000 */
[----:B------:R-:W-:Y:S01]  /*14710*/  PLOP3.LUT P0, PT, PT, PT, PT, 0x8, 0x0 ;  /* 0x000000000000781c */ /* 0x000fe20003f0e170 */
[----:B------:R-:W-:-:S03]  /*14720*/  VIADD R25, R25, 0x1 ;  /* 0x0000000119197836 */ /* 0x000fc60000000000 */
[----:B------:R-:W-:Y:S02]  /*14730*/  ISETP.GE.AND P2, PT, R4, R3, PT ;  /* 0x000000030400720c */ /* 0x000fe40003f46270 */
[----:B------:R-:W-:-:S04]  /*14740*/  ISETP.NE.AND P1, PT, R25, 0x2, PT ;  /* 0x000000021900780c */ /* 0x000fc80003f25270 */
[----:B--2---:R-:W-:Y:S02]  /*14750*/  SEL R5, RZ, 0x1, P1 ;  /* 0x00000001ff057807 */ /* 0x004fe40000800000 */
[----:B------:R-:W-:Y:S02]  /*14760*/  SEL R25, R25, RZ, P1 ;  /* 0x000000ff19197207 */ /* 0x000fe40000800000 */
[----:B------:R-:W-:-:S03]  /*14770*/  LOP3.LUT R27, R27, R5, RZ, 0x3c, !PT ;  /* 0x000000051b1b7212 */ /* 0x000fc600078e3cff */
[----:B------:R-:W-:Y:S05]  /*14780*/  @!P2 BRA `(.L_x_1993) ;  /* 0x000000040058a947 */ /* 0x000fea0003800000 */
.L_x_2023:
[----:B------:R-:W-:Y:S05]  /*14790*/  YIELD ;  /* 0x0000000000007946 */ /* 0x000fea0003800000 */
[----:B------:R-:W-:Y:S04]  /*147a0*/  BSSY B1, `(.L_x_2011) ;  /* 0x000004c000017945 */ /* 0x000fe80003800000 */
[----:B------:R-:W-:Y:S05]  /*147b0*/  @!P6 BRA `(.L_x_2012) ;  /* 0x000000040028e947 */ /* 0x000fea0003800000 */
[----:B------:R-:W2:Y:S01]  /*147c0*/  S2R R5, SR_TID.X ;  /* 0x0000000000057919 */ /* 0x000ea20000002100 */
[----:B------:R-:W-:Y:S01]  /*147d0*/  SHF.L.U32 R6, R27, 0x1f, RZ ;  /* 0x0000001f1b067819 */ /* 0x000fe200000006ff */
[----:B------:R-:W-:Y:S01]  /*147e0*/  BSSY B2, `(.L_x_2013) ;  /* 0x0000006000027945 */ /* 0x000fe20003800000 */
[----:B--2---:R-:W-:Y:S01]  /*147f0*/  LOP3.LUT R7, R5, 0x7f, RZ, 0xc0, !PT ;  /* 0x0000007f05077812 */ /* 0x004fe200078ec0ff */
[----:B------:R-:W-:-:S03]  /*14800*/  IMAD R5, R25, 0x8, R22 ;  /* 0x0000000819057824 */ /* 0x000fc600078e0216 */
[----:B------:R-:W-:Y:S01]  /*14810*/  ISETP.NE.AND P2, PT, R7, RZ, PT ;  /* 0x000000ff0700720c */ /* 0x000fe20003f45270 */
[----:B------:R-:W2:Y:S02]  /*14820*/  SYNCS.PHASECHK.TRANS64.TRYWAIT P1, [R5+URZ+0x132a0], R6 ;  /* 0x0132a006050075a7 */ /* 0x000ea4000802017f */
[----:B--2---:R-:W-:Y:S10]  /*14830*/  @!P1 BRA `(.L_x_2014) ;  /* 0x0000004800b89947 */ /* 0x004ff40003800000 */
.L_x_2131:
[----:B------:R-:W-:Y:S05]  /*14840*/  BSYNC B2 ;  /* 0x0000000000027941 */ /* 0x000fea0003800000 */
.L_x_2013:
        /* <DEDUP_REMOVED lines=9> */
.L_x_2016:
[----:B------:R-:W-:Y:S05]  /*148e0*/  BSYNC B2 ;  /* 0x0000000000027941 */ /* 0x000fea0003800000 */
.L_x_2015:
        /* <DEDUP_REMOVED lines=11> */
.L_x_2017:
        /* <DEDUP_REMOVED lines=13> */
.L_x_2132:
[----:B------:R-:W-:Y:S05]  /*14a70*/  BSYNC B2 ;  /* 0x0000000000027941 */ /* 0x000fea0003800000 */
.L_x_2018:
[----:B------:R-:W-:Y:S01]  /*14a80*/  BSSY B2, `(.L_x_2020) ;  /* 0x000000b000027945 */ /* 0x000fe20003800000 */
[----:B------:R-:W-:Y:S02]  /*14a90*/  IMAD.MOV.U32 R12, RZ, RZ, 0x0 ;  /* 0x00000000ff0c7424 */ /* 0x000fe400078e00ff */
[----:B0-----:R-:W-:Y:S01]  /*14aa0*/  IMAD.MOV.U32 R13, RZ, RZ, 0x12f00000 ;  /* 0x12f00000ff0d7424 */ /* 0x001fe200078e00ff */
[----:B------:R-:W-:Y:S06]  /*14ab0*/  @P2 BRA `(.L_x_2021) ;  /* 0x00000000001c2947 */ /* 0x000fec0003800000 */
[----:B------:R-:W0:Y:S01]  /*14ac0*/  S2R R9, SR_TID.X ;  /* 0x0000000000097919 */ /* 0x000e220000002100 */
[----:B-12---:R-:W-:-:S04]  /*14ad0*/  IMAD.MOV.U32 R6, RZ, RZ, 0x2800 ;  /* 0x00002800ff067424 */ /* 0x006fc800078e00ff */
[----:B------:R3:W-:Y:S01]  /*14ae0*/  SYNCS.ARRIVE.TRANS64 RZ, [R5+URZ+0x132b0], R6 ;  /* 0x0132b00605ff79a7 */ /* 0x0007e2000800003f */
[----:B0-----:R-:W-:-:S04]  /*14af0*/  LOP3.LUT R9, R9, 0x1f, RZ, 0xc0, !PT ;  /* 0x0000001f09097812 */ /* 0x001fc800078ec0ff */
[----:B------:R-:W-:-:S13]  /*14b00*/  ISETP.NE.AND P1, PT, R9, RZ, PT ;  /* 0x000000ff0900720c */ /* 0x000fda0003f25270 */
[----:B---3--:R-:W-:Y:S05]  /*14b10*/  @!P1 BRA `(.L_x_2021) ;  /* 0x0000000000049947 */ /* 0x008fea0003800000 */
[----:B------:R-:W-:Y:S01]  /*14b20*/  BPT.TRAP 0x1 ;  /* 0x000000040000795c */ /* 0x000fe20000300000 */
.L_x_2021:
[----:B------:R-:W-:Y:S05]  /*14b30*/  BSYNC B2 ;  /* 0x0000000000027941 */ /* 0x000fea0003800000 */
.L_x_2020:
        /* <DEDUP_REMOVED lines=8> */
.L_x_2022:
        /* <DEDUP_REMOVED lines=10> */
.L_x_2012:
[----:B------:R-:W-:Y:S05]  /*14c60*/  BSYNC B1 ;  /* 0x0000000000017941 */ /* 0x000fea0003800000 */
.L_x_2011:
[C---:B------:R-:W-:Y:S01]  /*14c70*/  ISETP.GT.AND P2, PT, R4.reuse, R3, PT ;  /* 0x000000030400720c */ /* 0x040fe20003f44270 */
[----:B------:R-:W-:Y:S02]  /*14c80*/  VIADD R25, R25, 0x1 ;  /* 0x0000000119197836 */ /* 0x000fe40000000000 */
[----:B------:R-:W-:-:S03]  /*14c90*/  VIADD R4, R4, 0xffffffff ;  /* 0xffffffff04047836 */ /* 0x000fc60000000000 */
[----:B------:R-:W-:-:S04]  /*14ca0*/  ISETP.NE.AND P1, PT, R25, 0x2, PT ;  /* 0x000000021900780c */ /* 0x000fc80003f25270 */
[----:B------:R-:W-:Y:S02]  /*14cb0*/  SEL R5, RZ, 0x1, P1 ;  /* 0x00000001ff057807 */ /* 0x000fe40000800000 */
[----:B------:R-:W-:Y:S02]  /*14cc0*/  SEL R25, R25, RZ, P1 ;  /* 0x000000ff19197207 */ /* 0x000fe40000800000 */
[----:B------:R-:W-:Y:S01]  /*14cd0*/  LOP3.LUT R27, R27, R5, RZ, 0x3c, !PT ;  /* 0x000000051b1b7212 */ /* 0x000fe200078e3cff */
[----:B------:R-:W-:Y:S06]  /*14ce0*/  @P2 BRA `(.L_x_2023) ;  /* 0xfffffff800a82947 */ /* 0x000fec000383ffff */
.L_x_1993:
[----:B------:R-:W-:Y:S05]  /*14cf0*/  BSYNC B0 ;  /* 0x0000000000007941 */ /* 0x000fea0003800000 */
.L_x_1992:
[----:B------:R-:W2:Y:S01]  /*14d00*/  LDC R0, c[0x0][0x448] ;  /* 0x00011200ff007b82 */ /* 0x000ea20000000800 */
[----:B------:R-:W-:Y:S01]  /*14d10*/  IMAD.MOV.U32 R2, RZ, RZ, 0xc0 ;  /* 0x000000c0ff027424 */ /* 0x000fe200078e00ff */
[----:B------:R-:W-:Y:S05]  /*14d20*/  @!P0 WARPSYNC.ALL ;  /* 0x0000000000008948 */ /* 0x000fea0003800000 */
[----:B------:R-:W-:Y:S01]  /*14d30*/  IMAD R2, R17, R2, 0xbf ;  /* 0x000000bf11027424 */ /* 0x000fe200078e0202 */
[----:B------:R-:W-:Y:S01]  /*14d40*/  @!P0 BAR.SYNC.DEFER_BLOCKING 0xc, 0x200 ;  /* 0x0308000000008b1d */ /* 0x000fe20000010000 */
[----:B--2---:R-:W-:-:S13]  /*14d50*/  ISETP.NE.AND P1, PT, R0, 0x1, PT ;  /* 0x000000010000780c */ /* 0x004fda0003f25270 */
[----:B------:R-:W2:Y:S08]  /*14d60*/  @P1 LDC R0, c[0x0][0x44c] ;  /* 0x00011300ff001b82 */ /* 0x000eb00000000800 */
[----:B------:R-:W3:Y:S01]  /*14d70*/  @P1 LDC R3, c[0x0][0x450] ;  /* 0x00011400ff031b82 */ /* 0x000ee20000000800 */
[----:B--2---:R-:W-:-:S05]  /*14d80*/  @P1 IMAD.HI.U32 R0, R2, R0, RZ ;  /* 0x0000000002001227 */ /* 0x004fca00078e00ff */
[----:B---3--:R-:W-:-:S05]  /*14d90*/  @P1 SHF.R.U32.HI R2, RZ, R3, R0 ;  /* 0x00000003ff021219 */ /* 0x008fca0000011600 */
[----:B------:R-:W-:-:S04]  /*14da0*/  IMAD.IADD R0, R20, 0x1, R2 ;  /* 0x0000000114007824 */ /* 0x000fc800078e0202 */
[----:B------:R-:W-:-:S05]  /*14db0*/  IMAD.HI R0, R0, 0x66666667, RZ ;  /* 0x6666666700007827 */ /* 0x000fca00078e02ff */
[----:B------:R-:W-:-:S04]  /*14dc0*/  SHF.R.U32.HI R2, RZ, 0x1f, R0 ;  /* 0x0000001fff027819 */ /* 0x000fc80000011600 */
[----:B------:R-:W-:-:S04]  /*14dd0*/  LEA.HI.SX32 R2, R0, R2, 0x1a ;  /* 0x0000000200027211 */ /* 0x000fc800078fd2ff */
[----:B------:R-:W-:-:S04]  /*14de0*/  VIMNMX R4, R21, R2, PT ;  /* 0x0000000215047248 */ /* 0x000fc80003fe0100 */
[----:B------:R-:W-:Y:S01]  /*14df0*/  ISETP.GT.AND P0, PT, R4, RZ, PT ;  /* 0x000000ff0400720c */ /* 0x000fe20003f04270 */
[----:B------:R2:W-:-:S12]  /*14e00*/  STL [R1+0x18], R4 ;  /* 0x0000180401007387 */ /* 0x0005d80000100800 */
[----:B--2---:R-:W-:Y:S05]  /*14e10*/  @P0 BRA `(.L_x_2024) ;  /* 0x0000000000440947 */ /* 0x004fea0003800000 */
[----:B------:R-:W2:Y:S02]  /*14e20*/  S2R R5, SR_TID.X ;  /* 0x0000000000057919 */ /* 0x000ea40000002100 */
[----:B--2---:R-:W-:-:S04]  /*14e30*/  LOP3.LUT R5, R5, 0x7f, RZ, 0xc0, !PT ;  /* 0x0000007f05057812 */ /* 0x004fc800078ec0ff */
[----:B------:R-:W-:-:S13]  /*14e40*/  ISETP.NE.AND P0, PT, R5, RZ, PT ;  /* 0x000000ff0500720c */ /* 0x000fda0003f05270 */
[----:B------:R-:W-:Y:S05]  /*14e50*/  @P0 BRA `(.L_x_2025) ;  /* 0x0000002800cc0947 */ /* 0x000fea0003800000 */
[----:B------:R-:W2:Y:S01]  /*14e60*/  S2R R5, SR_LANEID ;  /* 0x0000000000057919 */ /* 0x000ea20000000000 */
[----:B------:R-:W-:Y:S01]  /*14e70*/  VOTEU.ANY UR4, UPT, PT ;  /* 0x0000000000047886 */ /* 0x000fe200038e0100 */
[----:B------:R-:W3:Y:S01]  /*14e80*/  LDC.64 R2, c[0x0][0xc60] ;  /* 0x00031800ff027b82 */ /* 0x000ee20000000a00 */
[----:B------:R-:W2:Y:S02]  /*14e90*/  FLO.U32 R0, UR4 ;  /* 0x0000000400007d00 */ /* 0x000ea400080e0000 */
[----:B--2---:R-:W-:-:S06]  /*14ea0*/  ISETP.EQ.U32.AND P0, PT, R0, R5, PT ;  /* 0x000000050000720c */ /* 0x004fcc0003f02070 */
[----:B------:R-:W3:Y:S07]  /*14eb0*/  POPC R5, UR4 ;  /* 0x0000000400057d09 */ /* 0x000eee0008000000 */
[----:B---3--:R-:W2:Y:S01]  /*14ec0*/  @P0 ATOMG.E.ADD.STRONG.GPU PT, R3, desc[UR40][R2.64], R5 ;  /* 0x00000005020309a8 */ /* 0x008ea200081ee1e8 */
[----:B------:R-:W3:Y:S02]  /*14ed0*/  S2R R4, SR_LTMASK ;  /* 0x0000000000047919 */ /* 0x000ee40000003900 */
[----:B---3--:R-:W-:-:S04]  /*14ee0*/  LOP3.LUT R4, R4, UR4, RZ, 0xc0, !PT ;  /* 0x0000000404047c12 */ /* 0x008fc8000f8ec0ff */
[----:B------:R-:W3:Y:S01]  /*14ef0*/  POPC R7, R4 ;  /* 0x0000000400077309 */ /* 0x000ee20000000000 */
[----:B--2---:R-:W3:Y:S02]  /*14f00*/  SHFL.IDX PT, R0, R3, R0, 0x1f ;  /* 0x00001f0003007589 */ /* 0x004ee400000e0000 */
[----:B---3--:R-:W-:Y:S01]  /*14f10*/  IADD3 R16, R0, UR36, R7 ;  /* 0x0000002400107c10 */ /* 0x008fe2000fffe007 */
[----:B------:R-:W-:Y:S06]  /*14f20*/  BRA `(.L_x_2025) ;  /* 0x0000002800987947 */ /* 0x000fec0003800000 */
.L_x_2024:
        /* <DEDUP_REMOVED lines=14> */
[----:B-1----:R-:W-:Y:S02]  /*15010*/  IMAD.U32 R11, RZ, RZ, UR5 ;  /* 0x00000005ff0b7e24 */ /* 0x002fe4000f8e00ff */
[----:B------:R-:W-:Y:S02]  /*15020*/  IMAD.MOV.U32 R8, RZ, RZ, 0x70 ;  /* 0x00000070ff087424 */ /* 0x000fe400078e00ff */
[----:B------:R-:W-:Y:S02]  /*15030*/  IMAD.MOV.U32 R12, RZ, RZ, 0x1 ;  /* 0x00000001ff0c7424 */ /* 0x000fe400078e00ff */
[----:B0-----:R-:W-:-:S07]  /*15040*/  IMAD.MOV.U32 R13, RZ, RZ, RZ ;  /* 0x000000ffff0d7224 */ /* 0x001fce00078e00ff */
[----:B------:R-:W-:-:S07]  /*15050*/  LEPC R20, `(.L_x_2027) ;  /* 0x000000001014794e */ /* 0x000fce0000000000 */
[----:B--2---:R-:W-:Y:S05]  /*15060*/  CALL.ABS.NOINC R2 ;  /* 0x0000000002007343 */ /* 0x004fea0003c00000 */
.L_x_2027:
[----:B------:R-:W-:Y:S05]  /*15070*/  BSYNC B6 ;  /* 0x0000000000067941 */ /* 0x000fea0003800000 */
.L_x_2026:
        /* <DEDUP_REMOVED lines=8> */
[----:B--2---:R-:W-:Y:S01]  /*15100*/  MOV R2, 0x0 ;  /* 0x0000000000027802 */ /* 0x004fe20000000f00 */
        /* <DEDUP_REMOVED lines=15> */
.L_x_2029:
[----:B------:R-:W-:Y:S05]  /*15200*/  BSYNC B6 ;  /* 0x0000000000067941 */ /* 0x000fea0003800000 */
.L_x_2028:
[----:B------:R-:W-:Y:S01]  /*15210*/  VIADD R0, R22, 0x1000 ;  /* 0x0000100016007836 */ /* 0x000fe20000000000 */
[----:B------:R-:W-:Y:S04]  /*15220*/  BSSY B6, `(.L_x_2030) ;  /* 0x0000013000067945 */ /* 0x000fe80003800000 */
[----:B------:R-:W-:-:S13]  /*15230*/  LOP3.LUT P0, RZ, R0, 0x9f, RZ, 0xc0, !PT ;  /* 0x0000009f00ff7812 */ /* 0x000fda000780c0ff */
        /* <DEDUP_REMOVED lines=17> */
.L_x_2031:
[----:B------:R-:W-:Y:S05]  /*15350*/  BSYNC B6 ;  /* 0x0000000000067941 */ /* 0x000fea0003800000 */
.L_x_2030:
[----:B--2---:R-:W2:Y:S01]  /*15360*/  LDL R2, [R1] ;  /* 0x0000000001027983 */ /* 0x004ea20000100800 */
[----:B------:R-:W-:Y:S01]  /*15370*/  BSSY B6, `(.L_x_2032) ;  /* 0x0000013000067945 */ /* 0x000fe20003800000 */
[----:B--2---:R-:W-:-:S13]  /*15380*/  LOP3.LUT P6, RZ, R2, 0x1, RZ, 0xc0, !PT ;  /* 0x0000000102ff7812 */ /* 0x004fda00078cc0ff */
        /* <DEDUP_REMOVED lines=17> */
.L_x_2033:
[----:B------:R-:W-:Y:S05]  /*154a0*/  BSYNC B6 ;  /* 0x0000000000067941 */ /* 0x000fea0003800000 */
.L_x_2032:
[----:B------:R-:W-:Y:S02]  /*154b0*/  ULDC.64 UR4, c[0x0][0x9f8] ;  /* 0x00027e0000047ab9 */ /* 0x000fe40000000a00 */
[----:B------:R-:W-:-:S04]  /*154c0*/  ISETP.NE.U32.AND P0, PT, RZ, UR4, PT ;  /* 0x00000004ff007c0c */ /* 0x000fc8000bf05070 */
[----:B------:R-:W-:-:S13]  /*154d0*/  ISETP.NE.AND.EX P0, PT, RZ, UR5, PT, P0 ;  /* 0x00000005ff007c0c */ /* 0x000fda000bf05300 */
[----:B------:R-:W-:-:S04]  /*154e0*/  @P0 IADD3 R2, P1, R23, UR4, RZ ;  /* 0x0000000417020c10 */ /* 0x000fc8000ff3e0ff */
[----:B------:R-:W-:Y:S01]  /*154f0*/  @P0 IADD3.X R3, R29, UR5, RZ, P1, !PT ;  /* 0x000000051d030c10 */ /* 0x000fe20008ffe4ff */
[----:B------:R-:W-:-:S04]  /*15500*/  ULDC.64 UR4, c[0x0][0xa08] ;  /* 0x0002820000047ab9 */ /* 0x000fc80000000a00 */
[----:B------:R2:W3:Y:S02]  /*15510*/  @P0 LDG.E R28, desc[UR40][R2.64] ;  /* 0x00000028021c0981 */ /* 0x0004e4000c1e1900 */
[----:B--2---:R-:W2:Y:S02]  /*15520*/  LDC.64 R2, c[0x0][0x418] ;  /* 0x00010600ff027b82 */ /* 0x004ea40000000a00 */
[----:B--2---:R-:W-:Y:S01]  /*15530*/  LOP3.LUT P0, RZ, R2, UR4, RZ, 0xfc, !PT ;  /* 0x0000000402ff7c12 */ /* 0x004fe2000f80fcff */
[----:B------:R-:W-:-:S03]  /*15540*/  UMOV UR4, 0xffffffff ;  /* 0xffffffff00047882 */ /* 0x000fc60000000000 */
[----:B------:R-:W-:Y:S02]  /*15550*/  LOP3.LUT P0, RZ, R3, UR5, RZ, 0xfc, P0 ;  /* 0x0000000503ff7c12 */ /* 0x000fe4000800fcff */
[----:B---3--:R-:W-:Y:S02]  /*15560*/  SHF.R.S32.HI R29, RZ, 0x1f, R28 ;  /* 0x0000001fff1d7819 */ /* 0x008fe4000001141c */
[----:B------:R-:W-:Y:S01]  /*15570*/  SEL R23, R28, RZ, !P0 ;  /* 0x000000ff1c177207 */ /* 0x000fe20004000000 */
[----:B------:R-:W-:Y:S08]  /*15580*/  BRA.DIV UR4, `(.L_x_2034) ;  /* 0x0000003e048c7947 */ /* 0x000ff0000b800000 */
[----:B------:R-:W2:Y:S02]  /*15590*/  S2R R0, SR_TID.X ;  /* 0x0000000000007919 */ /* 0x000ea40000002100 */
[----:B--2---:R-:W-:-:S04]  /*155a0*/  SHF.R.U32.HI R0, RZ, 0x5, R0 ;  /* 0x00000005ff007819 */ /* 0x004fc80000011600 */
[----:B------:R-:W-:-:S05]  /*155b0*/  LOP3.LUT R0, R0, 0x3, RZ, 0xc0, !PT ;  /* 0x0000000300007812 */ /* 0x000fca00078ec0ff */
[----:B------:R2:W3:Y:S02]  /*155c0*/  SHFL.IDX PT, R14, R0, RZ, 0x1f ;  /* 0x00001fff000e7589 */ /* 0x0004e400000e0000 */
.L_x_2135:
[----:B--2---:R-:W2:Y:S01]  /*155d0*/  LDL.LU R0, [R1] ;  /* 0x0000000001007983 */ /* 0x004ea20000300800 */
[----:B------:R-:W-:Y:S02]  /*155e0*/  PLOP3.LUT P1, PT, PT, PT, PT, 0x8, 0x0 ;  /* 0x000000000000781c */ /* 0x000fe40003f2e170 */
[----:B---3--:R-:W-:Y:S02]  /*155f0*/  ISETP.NE.AND P0, PT, R14, RZ, PT ;  /* 0x000000ff0e00720c */ /* 0x008fe40003f05270 */
[----:B--2---:R-:W-:-:S09]  /*15600*/  LOP3.LUT R0, R0, 0xfffffffe, RZ, 0xc0, !PT ;  /* 0xfffffffe00007812 */ /* 0x004fd200078ec0ff */
[----:B------:R-:W-:-:S05]  /*15610*/  @P1 LOP3.LUT R0, R0, 0x1, RZ, 0xfc, !PT ;  /* 0x0000000100001812 */ /* 0x000fca00078efcff */
[----:B------:R2:W-:Y:S01]  /*15620*/  STL [R1], R0 ;  /* 0x0000000001007387 */ /* 0x0005e20000100800 */
[----:B------:R-:W-:Y:S05]  /*15630*/  @P0 BRA `(.L_x_2035) ;  /* 0x0000000400580947 */ /* 0x000fea0003800000 */
[----:B------:R-:W-:-:S03]  /*15640*/  UMOV UR4, 0xffffffff ;  /* 0xffffffff00047882 */ /* 0x000fc60000000000 */
[----:B------:R-:W-:Y:S05]  /*15650*/  BRA.DIV UR4, `(.L_x_2036) ;  /* 0x0000003e048c7947 */ /* 0x000fea000b800000 */
[----:B------:R-:W-:-:S13]  /*15660*/  ELECT P6, URZ, PT ;  /* 0x00000000003f782f */ /* 0x000fda00038c0000 */
.L_x_2138:
[----:B------:R-:W-:Y:S05]  /*15670*/  @!P6 BRA `(.L_x_2035) ;  /* 0x000000040048e947 */ /* 0x000fea0003800000 */
[----:B--2---:R-:W2:Y:S01]  /*15680*/  LDL R0, [R1+0x18] ;  /* 0x0000180001007983 */ /* 0x004ea20000100800 */
[----:B------:R-:W-:-:S04]  /*15690*/  ISETP.NE.U32.AND P0, PT, R2, RZ, PT ;  /* 0x000000ff0200720c */ /* 0x000fc80003f05070 */
[----:B------:R-:W-:Y:S01]  /*156a0*/  ISETP.NE.AND.EX P0, PT, R3, RZ, PT, P0 ;  /* 0x000000ff0300720c */ /* 0x000fe20003f05300 */
[----:B--2---:R-:W-:-:S12]  /*156b0*/  VIADD R0, R0, 0xffffffff ;  /* 0xffffffff00007836 */ /* 0x004fd80000000000 */
[----:B------:R-:W-:Y:S05]  /*156c0*/  @!P0 BRA `(.L_x_2037) ;  /* 0x0000000000448947 */ /* 0x000fea0003800000 */
[----:B------:R-:W2:Y:S01]  /*156d0*/  LDC R7, c[0x0][0x43c] ;  /* 0x00010f00ff077b82 */ /* 0x000ea20000000800 */
[----:B------:R-:W-:Y:S01]  /*156e0*/  ULDC.64 UR4, c[0x0][0x428] ;  /* 0x00010a0000047ab9 */ /* 0x000fe20000000a00 */
[----:B--2---:R-:W-:-:S13]  /*156f0*/  ISETP.NE.AND P0, PT, R7, 0x1, PT ;  /* 0x000000010700780c */ /* 0x004fda0003f05270 */
[----:B------:R-:W2:Y:S02]  /*15700*/  @P0 LDC.64 R4, c[0x0][0x440] ;  /* 0x00011000ff040b82 */ /* 0x000ea40000000a00 */
[----:B--2---:R-:W-:-:S04]  /*15710*/  @P0 IMAD.HI.U32 R6, R0, R4, RZ ;  /* 0x0000000400060227 */ /* 0x004fc800078e00ff */
        /* <DEDUP_REMOVED lines=12> */
.L_x_2037:
[----:B------:R-:W-:Y:S01]  /*157e0*/  IMAD R4, R24, 0x8, R22 ;  /* 0x0000000818047824 */ /* 0x000fe200078e0216 */
[----:B--2---:R-:W-:Y:S01]  /*157f0*/  SHF.L.U32 R3, R26, 0x1f, RZ ;  /* 0x0000001f1a037819 */ /* 0x004fe200000006ff */
[----:B------:R-:W2:Y:S03]  /*15800*/  S2R R2, SR_TID.X ;  /* 0x0000000000027919 */ /* 0x000ea60000002100 */
[----:B------:R-:W3:Y:S01]  /*15810*/  SYNCS.PHASECHK.TRANS64.TRYWAIT P0, [R4+URZ+0x13280], R3 ;  /* 0x01328003040075a7 */ /* 0x000ee2000800017f */
[----:B--2---:R-:W-:-:S04]  /*15820*/  LOP3.LUT R2, R2, 0x7f, RZ, 0xc0, !PT ;  /* 0x0000007f02027812 */ /* 0x004fc800078ec0ff */
[----:B------:R-:W-:Y:S01]  /*15830*/  ISETP.NE.AND P1, PT, R2, RZ, PT ;  /* 0x000000ff0200720c */ /* 0x000fe20003f25270 */
[----:B---3--:R-:W-:-:S12]  /*15840*/  @!P0 BRA `(.L_x_2038) ;  /* 0x0000003c00308947 */ /* 0x008fd80003800000 */
.L_x_2139:
        /* <DEDUP_REMOVED lines=8> */
.L_x_2039:
[----:B------:R-:W3:Y:S01]  /*158d0*/  LDL R5, [R1+0x4] ;  /* 0x0000040001057983 */ /* 0x000ee20000100800 */
        /* <DEDUP_REMOVED lines=12> */
[----:B---3--:R-:W-:-:S05]  /*159a0*/  IMAD R0, R0, 0xa0, R5 ;  /* 0x000000a000007824 */ /* 0x008fca00078e0205 */
[----:B------:R-:W-:-:S13]  /*159b0*/  R2UR UR11, R0 ;  /* 0x00000000000b72ca */ /* 0x000fda00000e0000 */
[----:B------:R3:W-:Y:S01]  /*159c0*/  UTMALDG.4D [UR8], [UR4], desc[UR6] ;  /* 0x00000608040075b4 */ /* 0x0007e20008019000 */
[----:B------:R-:W4:Y:S02]  /*159d0*/  SYNCS.PHASECHK.TRANS64.TRYWAIT P0, [R4+URZ+0x13240], R3 ;  /* 0x01324003040075a7 */ /* 0x000f24000800017f */
[----:B---34-:R-:W-:Y:S05]  /*159e0*/  @!P0 BRA `(.L_x_2040) ;  /* 0x0000003800dc8947 */ /* 0x018fea0003800000 */
.L_x_2140:
        /* <DEDUP_REMOVED lines=8> */
.L_x_2041:
        /* <DEDUP_REMOVED lines=19> */
.L_x_2035:
[----:B------:R-:W4:Y:S04]  /*15ba0*/  LDL.LU R4, [R1+0x14] ;  /* 0x0000140001047983 */ /* 0x000f280000300800 */
[----:B------:R-:W5:Y:S04]  /*15bb0*/  LDL.LU R6, [R1+0x10] ;  /* 0x0000100001067983 */ /* 0x000f680000300800 */
[----:B---3--:R-:W3:Y:S01]  /*15bc0*/  LDL.LU R3, [R1+0x30] ;  /* 0x0000300001037983 */ /* 0x008ee20000300800 */
[----:B------:R-:W-:Y:S05]  /*15bd0*/  WARPSYNC.ALL ;  /* 0x0000000000007948 */ /* 0x000fea0003800000 */
[----:B------:R-:W-:Y:S01]  /*15be0*/  ULDC.64 UR6, c[0x0][0xa00] ;  /* 0x0002800000067ab9 */ /* 0x000fe20000000a00 */
[----:B------:R-:W-:Y:S01]  /*15bf0*/  ULDC.64 UR4, c[0x0][0x298] ;  /* 0x0000a60000047ab9 */ /* 0x000fe20000000a00 */
[----:B------:R-:W-:Y:S01]  /*15c00*/  BAR.SYNC.DEFER_BLOCKING 0x8, 0x200 ;  /* 0x0208000000007b1d */ /* 0x000fe20000010000 */
[----:B------:R-:W-:Y:S01]  /*15c10*/  ISETP.NE.U32.AND P0, PT, RZ, UR6, PT ;  /* 0x00000006ff007c0c */ /* 0x000fe2000bf05070 */
[----:B--2---:R-:W-:-:S03]  /*15c20*/  VIADD R0, R22, 0xb000 ;  /* 0x0000b00016007836 */ /* 0x004fc60000000000 */
[----:B------:R-:W-:Y:S01]  /*15c30*/  ISETP.NE.AND.EX P0, PT, RZ, UR7, PT, P0 ;  /* 0x00000007ff007c0c */ /* 0x000fe2000bf05300 */
[----:B------:R-:W-:Y:S01]  /*15c40*/  BSSY B6, `(.L_x_2042) ;  /* 0x0000020000067945 */ /* 0x000fe20003800000 */
[----:B------:R-:W-:Y:S02]  /*15c50*/  LOP3.LUT P1, RZ, R0, 0x1bf, RZ, 0xc0, !PT ;  /* 0x000001bf00ff7812 */ /* 0x000fe4000782c0ff */
[----:B----4-:R-:W-:-:S05]  /*15c60*/  SHF.R.S32.HI R2, RZ, 0x1f, R4 ;  /* 0x0000001fff027819 */ /* 0x010fca0000011404 */
[----:B------:R-:W-:Y:S01]  /*15c70*/  IMAD R2, R2, UR4, RZ ;  /* 0x0000000402027c24 */ /* 0x000fe2000f8e02ff */
[----:B---3--:R-:W-:-:S03]  /*15c80*/  SEL R3, R3, RZ, !P0 ;  /* 0x000000ff03037207 */ /* 0x008fc60004000000 */
[----:B------:R-:W-:Y:S01]  /*15c90*/  IMAD R0, R4, UR5, R2 ;  /* 0x0000000504007c24 */ /* 0x000fe2000f8e0202 */
[----:B-----5:R-:W-:Y:S01]  /*15ca0*/  SEL R2, R6, RZ, !P0 ;  /* 0x000000ff06027207 */ /* 0x020fe20004000000 */
[----:B------:R-:W-:-:S05]  /*15cb0*/  IMAD.WIDE.U32 R4, R4, UR4, RZ ;  /* 0x0000000404047c25 */ /* 0x000fca000f8e00ff */
[----:B------:R-:W-:Y:S04]  /*15cc0*/  STL.64 [R1+0x28], R4 ;  /* 0x0000280401007387 */ /* 0x000fe80000100a00 */
[----:B------:R2:W-:Y:S04]  /*15cd0*/  STL [R1+0x10], R2 ;  /* 0x0000100201007387 */ /* 0x0005e80000100800 */
[----:B------:R3:W-:Y:S01]  /*15ce0*/  STL [R1+0x40], R3 ;  /* 0x0000400301007387 */ /* 0x0007e20000100800 */
[----:B--2---:R-:W-:Y:S01]  /*15cf0*/  IMAD.IADD R2, R5, 0x1, R0 ;  /* 0x0000000105027824 */ /* 0x004fe200078e0200 */
[----:B------:R-:W-:-:S05]  /*15d00*/  SHF.R.S32.HI R0, RZ, 0x1f, R18 ;  /* 0x0000001fff007819 */ /* 0x000fca0000011412 */
[----:B------:R3:W-:Y:S04]  /*15d10*/  STL [R1+0x30], R0 ;  /* 0x0000300001007387 */ /* 0x0007e80000100800 */
[----:B------:R3:W-:Y:S01]  /*15d20*/  STL [R1+0x14], R2 ;  /* 0x0000140201007387 */ /* 0x0007e20000100800 */
[----:B------:R-:W-:Y:S05]  /*15d30*/  @!P1 BRA `(.L_x_2043) ;  /* 0x0000000000409947 */ /* 0x000fea0003800000 */
[----:B---3--:R-:W-:Y:S01]  /*15d40*/  MOV R2, 0x0 ;  /* 0x0000000000027802 */ /* 0x008fe20000000f00 */
        /* <DEDUP_REMOVED lines=15> */
.L_x_2043:
[----:B------:R-:W-:Y:S05]  /*15e40*/  BSYNC B6 ;  /* 0x0000000000067941 */ /* 0x000fea0003800000 */
.L_x_2042:
[----:B---3--:R-:W2:Y:S01]  /*15e50*/  LDL.LU R0, [R1+0x14] ;  /* 0x0000140001007983 */ /* 0x008ea20000300800 */
[----:B------:R-:W3:Y:S01]  /*15e60*/  LDC R9, c[0x0][0x448] ;  /* 0x00011200ff097b82 */ /* 0x000ee20000000800 */
[----:B------:R-:W-:Y:S01]  /*15e70*/  ULDC.64 UR4, c[0x0][0x2d8] ;  /* 0x0000b60000047ab9 */ /* 0x000fe20000000a00 */
[----:B------:R-:W-:Y:S01]  /*15e80*/  ULDC.64 UR6, c[0x0][0x2c8] ;  /* 0x0000b20000067ab9 */ /* 0x000fe20000000a00 */
[----:B------:R-:W2:Y:S01]  /*15e90*/  LDL.LU.64 R2, [R1+0x28] ;  /* 0x0000280001027983 */ /* 0x000ea20000300a00 */
[----:B------:R-:W-:-:S03]  /*15ea0*/  ULDC.64 UR8, c[0x0][0x280] ;  /* 0x0000a00000087ab9 */ /* 0x000fc60000000a00 */
[----:B------:R-:W4:Y:S04]  /*15eb0*/  LDL.LU R20, [R1+0x30] ;  /* 0x0000300001147983 */ /* 0x000f280000300800 */
[----:B------:R-:W4:Y:S04]  /*15ec0*/  LDL.LU R21, [R1+0x40] ;  /* 0x0000400001157983 */ /* 0x000f280000300800 */
[----:B------:R-:W4:Y:S04]  /*15ed0*/  LDL.LU R4, [R1+0x10] ;  /* 0x0000100001047983 */ /* 0x000f280000300800 */
[----:B------:R0:W5:Y:S01]  /*15ee0*/  LDL R10, [R1+0x34] ;  /* 0x00003400010a7983 */ /* 0x0001620000100800 */
[----:B---3--:R-:W-:-:S13]  /*15ef0*/  ISETP.NE.AND P1, PT, R9, 0x1, PT ;  /* 0x000000010900780c */ /* 0x008fda0003f25270 */
[----:B------:R-:W3:Y:S08]  /*15f00*/  @P1 LDC R5, c[0x0][0x450] ;  /* 0x00011400ff051b82 */ /* 0x000ef00000000800 */
[----:B------:R-:W1:Y:S01]  /*15f10*/  @P1 LDC R8, c[0x0][0x450] ;  /* 0x00011400ff081b82 */ /* 0x000e620000000800 */
[----:B--2---:R-:W-:Y:S02]  /*15f20*/  IMAD.MOV.U32 R3, RZ, RZ, R0 ;  /* 0x000000ffff037224 */ /* 0x004fe400078e0000 */
[----:B----4-:R-:W-:-:S02]  /*15f30*/  IMAD R0, R20, UR4, RZ ;  /* 0x0000000414007c24 */ /* 0x010fc4000f8e02ff */
[C---:B------:R-:W-:Y:S01]  /*15f40*/  IMAD.WIDE.U32 R2, R18.reuse, UR4, R2 ;  /* 0x0000000412027c25 */ /* 0x040fe2000f8e0002 */
[----:B------:R-:W2:Y:S03]  /*15f50*/  S2R R20, SR_TID.X ;  /* 0x0000000000147919 */ /* 0x000ea60000002100 */
[----:B------:R-:W-:Y:S01]  /*15f60*/  IMAD R0, R18, UR5, R0 ;  /* 0x0000000512007c24 */ /* 0x000fe2000f8e0200 */
[----:B------:R-:W-:-:S03]  /*15f70*/  ULDC.64 UR4, c[0x0][0x2e0] ;  /* 0x0000b80000047ab9 */ /* 0x000fc60000000a00 */
[----:B------:R-:W-:Y:S02]  /*15f80*/  IMAD.IADD R3, R3, 0x1, R0 ;  /* 0x0000000103037824 */ /* 0x000fe400078e0200 */
[----:B------:R-:W-:Y:S02]  /*15f90*/  IMAD R0, R21, UR4, RZ ;  /* 0x0000000415007c24 */ /* 0x000fe4000f8e02ff */
[----:B------:R-:W4:Y:S01]  /*15fa0*/  S2R R21, SR_TID.X ;  /* 0x0000000000157919 */ /* 0x000f220000002100 */
[----:B------:R-:W-:-:S04]  /*15fb0*/  IMAD.WIDE.U32 R2, R4, UR4, R2 ;  /* 0x0000000404027c25 */ /* 0x000fc8000f8e0002 */
[----:B------:R-:W-:Y:S01]  /*15fc0*/  IMAD R0, R4, UR5, R0 ;  /* 0x0000000504007c24 */ /* 0x000fe2000f8e0200 */
[----:B------:R-:W-:Y:S01]  /*15fd0*/  ULDC.64 UR4, c[0x0][0x2d0] ;  /* 0x0000b40000047ab9 */ /* 0x000fe20000000a00 */
[----:B------:R-:W0:Y:S02]  /*15fe0*/  @P1 LDC R4, c[0x0][0x44c] ;  /* 0x00011300ff041b82 */ /* 0x000e240000000800 */
[----:B------:R-:W-:Y:S01]  /*15ff0*/  IMAD.IADD R3, R3, 0x1, R0 ;  /* 0x0000000103037824 */ /* 0x000fe200078e0200 */
[----:B--2---:R-:W-:-:S04]  /*16000*/  LOP3.LUT R20, R20, 0x7f, RZ, 0xc0, !PT ;  /* 0x0000007f14147812 */ /* 0x004fc800078ec0ff */
[----:B------:R-:W-:Y:S01]  /*16010*/  SHF.R.U32.HI R20, RZ, 0x2, R20 ;  /* 0x00000002ff147819 */ /* 0x000fe20000011614 */
[----:B----4-:R-:W-:-:S05]  /*16020*/  IMAD.SHL.U32 R6, R21, 0x20, RZ ;  /* 0x0000002015067824 */ /* 0x010fca00078e00ff */
[----:B------:R-:W-:-:S05]  /*16030*/  LOP3.LUT R6, R20, 0x60, R6, 0xf8, !PT ;  /* 0x0000006014067812 */ /* 0x000fca00078ef806 */
[----:B------:R-:W-:-:S04]  /*16040*/  IMAD R6, R17, 0xc0, R6 ;  /* 0x000000c011067824 */ /* 0x000fc800078e0206 */
[----:B0-----:R-:W-:-:S04]  /*16050*/  @P1 IMAD.HI.U32 R0, R6, R4, RZ ;  /* 0x0000000406001227 */ /* 0x001fc800078e00ff */
[----:B------:R-:W-:Y:S01]  /*16060*/  IMAD.MOV.U32 R4, RZ, RZ, R6 ;  /* 0x000000ffff047224 */ /* 0x000fe200078e0006 */
[----:B---3--:R-:W-:-:S04]  /*16070*/  @P1 SHF.R.U32.HI R4, RZ, R5, R0 ;  /* 0x00000005ff041219 */ /* 0x008fc80000011600 */
[----:B------:R-:W-:-:S05]  /*16080*/  SHF.R.S32.HI R0, RZ, 0x1f, R4 ;  /* 0x0000001fff007819 */ /* 0x000fca0000011404 */
[----:B------:R-:W-:-:S04]  /*16090*/  IMAD R0, R0, UR4, RZ ;  /* 0x0000000400007c24 */ /* 0x000fc8000f8e02ff */
[C---:B------:R-:W-:Y:S02]  /*160a0*/  IMAD R7, R4.reuse, UR5, R0 ;  /* 0x0000000504077c24 */ /* 0x040fe4000f8e0200 */
[----:B------:R-:W-:Y:S02]  /*160b0*/  IMAD.MOV R0, RZ, RZ, -R4 ;  /* 0x000000ffff007224 */ /* 0x000fe400078e0a04 */
[----:B------:R-:W-:-:S04]  /*160c0*/  IMAD.WIDE.U32 R4, R4, UR4, R2 ;  /* 0x0000000404047c25 */ /* 0x000fc8000f8e0002 */
        /* <DEDUP_REMOVED lines=8> */
[----:B------:R-:W0:Y:S01]  /*16150*/  @P1 LDC R7, c[0x0][0x44c] ;  /* 0x00011300ff071b82 */ /* 0x000e220000000800 */
[----:B------:R-:W-:-:S04]  /*16160*/  VIADD R5, R6, 0x80 ;  /* 0x0000008006057836 */ /* 0x000fc80000000000 */
        /* <DEDUP_REMOVED lines=26> */
[----:B------:R-:W0:Y:S04]  /*16310*/  SHFL.IDX PT, R7, R0, RZ, 0x1c1f ;  /* 0x001c1fff00077589 */ /* 0x000e2800000e0000 */
[----:B------:R-:W-:Y:S04]  /*16320*/  SHFL.IDX PT, R8, R2, RZ, 0x1c1f ;  /* 0x001c1fff02087589 */ /* 0x000fe800000e0000 */
[----:B------:R-:W-:Y:S01]  /*16330*/  SHFL.IDX PT, R2, R2, 0x1, 0x1c1f ;  /* 0x003c1f0002027f89 */ /* 0x000fe200000e0000 */
[----:B--2---:R-:W-:-:S03]  /*16340*/  IMAD R5, R6, R9, RZ ;  /* 0x0000000906057224 */ /* 0x004fc600078e02ff */
[----:B------:R-:W1:Y:S02]  /*16350*/  SHFL.IDX PT, R6, R4, RZ, 0x1c1f ;  /* 0x001c1fff04067589 */ /* 0x000e6400000e0000 */
[----:B------:R-:W-:-:S13]  /*16360*/  ISETP.GE.AND P1, PT, R17, R5, PT ;  /* 0x000000051100720c */ /* 0x000fda0003f26270 */
[----:B0-----:R-:W-:-:S05]  /*16370*/  @!P1 IADD3 R7, P2, R20, R7, RZ ;  /* 0x0000000714079210 */ /* 0x001fca0007f5e0ff */
[----:B-1----:R-:W-:-:S05]  /*16380*/  @!P1 IMAD.X R6, RZ, RZ, R6, P2 ;  /* 0x000000ffff069224 */ /* 0x002fca00010e0606 */
[----:B------:R-:W-:-:S04]  /*16390*/  @!P1 LOP3.LUT R7, R7, R6, RZ, 0x3c, !PT ;  /* 0x0000000607079212 */ /* 0x000fc800078e3cff */
[----:B------:R-:W-:-:S04]  /*163a0*/  @!P1 LOP3.LUT R6, R7, R6, RZ, 0x3c, !PT ;  /* 0x0000000607069212 */ /* 0x000fc800078e3cff */
[----:B------:R-:W-:-:S05]  /*163b0*/  @!P1 LOP3.LUT R7, R7, R6, RZ, 0x3c, !PT ;  /* 0x0000000607079212 */ /* 0x000fca00078e3cff */
        /* <DEDUP_REMOVED lines=32> */
[----:B------:R1:W-:Y:S02]  /*165c0*/  @!P1 LDGSTS.E.BYPASS.LTC128B.128 [R10+0xc800], desc[UR40][R6.64], !P0 ;  /* 0x0c800000060a9fae */ /* 0x0003e4000c101d68 */
[----:B-1----:R-:W-:-:S05]  /*165d0*/  @!P2 IADD3 R6, P1, R20, R8, RZ ;  /* 0x000000081406a210 */ /* 0x002fca0007f3e0ff */
[----:B0-----:R-:W-:-:S04]  /*165e0*/  @!P2 IMAD.X R0, RZ, RZ, R0, P1 ;  /* 0x000000ffff00a224 */ /* 0x001fc800008e0600 */
[----:B------:R-:W-:-:S05]  /*165f0*/  @!P2 IMAD.MOV.U32 R7, RZ, RZ, R0 ;  /* 0x000000ffff07a224 */ /* 0x000fca00078e0000 */
[----:B--2---:R0:W-:Y:S02]  /*16600*/  @!P2 LDGSTS.E.BYPASS.LTC128B.128 [R10+0xd000], desc[UR40][R6.64], !P0 ;  /* 0x0d000000060aafae */ /* 0x0041e4000c101d68 */
.L_x_2153:
        /* <DEDUP_REMOVED lines=10> */
.L_x_2045:
        /* <DEDUP_REMOVED lines=18> */
.L_x_2154:
[----:B------:R-:W-:Y:S05]  /*167d0*/  BSYNC B0 ;  /* 0x0000000000007941 */ /* 0x000fea0003800000 */
.L_x_2046:
[----:B------:R-:W2:Y:S02]  /*167e0*/  LDL R0, [R1+0x18] ;  /* 0x0000180001007983 */ /* 0x000ea40000100800 */
[----:B--2---:R-:W-:-:S13]  /*167f0*/  ISETP.GE.AND P0, PT, R0, 0x2, PT ;  /* 0x000000020000780c */ /* 0x004fda0003f06270 */
[----:B------:R-:W-:Y:S05]  /*16800*/  @!P0 BRA `(.L_x_2048) ;  /* 0x0000000800f08947 */ /* 0x000fea0003800000 */
[----:B------:R-:W-:Y:S02]  /*16810*/  VIADD R0, R0, 0xfffffffe ;  /* 0xfffffffe00007836 */ /* 0x000fe40000000000 */
[----:B0-----:R-:W-:Y:S02]  /*16820*/  IMAD.MOV.U32 R6, RZ, RZ, R24 ;  /* 0x000000ffff067224 */ /* 0x001fe400078e0018 */
[----:B------:R-:W-:-:S07]  /*16830*/  IMAD.MOV.U32 R7, RZ, RZ, R26 ;  /* 0x000000ffff077224 */ /* 0x000fce00078e001a */
.L_x_2068:
        /* <DEDUP_REMOVED lines=32> */
.L_x_2051:
        /* <DEDUP_REMOVED lines=8> */
.L_x_2155:
[----:B------:R-:W-:Y:S05]  /*16ac0*/  BSYNC B1 ;  /* 0x0000000000017941 */ /* 0x000fea0003800000 */
.L_x_2052:
        /* <DEDUP_REMOVED lines=9> */
.L_x_2055:
[----:B------:R-:W-:Y:S05]  /*16b60*/  BSYNC B1 ;  /* 0x0000000000017941 */ /* 0x000fea0003800000 */
.L_x_2054:
        /* <DEDUP_REMOVED lines=12> */
.L_x_2056:
        /* <DEDUP_REMOVED lines=13> */
.L_x_2156:
[----:B------:R-:W-:Y:S05]  /*16d00*/  BSYNC B1 ;  /* 0x0000000000017941 */ /* 0x000fea0003800000 */
.L_x_2057:
        /* <DEDUP_REMOVED lines=11> */
.L_x_2060:
[----:B------:R-:W-:Y:S05]  /*16dc0*/  BSYNC B1 ;  /* 0x0000000000017941 */ /* 0x000fea0003800000 */
.L_x_2059:
        /* <DEDUP_REMOVED lines=8> */
.L_x_2061:
        /* <DEDUP_REMOVED lines=10> */
.L_x_2050:
[----:B------:R-:W-:Y:S05]  /*16ef0*/  BSYNC B0 ;  /* 0x0000000000007941 */ /* 0x000fea0003800000 */
.L_x_2049:
[----:B-1----:R-:W2:Y:S02]  /*16f00*/  LDL R3, [R1+0x44] ;  /* 0x0000440001037983 */ /* 0x002ea40000100800 */
[----:B--2---:R-:W-:-:S13]  /*16f10*/  ISETP.NE.AND P0, PT, R3, 0x3, PT ;  /* 0x000000030300780c */ /* 0x004fda0003f05270 */
[----:B------:R-:W-:Y:S05]  /*16f20*/  @!P0 BRA `(.L_x_2062) ;  /* 0x0000000000048947 */ /* 0x000fea0003800000 */
[----:B------:R-:W-:Y:S01]  /*16f30*/  BPT.TRAP 0x1 ;  /* 0x000000040000795c */ /* 0x000fe20000300000 */
.L_x_2062:
        /* <DEDUP_REMOVED lines=8> */
.L_x_2157:
[----:B------:R-:W-:Y:S05]  /*16fc0*/  BSYNC B0 ;  /* 0x0000000000007941 */ /* 0x000fea0003800000 */
.L_x_2063:
[----:B------:R-:W-:Y:S05]  /*16fd0*/  @!P1 BRA `(.L_x_2065) ;  /* 0x0000000000049947 */ /* 0x000fea0003800000 */
[----:B------:R-:W-:Y:S01]  /*16fe0*/  BPT.TRAP 0x1 ;  /* 0x000000040000795c */ /* 0x000fe20000300000 */
.L_x_2065:
[----:B0-----:R-:W-:Y:S01]  /*16ff0*/  SHF.L.U32 R2, R7, 0x1f, RZ ;  /* 0x0000001f07027819 */ /* 0x001fe200000006ff */
[----:B------:R-:W-:-:S03]  /*17000*/  IMAD R10, R6, 0x2800, RZ ;  /* 0x00002800060a7824 */ /* 0x000fc600078e02ff */
[----:B------:R-:W0:Y:S02]  /*17010*/  SYNCS.PHASECHK.TRANS64.TRYWAIT P0, [R3+URZ+0x13260], R2 ;  /* 0x01326002030075a7 */ /* 0x000e24000800017f */
[----:B0-----:R-:W-:Y:S05]  /*17020*/  @!P0 BRA `(.L_x_2066) ;  /* 0x0000002c00988947 */ /* 0x001fea0003800000 */
.L_x_2158:
        /* <DEDUP_REMOVED lines=45> */
.L_x_2067:
        /* <DEDUP_REMOVED lines=13> */
.L_x_2048:
        /* <DEDUP_REMOVED lines=19> */
.L_x_2070:
[----:B------:R-:W-:Y:S05]  /*17500*/  BSYNC B0 ;  /* 0x0000000000007941 */ /* 0x000fea0003800000 */
.L_x_2069:
[----:B------:R-:W-:Y:S05]  /*17510*/  @!P2 BRA `(.L_x_2071) ;  /* 0x000000000004a947 */ /* 0x000fea0003800000 */
[----:B------:R-:W-:Y:S01]  /*17520*/  BPT.TRAP 0x1 ;  /* 0x000000040000795c */ /* 0x000fe20000300000 */
.L_x_2071:
        /* <DEDUP_REMOVED lines=8> */
.L_x_2159:
[----:B------:R-:W-:Y:S05]  /*175b0*/  BSYNC B0 ;  /* 0x0000000000007941 */ /* 0x000fea0003800000 */
.L_x_2072:
[----:B------:R-:W-:Y:S05]  /*175c0*/  @!P2 BRA `(.L_x_2074) ;  /* 0x000000000004a947 */ /* 0x000fea0003800000 */
[----:B------:R-:W-:Y:S01]  /*175d0*/  BPT.TRAP 0x1 ;  /* 0x000000040000795c */ /* 0x000fe20000300000 */
.L_x_2074:
[----:B-1----:R-:W-:-:S04]  /*175e0*/  SHF.L.U32 R0, R26, 0x1f, RZ ;  /* 0x0000001f1a007819 */ /* 0x002fc800000006ff */
[----:B------:R-:W1:Y:S02]  /*175f0*/  SYNCS.PHASECHK.TRANS64.TRYWAIT P1, [R3+URZ+0x13260], R0 ;  /* 0x01326000030075a7 */ /* 0x000e64000802017f */
[----:B-1----:R-:W-:Y:S05]  /*17600*/  @!P1 BRA `(.L_x_2075) ;  /* 0x0000002800489947 */ /* 0x002fea0003800000 */
.L_x_2160:
        /* <DEDUP_REMOVED lines=46> */
.L_x_2076:
        /* <DEDUP_REMOVED lines=10> */
.L_x_2025:
[----:B------:R-:W2:Y:S02]  /*17990*/  LDL R0, [R1] ;  /* 0x0000000001007983 */ /* 0x000ea40000100800 */
[----:B--2---:R-:W-:-:S13]  /*179a0*/  LOP3.LUT P0, RZ, R0, 0x2, RZ, 0xc0, !PT ;  /* 0x0000000200ff7812 */ /* 0x004fda000780c0ff */
[----:B------:R-:W-:Y:S05]  /*179b0*/  @!P0 BRA `(.L_x_2077) ;  /* 0x0000000000248947 */ /* 0x000fea0003800000 */
[----:B------:R-:W-:Y:S05]  /*179c0*/  WARPSYNC.ALL ;  /* 0x0000000000007948 */ /* 0x000fea0003800000 */
[----:B------:R-:W2:Y:S08]  /*179d0*/  S2UR UR5, SR_CgaCtaId ;  /* 0x00000000000579c3 */ /* 0x000eb00000008800 */
[----:B------:R-:W-:Y:S06]  /*179e0*/  BAR.SYNC.DEFER_BLOCKING 0x5, 0x200 ;  /* 0x0148000000007b1d */ /* 0x000fec0000010000 */
[----:B------:R-:W-:-:S02]  /*179f0*/  UMOV UR4, 0x400 ;  /* 0x0000040000047882 */ /* 0x000fc40000000000 */
[----:B--2---:R-:W-:-:S06]  /*17a00*/  ULEA UR4, UR5, UR4, 0x18 ;  /* 0x0000000405047291 */ /* 0x004fcc000f8ec03f */
[----:B------:R-:W-:-:S05]  /*17a10*/  IMAD.U32 R22, RZ, RZ, UR4 ;  /* 0x00000004ff167e24 */ /* 0x000fca000f8e00ff */
[----:B------:R2:W3:Y:S01]  /*17a20*/  LDS.128 R16, [R22+0x132d0] ;  /* 0x0132d00016107984 */ /* 0x0004e20000000c00 */
[----:B------:R-:W-:Y:S06]  /*17a30*/  BAR.ARV 0x4, 0x200 ;  /* 0x0108000000007b1d */ /* 0x000fec0000002000 */
[----:B------:R-:W-:Y:S05]  /*17a40*/  BRA `(.L_x_2078) ;  /* 0x0000000800cc7947 */ /* 0x000fea0003800000 */
.L_x_2077:
[----:B------:R-:W2:Y:S01]  /*17a50*/  S2R R0, SR_TID.X ;  /* 0x0000000000007919 */ /* 0x000ea20000002100 */
[----:B------:R-:W-:Y:S01]  /*17a60*/  UMOV UR4, 0xffffffff ;  /* 0xffffffff00047882 */ /* 0x000fe20000000000 */
[----:B--2---:R-:W-:-:S04]  /*17a70*/  LOP3.LUT R7, R0, 0x1f, RZ, 0xc0, !PT ;  /* 0x0000001f00077812 */ /* 0x004fc800078ec0ff */
        /* <DEDUP_REMOVED lines=32> */
[----:B------:R0:W2:Y:S02]  /*17c80*/  SHFL.IDX PT, R14, R3, 0x1f, 0x1f ;  /* 0x03e01f00030e7f89 */ /* 0x0000a400000e0000 */
.L_x_2170:
[----:B------:R-:W-:Y:S02]  /*17c90*/  ULDC UR4, c[0x0][0xc38] ;  /* 0x00030e0000047ab9 */ /* 0x000fe40000000800 */
[----:B------:R-:W-:-:S04]  /*17ca0*/  IMAD.U32 R4, RZ, RZ, UR4 ;  /* 0x00000004ff047e24 */ /* 0x000fc8000f8e00ff */
[----:B--2---:R-:W-:-:S04]  /*17cb0*/  IMAD R5, R14, R4, RZ ;  /* 0x000000040e057224 */ /* 0x004fc800078e02ff */
[----:B------:R-:W-:-:S05]  /*17cc0*/  IMAD.IADD R16, R16, 0x1, R5 ;  /* 0x0000000110107824 */ /* 0x000fca00078e0205 */
[----:B------:R-:W-:-:S13]  /*17cd0*/  ISETP.GT.AND P6, PT, R16, R0, PT ;  /* 0x000000001000720c */ /* 0x000fda0003fc4270 */
[----:B------:R-:W-:Y:S05]  /*17ce0*/  @P6 BRA `(.L_x_2080) ;  /* 0x00000000009c6947 */ /* 0x000fea0003800000 */
.L_x_2085:
[----:B------:R-:W2:Y:S01]  /*17cf0*/  LDC R4, c[0x0][0xc3c] ;  /* 0x00030f00ff047b82 */ /* 0x000ea20000000800 */
[----:B------:R-:W-:-:S05]  /*17d00*/  VIADD R19, R19, 0x1f ;  /* 0x0000001f13137836 */ /* 0x000fca0000000000 */
[----:B--2---:R-:W-:-:S13]  /*17d10*/  ISETP.GE.AND P6, PT, R19, R4, PT ;  /* 0x000000041300720c */ /* 0x004fda0003fc6270 */
[----:B------:R-:W-:Y:S05]  /*17d20*/  @P6 BRA `(.L_x_2081) ;  /* 0x0000000400d06947 */ /* 0x000fea0003800000 */
[----:B------:R-:W2:Y:S01]  /*17d30*/  S2R R2, SR_TID.X ;  /* 0x0000000000027919 */ /* 0x000ea20000002100 */
[----:B------:R-:W-:Y:S01]  /*17d40*/  BSSY B0, `(.L_x_2082) ;  /* 0x0000009000007945 */ /* 0x000fe20003800000 */
[----:B--2---:R-:W-:-:S05]  /*17d50*/  LOP3.LUT R2, R2, 0x1f, RZ, 0xc0, !PT ;  /* 0x0000001f02027812 */ /* 0x004fca00078ec0ff */
[----:B------:R-:W-:Y:S02]  /*17d60*/  IMAD.IADD R5, R19, 0x1, R2 ;  /* 0x0000000113057824 */ /* 0x000fe400078e0202 */
[----:B------:R-:W-:-:S03]  /*17d70*/  IMAD.MOV.U32 R2, RZ, RZ, RZ ;  /* 0x000000ffff027224 */ /* 0x000fc600078e00ff */
[----:B------:R-:W-:-:S13]  /*17d80*/  ISETP.GE.OR P6, PT, R5, R4, !P0 ;  /* 0x000000040500720c */ /* 0x000fda00047c6670 */
[----:B------:R-:W-:Y:S05]  /*17d90*/  @P6 BRA `(.L_x_2083) ;  /* 0x00000000000c6947 */ /* 0x000fea0003800000 */
[----:B0-----:R-:W0:Y:S02]  /*17da0*/  LDC.64 R2, c[0x0][0xc80] ;  /* 0x00032000ff027b82 */ /* 0x001e240000000a00 */
[----:B0-----:R-:W-:-:S06]  /*17db0*/  IMAD.WIDE R2, R5, 0x4, R2 ;  /* 0x0000000405027825 */ /* 0x001fcc00078e0202 */
[----:B------:R2:W5:Y:S02]  /*17dc0*/  LDG.E R2, desc[UR40][R2.64] ;  /* 0x0000002802027981 */ /* 0x000564000c1e1900 */
.L_x_2083:
[----:B------:R-:W-:Y:S05]  /*17dd0*/  BSYNC B0 ;  /* 0x0000000000007941 */ /* 0x000fea0003800000 */
.L_x_2082:
[----:B------:R-:W-:-:S03]  /*17de0*/  UMOV UR4, 0xffffffff ;  /* 0xffffffff00047882 */ /* 0x000fc60000000000 */
[----:B------:R-:W-:Y:S05]  /*17df0*/  BRA.DIV UR4, `(.L_x_2084) ;  /* 0x0000002604847947 */ /* 0x000fea000b800000 */
[----:B-----5:R-:W3:Y:S02]  /*17e00*/  SHFL.UP PT, R14, R2, 0x1, RZ ;  /* 0x04200000020e7989 */ /* 0x020ee400000e00ff */
[----:B---3--:R-:W-:-:S05]  /*17e10*/  SEL R13, R14, RZ, P1 ;  /* 0x000000ff0e0d7207 */ /* 0x008fca0000800000 */
[----:B------:R-:W-:-:S05]  /*17e20*/  IMAD.IADD R13, R2, 0x1, R13 ;  /* 0x00000001020d7824 */ /* 0x000fca00078e020d */
[----:B------:R-:W3:Y:S02]  /*17e30*/  SHFL.UP PT, R14, R13, 0x2, RZ ;  /* 0x044000000d0e7989 */ /* 0x000ee400000e00ff */
        /* <DEDUP_REMOVED lines=8> */
[----:B------:R-:W0:Y:S02]  /*17ec0*/  SHFL.UP PT, R14, R6, 0x10, RZ ;  /* 0x06000000060e7989 */ /* 0x000e2400000e00ff */
[----:B0-2---:R-:W-:-:S05]  /*17ed0*/  SEL R3, R14, RZ, P5 ;  /* 0x000000ff0e037207 */ /* 0x005fca0002800000 */
[----:B------:R-:W-:-:S05]  /*17ee0*/  IMAD.IADD R3, R6, 0x1, R3 ;  /* 0x0000000106037824 */ /* 0x000fca00078e0203 */
[----:B------:R0:W2:Y:S02]  /*17ef0*/  SHFL.IDX PT, R14, R3, 0x1f, 0x1f ;  /* 0x03e01f00030e7f89 */ /* 0x0000a400000e0000 */
.L_x_2178:
[----:B------:R-:W-:Y:S02]  /*17f00*/  ULDC UR4, c[0x0][0xc38] ;  /* 0x00030e0000047ab9 */ /* 0x000fe40000000800 */
[----:B------:R-:W-:-:S04]  /*17f10*/  IMAD.U32 R4, RZ, RZ, UR4 ;  /* 0x00000004ff047e24 */ /* 0x000fc8000f8e00ff */
[----:B--2---:R-:W-:-:S04]  /*17f20*/  IMAD R5, R14, R4, RZ ;  /* 0x000000040e057224 */ /* 0x004fc800078e02ff */
[----:B------:R-:W-:-:S05]  /*17f30*/  IMAD.IADD R16, R5, 0x1, R16 ;  /* 0x0000000105107824 */ /* 0x000fca00078e0210 */
[----:B------:R-:W-:-:S13]  /*17f40*/  ISETP.GT.AND P6, PT, R16, R0, PT ;  /* 0x000000001000720c */ /* 0x000fda0003fc4270 */
[----:B------:R-:W-:Y:S05]  /*17f50*/  @!P6 BRA `(.L_x_2085) ;  /* 0xfffffffc0064e947 */ /* 0x000fea000383ffff */
.L_x_2080:
[----:B------:R-:W-:Y:S01]  /*17f60*/  IMAD.IADD R16, R16, 0x1, -R5 ;  /* 0x0000000110107824 */ /* 0x000fe200078e0a05 */
[----:B------:R-:W-:-:S03]  /*17f70*/  UMOV UR4, 0xffffffff ;  /* 0xffffffff00047882 */ /* 0x000fc60000000000 */
[----:B------:R-:W-:-:S05]  /*17f80*/  IMAD R5, R3, R4, R16 ;  /* 0x0000000403057224 */ /* 0x000fca00078e0210 */
[----:B------:R-:W-:Y:S01]  /*17f90*/  ISETP.GT.AND P6, PT, R5, R0, PT ;  /* 0x000000000500720c */ /* 0x000fe20003fc4270 */
[----:B------:R-:W-:-:S12]  /*17fa0*/  BRA.DIV UR4, `(.L_x_2086) ;  /* 0x0000002604d47947 */ /* 0x000fd8000b800000 */
[----:B------:R-:W-:-:S04]  /*17fb0*/  VOTE.ANY R5, PT, !P6 ;  /* 0x0000000000057806 */ /* 0x000fc800070e0100 */
[----:B------:R-:W2:Y:S02]  /*17fc0*/  POPC R6, R5 ;  /* 0x0000000500067309 */ /* 0x000ea40000000000 */
[----:B--2---:R2:W3:Y:S02]  /*17fd0*/  SHFL.IDX PT, R17, R2, R6, 0x1f ;  /* 0x00001f0602117589 */ /* 0x0044e400000e0000 */
.L_x_2182:
[----:B------:R-:W-:Y:S01]  /*17fe0*/  ISETP.NE.AND P0, PT, R5, RZ, PT ;  /* 0x000000ff0500720c */ /* 0x000fe20003f05270 */
[----:B------:R-:W-:-:S12]  /*17ff0*/  IMAD.MOV.U32 R5, RZ, RZ, RZ ;  /* 0x000000ffff057224 */ /* 0x000fd800078e00ff */
[----:B------:R-:W-:Y:S05]  /*18000*/  @!P0 BRA `(.L_x_2087) ;  /* 0x0000000000108947 */ /* 0x000fea0003800000 */
[----:B------:R-:W-:Y:S01]  /*18010*/  UMOV UR4, 0xffffffff ;  /* 0xffffffff00047882 */ /* 0x000fe20000000000 */
[----:B------:R-:W-:Y:S02]  /*18020*/  VIADD R12, R6, 0xffffffff ;  /* 0xffffffff060c7836 */ /* 0x000fe40000000000 */
[----:B------:R-:W-:Y:S05]  /*18030*/  BRA.DIV UR4, `(.L_x_2088) ;  /* 0x0000002604f87947 */ /* 0x000fea000b800000 */
[----:B------:R4:W0:Y:S02]  /*18040*/  SHFL.IDX PT, R5, R3, R12, 0x1f ;  /* 0x00001f0c03057589 */ /* 0x00082400000e0000 */
.L_x_2087:
[----:B0-2-4-:R-:W0:Y:S01]  /*18050*/  LDC.64 R2, c[0x0][0xc90] ;  /* 0x00032400ff027b82 */ /* 0x015e220000000a00 */
[----:B------:R-:W-:-:S04]  /*18060*/  IMAD.IADD R19, R6, 0x1, R19 ;  /* 0x0000000106137824 */ /* 0x000fc800078e0213 */
[----:B0-----:R-:W-:-:S05]  /*18070*/  IMAD.WIDE R2, R19, 0x4, R2 ;  /* 0x0000000413027825 */ /* 0x001fca00078e0202 */
[----:B------:R-:W3:Y:S01]  /*18080*/  LDG.E R7, desc[UR40][R2.64] ;  /* 0x0000002802077981 */ /* 0x000ee2000c1e1900 */
[----:B------:R-:W-:-:S04]  /*18090*/  IMAD R16, R5, R4, R16 ;  /* 0x0000000405107224 */ /* 0x000fc800078e0210 */
[----:B------:R-:W-:Y:S02]  /*180a0*/  IMAD.IADD R0, R0, 0x1, -R16 ;  /* 0x0000000100007824 */ /* 0x000fe400078e0a10 */
[----:B---3--:R-:W-:-:S05]  /*180b0*/  IMAD R6, R17, R7, RZ ;  /* 0x0000000711067224 */ /* 0x008fca00078e02ff */
        /* <DEDUP_REMOVED lines=59> */
.L_x_2081:
[----:B------:R-:W-:Y:S01]  /*18470*/  UMOV UR4, URZ ;  /* 0x0000003f00047c82 */ /* 0x000fe20008000000 */
[----:B------:R-:W-:Y:S01]  /*18480*/  UMOV UR5, URZ ;  /* 0x0000003f00057c82 */ /* 0x000fe20008000000 */
[----:B------:R-:W-:Y:S01]  /*18490*/  ULDC UR6, c[0x0][0xc3c] ;  /* 0x00030f0000067ab9 */ /* 0x000fe20000000800 */
[----:B------:R-:W-:Y:S02]  /*184a0*/  IMAD.MOV.U32 R16, RZ, RZ, R0 ;  /* 0x000000ffff107224 */ /* 0x000fe400078e0000 */
[----:B------:R-:W-:Y:S02]  /*184b0*/  IMAD.U32 R17, RZ, RZ, UR4 ;  /* 0x00000004ff117e24 */ /* 0x000fe4000f8e00ff */
[----:B------:R-:W-:Y:S02]  /*184c0*/  IMAD.U32 R18, RZ, RZ, UR5 ;  /* 0x00000005ff127e24 */ /* 0x000fe4000f8e00ff */
[----:B------:R-:W-:-:S07]  /*184d0*/  IMAD.U32 R19, RZ, RZ, UR6 ;  /* 0x00000006ff137e24 */ /* 0x000fce000f8e00ff */
.L_x_2089:
[----:B------:R-:W2:Y:S01]  /*184e0*/  S2R R0, SR_TID.X ;  /* 0x0000000000007919 */ /* 0x000ea20000002100 */
[----:B------:R-:W-:Y:S05]  /*184f0*/  WARPSYNC.ALL ;  /* 0x0000000000007948 */ /* 0x000fea0003800000 */
[----:B------:R-:W-:Y:S01]  /*18500*/  BAR.SYNC.DEFER_BLOCKING 0x4, 0x200 ;  /* 0x0108000000007b1d */ /* 0x000fe20000010000 */
[----:B--2---:R-:W-:-:S04]  /*18510*/  LOP3.LUT R0, R0, 0x1f, RZ, 0xc0, !PT ;  /* 0x0000001f00007812 */ /* 0x004fc800078ec0ff */
[----:B------:R-:W-:-:S13]  /*18520*/  ISETP.NE.AND P0, PT, R0, RZ, PT ;  /* 0x000000ff0000720c */ /* 0x000fda0003f05270 */
[----:B0-----:R-:W0:Y:S01]  /*18530*/  @!P0 S2R R3, SR_CgaCtaId ;  /* 0x0000000000038919 */ /* 0x001e220000008800 */
[----:B------:R-:W-:-:S04]  /*18540*/  @!P0 MOV R0, 0x400 ;  /* 0x0000040000008802 */ /* 0x000fc80000000f00 */
[----:B0-----:R-:W-:-:S05]  /*18550*/  @!P0 LEA R22, R3, R0, 0x18 ;  /* 0x0000000003168211 */ /* 0x001fca00078ec0ff */
[----:B------:R4:W-:Y:S01]  /*18560*/  @!P0 STS.128 [R22+0x132d0], R16 ;  /* 0x0132d01016008388 */ /* 0x0009e20000000c00 */
[----:B------:R-:W-:Y:S06]  /*18570*/  BAR.ARV 0x5, 0x200 ;  /* 0x0148000000007b1d */ /* 0x000fec0000002000 */
.L_x_2078:
[----:B------:R-:W-:Y:S02]  /*18580*/  ULDC UR4, c[0x0][0xc3c] ;  /* 0x00030f0000047ab9 */ /* 0x000fe40000000800 */
[----:B---3--:R-:W-:-:S13]  /*18590*/  ISETP.GE.AND P0, PT, R19, UR4, PT ;  /* 0x0000000413007c0c */ /* 0x008fda000bf06270 */
[----:B------:R-:W-:Y:S05]  /*185a0*/  @!P0 BRA `(.L_x_2090) ;  /* 0xffffffb000ec8947 */ /* 0x000fea000383ffff */
[----:B------:R-:W-:Y:S05]  /*185b0*/  BSYNC B7 ;  /* 0x0000000000077941 */ /* 0x000fea0003800000 */
.L_x_1988:
[----:B0-----:R-:W3:Y:S01]  /*185c0*/  LDL.LU R0, [R1+0x3c] ;  /* 0x00003c0001007983 */ /* 0x001ee20000300800 */
[----:B------:R-:W-:Y:S01]  /*185d0*/  BSSY B0, `(.L_x_2091) ;  /* 0x000000b000007945 */ /* 0x000fe20003800000 */
[----:B------:R-:W0:Y:S01]  /*185e0*/  S2R R5, SR_CgaCtaId ;  /* 0x0000000000057919 */ /* 0x000e220000008800 */
[----:B---3--:R-:W-:-:S05]  /*185f0*/  VIADD R0, R0, 0x1 ;  /* 0x0000000100007836 */ /* 0x008fca0000000000 */
        /* <DEDUP_REMOVED lines=8> */
.L_x_2185:
[----:B------:R-:W-:Y:S05]  /*18680*/  BSYNC B0 ;  /* 0x0000000000007941 */ /* 0x000fea0003800000 */
.L_x_2091:
[----:B------:R-:W-:-:S03]  /*18690*/  UMOV UR4, 0xffffffff ;  /* 0xffffffff00047882 */ /* 0x000fc60000000000 */
[----:B------:R-:W-:Y:S05]  /*186a0*/  BRA.DIV UR4, `(.L_x_2093) ;  /* 0x0000002204987947 */ /* 0x000fea000b800000 */
[----:B0-----:R-:W0:Y:S02]  /*186b0*/  S2R R0, SR_TID.X ;  /* 0x0000000000007919 */ /* 0x001e240000002100 */
[----:B0-----:R-:W-:-:S04]  /*186c0*/  SHF.R.U32.HI R0, RZ, 0x5, R0 ;  /* 0x00000005ff007819 */ /* 0x001fc80000011600 */
[----:B------:R-:W-:-:S05]  /*186d0*/  LOP3.LUT R0, R0, 0x3, RZ, 0xc0, !PT ;  /* 0x0000000300007812 */ /* 0x000fca00078ec0ff */
[----:B------:R0:W3:Y:S02]  /*186e0*/  SHFL.IDX PT, R14, R0, RZ, 0x1f ;  /* 0x00001fff000e7589 */ /* 0x0000e400000e0000 */
.L_x_2188:
[----:B---3--:R-:W-:-:S13]  /*186f0*/  ISETP.NE.AND P0, PT, R14, RZ, PT ;  /* 0x000000ff0e00720c */ /* 0x008fda0003f05270 */
[----:B------:R-:W-:Y:S05]  /*18700*/  @P0 BRA `(.L_x_1867) ;  /* 0x0000000000a40947 */ /* 0x000fea0003800000 */
[----:B------:R-:W-:-:S03]  /*18710*/  UMOV UR4, 0xffffffff ;  /* 0xffffffff00047882 */ /* 0x000fc60000000000 */
[----:B------:R-:W-:Y:S05]  /*18720*/  BRA.DIV UR4, `(.L_x_2094) ;  /* 0x0000002204ac7947 */ /* 0x000fea000b800000 */
[----:B------:R-:W-:-:S13]  /*18730*/  ELECT P6, URZ, PT ;  /* 0x00000000003f782f */ /* 0x000fda00038c0000 */
.L_x_2191:
[----:B------:R-:W-:Y:S05]  /*18740*/  @!P6 BRA `(.L_x_1867) ;  /* 0x000000000094e947 */ /* 0x000fea0003800000 */
[----:B0-----:R-:W3:Y:S02]  /*18750*/  LDL.LU R0, [R1+0x38] ;  /* 0x0000380001007983 */ /* 0x001ee40000300800 */
[----:B---3--:R-:W-:-:S04]  /*18760*/  LOP3.LUT R0, R0, 0x2, RZ, 0xfc, !PT ;  /* 0x0000000200007812 */ /* 0x008fc800078efcff */
[----:B------:R-:W-:-:S13]  /*18770*/  ISETP.NE.AND P0, PT, R0, 0x3, PT ;  /* 0x000000030000780c */ /* 0x000fda0003f05270 */
[----:B------:R-:W-:Y:S05]  /*18780*/  @!P0 BRA `(.L_x_2095) ;  /* 0x0000000000048947 */ /* 0x000fea0003800000 */
[----:B------:R-:W-:Y:S01]  /*18790*/  BPT.TRAP 0x1 ;  /* 0x000000040000795c */ /* 0x000fe20000300000 */
.L_x_2095:
        /* <DEDUP_REMOVED lines=12> */
.L_x_2192:
[----:B------:R-:W3:Y:S02]  /*18860*/  SYNCS.PHASECHK.TRANS64.TRYWAIT P1, [R3+URZ], R0 ;  /* 0x00000000030075a7 */ /* 0x000ee4000802017f */
[----:B---3--:R-:W-:Y:S05]  /*18870*/  @!P1 BRA `(.L_x_2097) ;  /* 0x00000020008c9947 */ /* 0x008fea0003800000 */
.L_x_2193:
[----:B------:R-:W-:Y:S05]  /*18880*/  @!P0 BRA `(.L_x_2098) ;  /* 0x0000000000048947 */ /* 0x000fea0003800000 */
[----:B------:R-:W-:Y:S01]  /*18890*/  BPT.TRAP 0x1 ;  /* 0x000000040000795c */ /* 0x000fe20000300000 */
.L_x_2098:
[----:B---3--:R-:W-:-:S04]  /*188a0*/  IMAD R3, R24, 0x8, R9 ;  /* 0x0000000818037824 */ /* 0x008fc800078e0209 */
[----:B------:R-:W3:Y:S02]  /*188b0*/  SYNCS.PHASECHK.TRANS64.TRYWAIT P1, [R3+URZ+0x13260], R2 ;  /* 0x01326002030075a7 */ /* 0x000ee4000802017f */
[----:B---3--:R-:W-:Y:S05]  /*188c0*/  @!P1 BRA `(.L_x_2099) ;  /* 0x00000020008c9947 */ /* 0x008fea0003800000 */
.L_x_2194:
[----:B------:R-:W-:Y:S05]  /*188d0*/  @!P0 BRA `(.L_x_2100) ;  /* 0x0000000000048947 */ /* 0x000fea0003800000 */
[----:B------:R-:W-:Y:S01]  /*188e0*/  BPT.TRAP 0x1 ;  /* 0x000000040000795c */ /* 0x000fe20000300000 */
.L_x_2100:
[----:B------:R-:W-:-:S04]  /*188f0*/  IMAD R5, R4, 0x8, R9 ;  /* 0x0000000804057824 */ /* 0x000fc800078e0209 */
[----:B------:R-:W5:Y:S02]  /*18900*/  SYNCS.PHASECHK.TRANS64.TRYWAIT P1, [R5+URZ+0x13260], R0 ;  /* 0x01326000050075a7 */ /* 0x000f64000802017f */
[----:B-----5:R-:W-:Y:S05]  /*18910*/  @!P1 BRA `(.L_x_2101) ;  /* 0x00000020008c9947 */ /* 0x020fea0003800000 */
.L_x_2195:
[----:B------:R-:W-:Y:S05]  /*18920*/  @!P0 BRA `(.L_x_2102) ;  /* 0x0000000000048947 */ /* 0x000fea0003800000 */
[----:B------:R-:W-:Y:S01]  /*18930*/  BPT.TRAP 0x1 ;  /* 0x000000040000795c */ /* 0x000fe20000300000 */
.L_x_2102:
[----:B------:R-:W5:Y:S02]  /*18940*/  SYNCS.PHASECHK.TRANS64.TRYWAIT P0, [R3+URZ+0x13280], R2 ;  /* 0x01328002030075a7 */ /* 0x000f64000800017f */
[----:B-----5:R-:W-:Y:S05]  /*18950*/  @!P0 BRA `(.L_x_2103) ;  /* 0x0000002000908947 */ /* 0x020fea0003800000 */
.L_x_2104:
[----:B------:R0:W0:Y:S02]  /*18960*/  SYNCS.PHASECHK.TRANS64.TRYWAIT P0, [R5+URZ+0x13280], R0 ;  /* 0x01328000050075a7 */ /* 0x000024000800017f */
[----:B0-----:R-:W-:Y:S05]  /*18970*/  @!P0 NANOSLEEP.SYNCS 0x989680 ;  /* 0x009896800000895d */ /* 0x001fea0003900000 */
[----:B------:R-:W0:Y:S02]  /*18980*/  @!P0 SYNCS.PHASECHK.TRANS64 P0, [R5+URZ+0x13280], R0 ;  /* 0x01328000050085a7 */ /* 0x000e24000800007f */
[----:B0-----:R-:W-:Y:S05]  /*18990*/  @!P0 BRA `(.L_x_2104) ;  /* 0xfffffffc00f08947 */ /* 0x001fea000383ffff */
.L_x_1867:
[----:B------:R-:W-:Y:S05]  /*189a0*/  BSYNC B8 ;  /* 0x0000000000087941 */ /* 0x000fea0003800000 */
.L_x_1864:
[----:B------:R-:W-:Y:S05]  /*189b0*/  EXIT ;  /* 0x000000000000794d */ /* 0x000fea0003800000 */
.L_x_1883:
[----:B0-----:R0:W1:Y:S02]  /*189c0*/  SYNCS.PHASECHK.TRANS64.TRYWAIT P5, [R74+URZ+0x13290], R75 ;  /* 0x0132904b4a0075a7 */ /* 0x00106400080a017f */
[----:B-1----:R-:W-:Y:S05]  /*189d0*/  @!P5 NANOSLEEP.SYNCS 0x989680 ;  /* 0x009896800000d95d */ /* 0x002fea0003900000 */
[----:B------:R-:W1:Y:S02]  /*189e0*/  @!P5 SYNCS.PHASECHK.TRANS64 P5, [R74+URZ+0x13290], R75 ;  /* 0x0132904b4a00d5a7 */ /* 0x000e6400080a007f */
[----:B-1----:R-:W-:Y:S05]  /*189f0*/  @!P5 BRA `(.L_x_1883) ;  /* 0xfffffffc00f0d947 */ /* 0x002fea000383ffff */
[----:B------:R-:W-:Y:S05]  /*18a00*/  BRA `(.L_x_2105) ;  /* 0xfffffe9c00647947 */ /* 0x000fea000383ffff */
.L_x_1893:
[----:B0-----:R0:W1:Y:S02]  /*18a10*/  SYNCS.PHASECHK.TRANS64.TRYWAIT P5, [R74+URZ+0x13290], R75 ;  /* 0x0132904b4a0075a7 */ /* 0x00106400080a017f */
[----:B-1----:R-:W-:Y:S05]  /*18a20*/  @!P5 NANOSLEEP.SYNCS 0x989680 ;  /* 0x009896800000d95d */ /* 0x002fea0003900000 */
[----:B------:R-:W1:Y:S02]  /*18a30*/  @!P5 SYNCS.PHASECHK.TRANS64 P5, [R74+URZ+0x13290], R75 ;  /* 0x0132904b4a00d5a7 */ /* 0x000e6400080a007f */
[----:B-1----:R-:W-:Y:S05]  /*18a40*/  @!P5 BRA `(.L_x_1893) ;  /* 0xfffffffc00f0d947 */ /* 0x002fea000383ffff */
[----:B------:R-:W-:Y:S05]  /*18a50*/  BRA `(.L_x_2106) ;  /* 0xfffffeac00847947 */ /* 0x000fea000383ffff */
.L_x_1898:
[----:B0-----:R0:W1:Y:S02]  /*18a60*/  SYNCS.PHASECHK.TRANS64.TRYWAIT P1, [R74+URZ+0x13290], R75 ;  /* 0x0132904b4a0075a7 */ /* 0x001064000802017f */
[----:B-1----:R-:W-:Y:S05]  /*18a70*/  @!P1 NANOSLEEP.SYNCS 0x989680 ;  /* 0x009896800000995d */ /* 0x002fea0003900000 */
[----:B------:R-:W1:Y:S02]  /*18a80*/  @!P1 SYNCS.PHASECHK.TRANS64 P1, [R74+URZ+0x13290], R75 ;  /* 0x0132904b4a0095a7 */ /* 0x000e64000802007f */
[----:B-1----:R-:W-:Y:S05]  /*18a90*/  @!P1 BRA `(.L_x_1898) ;  /* 0xfffffffc00f09947 */ /* 0x002fea000383ffff */
[----:B------:R-:W-:Y:S05]  /*18aa0*/  BRA `(.L_x_2107) ;  /* 0xfffffebc00947947 */ /* 0x000fea000383ffff */
.L_x_1902:
[----:B------:R0:W0:Y:S02]  /*18ab0*/  SYNCS.PHASECHK.TRANS64.TRYWAIT P0, [R74+URZ+0x132b0], R75 ;  /* 0x0132b04b4a0075a7 */ /* 0x000024000800017f */
[----:B0-----:R-:W-:Y:S05]  /*18ac0*/  @!P0 NANOSLEEP.SYNCS 0x989680 ;  /* 0x009896800000895d */ /* 0x001fea0003900000 */
[----:B------:R-:W0:Y:S02]  /*18ad0*/  @!P0 SYNCS.PHASECHK.TRANS64 P0, [R74+URZ+0x132b0], R75 ;  /* 0x0132b04b4a0085a7 */ /* 0x000e24000800007f */
[----:B0-----:R-:W-:Y:S05]  /*18ae0*/  @!P0 BRA `(.L_x_1902) ;  /* 0xfffffffc00f08947 */ /* 0x001fea000383ffff */
[----:B------:R-:W-:Y:S05]  /*18af0*/  BRA `(.L_x_2108) ;  /* 0xfffffebc00f47947 */ /* 0x000fea000383ffff */
.L_x_1920:
[----:B------:R-:W-:Y:S01]  /*18b00*/  BSSY B1, `(.L_x_2109) ;  /* 0x0000007000017945 */ /* 0x000fe20003800000 */
[----:B------:R-:W-:Y:S02]  /*18b10*/  IMAD.MOV.U32 R12, RZ, RZ, RZ ;  /* 0x000000ffff0c7224 */ /* 0x000fe400078e00ff */
[----:B------:R-:W-:Y:S02]  /*18b20*/  IMAD.MOV.U32 R11, RZ, RZ, 0x1e1f ;  /* 0x00001e1fff0b7424 */ /* 0x000fe400078e00ff */
[----:B------:R-:W-:-:S07]  /*18b30*/  IMAD.MOV.U32 R15, RZ, RZ, -0x1 ;  /* 0xffffffffff0f7424 */ /* 0x000fce00078e00ff */
[----:B------:R-:W-:Y:S05]  /*18b40*/  WARPSYNC.COLLECTIVE R15, `(.L_x_2110) ;  /* 0x000000000f087348 */ /* 0x000fea0003c00000 */
[----:B------:R0:W1:Y:S02]  /*18b50*/  SHFL.IDX P6, R14, R13, R12, R11 ;  /* 0x0000000c0d0e7389 */ /* 0x00006400000c000b */
[----:B01----:R-:W-:Y:S01]  /*18b60*/  ENDCOLLECTIVE ;  /* 0x000000000000791b */ /* 0x003fe20003800000 */
.L_x_2110:
[----:B------:R-:W-:Y:S05]  /*18b70*/  BSYNC B1 ;  /* 0x0000000000017941 */ /* 0x000fea0003800000 */
.L_x_2109:
        /* <DEDUP_REMOVED lines=8> */
.L_x_2111:
[----:B------:R-:W-:Y:S02]  /*18c00*/  IMAD.MOV.U32 R13, RZ, RZ, R4 ;  /* 0x000000ffff0d7224 */ /* 0x000fe400078e0004 */
[----:B------:R-:W-:-:S07]  /*18c10*/  IMAD.MOV.U32 R3, RZ, RZ, R14 ;  /* 0x000000ffff037224 */ /* 0x000fce00078e000e */
[----:B------:R-:W-:Y:S05]  /*18c20*/  WARPSYNC.COLLECTIVE R15, `(.L_x_2112) ;  /* 0x000000000f087348 */ /* 0x000fea0003c00000 */
[----:B------:R0:W1:Y:S02]  /*18c30*/  SHFL.IDX P6, R14, R13, R12, R11 ;  /* 0x0000000c0d0e7389 */ /* 0x00006400000c000b */
[----:B01----:R-:W-:Y:S01]  /*18c40*/  ENDCOLLECTIVE ;  /* 0x000000000000791b */ /* 0x003fe20003800000 */
.L_x_2112:
[----:B------:R-:W-:Y:S02]  /*18c50*/  IMAD.MOV.U32 R13, RZ, RZ, R5 ;  /* 0x000000ffff0d7224 */ /* 0x000fe400078e0005 */
[----:B------:R-:W-:-:S07]  /*18c60*/  IMAD.MOV.U32 R4, RZ, RZ, R14 ;  /* 0x000000ffff047224 */ /* 0x000fce00078e000e */
[----:B------:R-:W-:Y:S05]  /*18c70*/  WARPSYNC.COLLECTIVE R15, `(.L_x_2113) ;  /* 0x000000000f087348 */ /* 0x000fea0003c00000 */
[----:B------:R0:W1:Y:S02]  /*18c80*/  SHFL.IDX P6, R14, R13, R12, R11 ;  /* 0x0000000c0d0e7389 */ /* 0x00006400000c000b */
[----:B01----:R-:W-:Y:S01]  /*18c90*/  ENDCOLLECTIVE ;  /* 0x000000000000791b */ /* 0x003fe20003800000 */
.L_x_2113:
[----:B------:R-:W-:Y:S05]  /*18ca0*/  BRA `(.L_x_2114) ;  /* 0xfffffecc00587947 */ /* 0x000fea000383ffff */
.L_x_1924:
[----:B-1----:R1:W2:Y:S02]  /*18cb0*/  SYNCS.PHASECHK.TRANS64.TRYWAIT P0, [R16+URZ+0x13200], R5 ;  /* 0x01320005100075a7 */ /* 0x0022a4000800017f */
[----:B--2---:R-:W-:Y:S05]  /*18cc0*/  @!P0 NANOSLEEP.SYNCS 0x989680 ;  /* 0x009896800000895d */ /* 0x004fea0003900000 */
[----:B------:R-:W2:Y:S02]  /*18cd0*/  @!P0 SYNCS.PHASECHK.TRANS64 P0, [R16+URZ+0x13200], R5 ;  /* 0x01320005100085a7 */ /* 0x000ea4000800007f */
[----:B--2---:R-:W-:Y:S05]  /*18ce0*/  @!P0 BRA `(.L_x_1924) ;  /* 0xfffffffc00f08947 */ /* 0x004fea000383ffff */
[----:B------:R-:W-:Y:S05]  /*18cf0*/  BRA `(.L_x_2115) ;  /* 0xfffffecc00f87947 */ /* 0x000fea000383ffff */
.L_x_1928:
[----:B------:R-:W-:Y:S01]  /*18d00*/  BSSY B1, `(.L_x_2116) ;  /* 0x0000007000017945 */ /* 0x000fe20003800000 */
[----:B------:R-:W-:Y:S02]  /*18d10*/  IMAD.MOV.U32 R12, RZ, RZ, RZ ;  /* 0x000000ffff0c7224 */ /* 0x000fe400078e00ff */
[----:B------:R-:W-:Y:S02]  /*18d20*/  IMAD.MOV.U32 R11, RZ, RZ, 0x1e1f ;  /* 0x00001e1fff0b7424 */ /* 0x000fe400078e00ff */
[----:B------:R-:W-:-:S07]  /*18d30*/  IMAD.MOV.U32 R15, RZ, RZ, -0x1 ;  /* 0xffffffffff0f7424 */ /* 0x000fce00078e00ff */
[----:B------:R-:W-:Y:S05]  /*18d40*/  WARPSYNC.COLLECTIVE R15, `(.L_x_2117) ;  /* 0x000000000f087348 */ /* 0x000fea0003c00000 */
[----:B------:R0:W1:Y:S02]  /*18d50*/  SHFL.IDX P6, R14, R13, R12, R11 ;  /* 0x0000000c0d0e7389 */ /* 0x00006400000c000b */
[----:B01----:R-:W-:Y:S01]  /*18d60*/  ENDCOLLECTIVE ;  /* 0x000000000000791b */ /* 0x003fe20003800000 */
.L_x_2117:
[----:B------:R-:W-:Y:S05]  /*18d70*/  BSYNC B1 ;  /* 0x0000000000017941 */ /* 0x000fea0003800000 */
.L_x_2116:
        /* <DEDUP_REMOVED lines=8> */
.L_x_2118:
[----:B------:R-:W-:Y:S02]  /*18e00*/  IMAD.MOV.U32 R13, RZ, RZ, R20 ;  /* 0x000000ffff0d7224 */ /* 0x000fe400078e0014 */
[----:B------:R-:W-:-:S07]  /*18e10*/  IMAD.MOV.U32 R3, RZ, RZ, R14 ;  /* 0x000000ffff037224 */ /* 0x000fce00078e000e */
[----:B------:R-:W-:Y:S05]  /*18e20*/  WARPSYNC.COLLECTIVE R15, `(.L_x_2119) ;  /* 0x000000000f087348 */ /* 0x000fea0003c00000 */
[----:B------:R0:W1:Y:S02]  /*18e30*/  SHFL.IDX P6, R14, R13, R12, R11 ;  /* 0x0000000c0d0e7389 */ /* 0x00006400000c000b */
[----:B01----:R-:W-:Y:S01]  /*18e40*/  ENDCOLLECTIVE ;  /* 0x000000000000791b */ /* 0x003fe20003800000 */
.L_x_2119:
[----:B------:R-:W-:Y:S02]  /*18e50*/  IMAD.MOV.U32 R13, RZ, RZ, R4 ;  /* 0x000000ffff0d7224 */ /* 0x000fe400078e0004 */
[----:B------:R-:W-:-:S07]  /*18e60*/  IMAD.MOV.U32 R20, RZ, RZ, R14 ;  /* 0x000000ffff147224 */ /* 0x000fce00078e000e */
[----:B------:R-:W-:Y:S05]  /*18e70*/  WARPSYNC.COLLECTIVE R15, `(.L_x_2120) ;  /* 0x000000000f087348 */ /* 0x000fea0003c00000 */
[----:B------:R0:W1:Y:S02]  /*18e80*/  SHFL.IDX P6, R14, R13, R12, R11 ;  /* 0x0000000c0d0e7389 */ /* 0x00006400000c000b */
[----:B01----:R-:W-:Y:S01]  /*18e90*/  ENDCOLLECTIVE ;  /* 0x000000000000791b */ /* 0x003fe20003800000 */
.L_x_2120:
[----:B------:R-:W-:Y:S05]  /*18ea0*/  BRA `(.L_x_2121) ;  /* 0xfffffee000187947 */ /* 0x000fea000383ffff */
.L_x_1932:
[----:B-1----:R1:W2:Y:S02]  /*18eb0*/  SYNCS.PHASECHK.TRANS64.TRYWAIT P1, [R16+URZ+0x13200], R21 ;  /* 0x01320015100075a7 */ /* 0x0022a4000802017f */
[----:B--2---:R-:W-:Y:S05]  /*18ec0*/  @!P1 NANOSLEEP.SYNCS 0x989680 ;  /* 0x009896800000995d */ /* 0x004fea0003900000 */
[----:B------:R-:W2:Y:S02]  /*18ed0*/  @!P1 SYNCS.PHASECHK.TRANS64 P1, [R16+URZ+0x13200], R21 ;  /* 0x01320015100095a7 */ /* 0x000ea4000802007f */
[----:B--2---:R-:W-:Y:S05]  /*18ee0*/  @!P1 BRA `(.L_x_1932) ;  /* 0xfffffffc00f09947 */ /* 0x004fea000383ffff */
[----:B------:R-:W-:Y:S05]  /*18ef0*/  BRA `(.L_x_2122) ;  /* 0xfffffee000907947 */ /* 0x000fea000383ffff */
.L_x_1936:
[----:B-1----:R1:W2:Y:S02]  /*18f00*/  SYNCS.PHASECHK.TRANS64.TRYWAIT P0, [R12+URZ+0x13230], R3 ;  /* 0x013230030c0075a7 */ /* 0x0022a4000800017f */
[----:B--2---:R-:W-:Y:S05]  /*18f10*/  @!P0 NANOSLEEP.SYNCS 0x989680 ;  /* 0x009896800000895d */ /* 0x004fea0003900000 */
[----:B------:R-:W2:Y:S02]  /*18f20*/  @!P0 SYNCS.PHASECHK.TRANS64 P0, [R12+URZ+0x13230], R3 ;  /* 0x013230030c0085a7 */ /* 0x000ea4000800007f */
[----:B--2---:R-:W-:Y:S05]  /*18f30*/  @!P0 BRA `(.L_x_1936) ;  /* 0xfffffffc00f08947 */ /* 0x004fea000383ffff */
[----:B------:R-:W-:Y:S05]  /*18f40*/  BRA `(.L_x_1935) ;  /* 0xfffffef000e07947 */ /* 0x000fea000383ffff */
.L_x_1943:
[----:B-1----:R1:W2:Y:S02]  /*18f50*/  SYNCS.PHASECHK.TRANS64.TRYWAIT P2, [R13+URZ+0x13230], R14 ;  /* 0x0132300e0d0075a7 */ /* 0x0022a4000804017f */
[----:B--2---:R-:W-:Y:S05]  /*18f60*/  @!P2 NANOSLEEP.SYNCS 0x989680 ;  /* 0x009896800000a95d */ /* 0x004fea0003900000 */
[----:B------:R-:W2:Y:S02]  /*18f70*/  @!P2 SYNCS.PHASECHK.TRANS64 P2, [R13+URZ+0x13230], R14 ;  /* 0x0132300e0d00a5a7 */ /* 0x000ea4000804007f */
[----:B--2---:R-:W-:Y:S05]  /*18f80*/  @!P2 BRA `(.L_x_1943) ;  /* 0xfffffffc00f0a947 */ /* 0x004fea000383ffff */
[----:B------:R-:W-:Y:S05]  /*18f90*/  BRA `(.L_x_1942) ;  /* 0xffffff1c00ec7947 */ /* 0x000fea000383ffff */
.L_x_1948:
[----:B-1----:R1:W2:Y:S02]  /*18fa0*/  SYNCS.PHASECHK.TRANS64.TRYWAIT P2, [R20+URZ+0x13250], R0 ;  /* 0x01325000140075a7 */ /* 0x0022a4000804017f */
[----:B--2---:R-:W-:Y:S05]  /*18fb0*/  @!P2 NANOSLEEP.SYNCS 0x989680 ;  /* 0x009896800000a95d */ /* 0x004fea0003900000 */
[----:B------:R-:W2:Y:S02]  /*18fc0*/  @!P2 SYNCS.PHASECHK.TRANS64 P2, [R20+URZ+0x13250], R0 ;  /* 0x013250001400a5a7 */ /* 0x000ea4000804007f */
[----:B--2---:R-:W-:Y:S05]  /*18fd0*/  @!P2 BRA `(.L_x_1948) ;  /* 0xfffffffc00f0a947 */ /* 0x004fea000383ffff */
[----:B------:R-:W-:Y:S05]  /*18fe0*/  BRA `(.L_x_1947) ;  /* 0xffffff24005c7947 */ /* 0x000fea000383ffff */
.L_x_1957:
[----:B-1----:R1:W2:Y:S02]  /*18ff0*/  SYNCS.PHASECHK.TRANS64.TRYWAIT P0, [R3+URZ+0x13230], R14 ;  /* 0x0132300e030075a7 */ /* 0x0022a4000800017f */
[----:B--2---:R-:W-:Y:S05]  /*19000*/  @!P0 NANOSLEEP.SYNCS 0x989680 ;  /* 0x009896800000895d */ /* 0x004fea0003900000 */
[----:B------:R-:W2:Y:S02]  /*19010*/  @!P0 SYNCS.PHASECHK.TRANS64 P0, [R3+URZ+0x13230], R14 ;  /* 0x0132300e030085a7 */ /* 0x000ea4000800007f */
[----:B--2---:R-:W-:Y:S05]  /*19020*/  @!P0 BRA `(.L_x_1957) ;  /* 0xfffffffc00f08947 */ /* 0x004fea000383ffff */
[----:B------:R-:W-:Y:S05]  /*19030*/  BRA `(.L_x_1956) ;  /* 0xffffff4c00f47947 */ /* 0x000fea000383ffff */
.L_x_1962:
[----:B-1----:R1:W2:Y:S02]  /*19040*/  SYNCS.PHASECHK.TRANS64.TRYWAIT P0, [R13+URZ+0x13250], R0 ;  /* 0x013250000d0075a7 */ /* 0x0022a4000800017f */
[----:B--2---:R-:W-:Y:S05]  /*19050*/  @!P0 NANOSLEEP.SYNCS 0x989680 ;  /* 0x009896800000895d */ /* 0x004fea0003900000 */
[----:B------:R-:W2:Y:S02]  /*19060*/  @!P0 SYNCS.PHASECHK.TRANS64 P0, [R13+URZ+0x13250], R0 ;  /* 0x013250000d0085a7 */ /* 0x000ea4000800007f */
[----:B--2---:R-:W-:Y:S05]  /*19070*/  @!P0 BRA `(.L_x_1962) ;  /* 0xfffffffc00f08947 */ /* 0x004fea000383ffff */
[----:B------:R-:W-:Y:S05]  /*19080*/  BRA `(.L_x_1961) ;  /* 0xffffff5400647947 */ /* 0x000fea000383ffff */
.L_x_1969:
[----:B--2---:R2:W3:Y:S02]  /*19090*/  SYNCS.PHASECHK.TRANS64.TRYWAIT P0, [R10+URZ+0x13250], R5 ;  /* 0x013250050a0075a7 */ /* 0x0044e4000800017f */
[----:B---3--:R-:W-:Y:S05]  /*190a0*/  @!P0 NANOSLEEP.SYNCS 0x989680 ;  /* 0x009896800000895d */ /* 0x008fea0003900000 */
[----:B------:R-:W3:Y:S02]  /*190b0*/  @!P0 SYNCS.PHASECHK.TRANS64 P0, [R10+URZ+0x13250], R5 ;  /* 0x013250050a0085a7 */ /* 0x000ee4000800007f */
[----:B---3--:R-:W-:Y:S05]  /*190c0*/  @!P0 BRA `(.L_x_1969) ;  /* 0xfffffffc00f08947 */ /* 0x008fea000383ffff */
[----:B------:R-:W-:Y:S05]  /*190d0*/  BRA `(.L_x_1968) ;  /* 0xffffff7000d47947 */ /* 0x000fea000383ffff */
.L_x_1994:
[----:B------:R-:W2:Y:S01]  /*190e0*/  S2R R6, SR_TID.X ;  /* 0x0000000000067919 */ /* 0x000ea20000002100 */
[----:B------:R-:W-:Y:S01]  /*190f0*/  BSSY B1, `(.L_x_2123) ;  /* 0x000000a000017945 */ /* 0x000fe20003800000 */
[----:B------:R-:W-:Y:S02]  /*19100*/  IMAD.MOV.U32 R12, RZ, RZ, RZ ;  /* 0x000000ffff0c7224 */ /* 0x000fe400078e00ff */
[----:B-1----:R-:W-:Y:S02]  /*19110*/  IMAD.MOV.U32 R11, RZ, RZ, 0x1f ;  /* 0x0000001fff0b7424 */ /* 0x002fe400078e00ff */
[----:B------:R-:W-:Y:S01]  /*19120*/  IMAD.MOV.U32 R15, RZ, RZ, -0x1 ;  /* 0xffffffffff0f7424 */ /* 0x000fe200078e00ff */
[----:B--2---:R-:W-:-:S04]  /*19130*/  SHF.R.U32.HI R6, RZ, 0x5, R6 ;  /* 0x00000005ff067819 */ /* 0x004fc80000011606 */
[----:B------:R-:W-:-:S05]  /*19140*/  LOP3.LUT R6, R6, 0x3, RZ, 0xc0, !PT ;  /* 0x0000000306067812 */ /* 0x000fca00078ec0ff */
[----:B0-----:R-:W-:-:S07]  /*19150*/  IMAD.MOV.U32 R13, RZ, RZ, R6 ;  /* 0x000000ffff0d7224 */ /* 0x001fce00078e0006 */
[----:B------:R-:W-:Y:S05]  /*19160*/  WARPSYNC.COLLECTIVE R15, `(.L_x_2124) ;  /* 0x000000000f087348 */ /* 0x000fea0003c00000 */
[----:B------:R0:W1:Y:S02]  /*19170*/  SHFL.IDX P6, R14, R13, R12, R11 ;  /* 0x0000000c0d0e7389 */ /* 0x00006400000c000b */
[----:B01----:R-:W-:Y:S01]  /*19180*/  ENDCOLLECTIVE ;  /* 0x000000000000791b */ /* 0x003fe20003800000 */
.L_x_2124:
[----:B------:R-:W-:Y:S05]  /*19190*/  BSYNC B1 ;  /* 0x0000000000017941 */ /* 0x000fea0003800000 */
.L_x_2123:
[----:B------:R-:W-:Y:S05]  /*191a0*/  BRA `(.L_x_2125) ;  /* 0xffffffac00dc7947 */ /* 0x000fea000383ffff */
.L_x_1996:
[----:B------:R-:W-:Y:S01]  /*191b0*/  BSSY B1, `(.L_x_2126) ;  /* 0x0000006000017945 */ /* 0x000fe20003800000 */
[----:B------:R-:W-:-:S07]  /*191c0*/  IMAD.MOV.U32 R15, RZ, RZ, -0x1 ;  /* 0xffffffffff0f7424 */ /* 0x000fce00078e00ff */
[----:B012---:R-:W-:Y:S05]  /*191d0*/  WARPSYNC.COLLECTIVE R15, `(.L_x_2127) ;  /* 0x000000000f0c7348 */ /* 0x007fea0003c00000 */
[----:B------:R-:W-:Y:S02]  /*191e0*/  ELECT P6, UR62, PT ;  /* 0x00000000003e782f */ /* 0x000fe400038c0000 */
[----:B------:R-:W-:Y:S01]  /*191f0*/  MOV R14, UR62 ;  /* 0x0000003e000e7c02 */ /* 0x000fe20008000f00 */
[----:B012---:R-:W-:Y:S10]  /*19200*/  ENDCOLLECTIVE ;  /* 0x000000000000791b */ /* 0x007ff40003800000 */
.L_x_2127:
[----:B------:R-:W-:Y:S05]  /*19210*/  BSYNC B1 ;  /* 0x0000000000017941 */ /* 0x000fea0003800000 */
.L_x_2126:
[----:B------:R-:W-:Y:S05]  /*19220*/  BRA `(.L_x_1995) ;  /* 0xffffffac00d47947 */ /* 0x000fea000383ffff */
.L_x_1998:
[----:B--2---:R2:W3:Y:S02]  /*19230*/  SYNCS.PHASECHK.TRANS64.TRYWAIT P0, [R22+URZ+0x13220], R5 ;  /* 0x01322005160075a7 */ /* 0x0044e4000800017f */
[----:B---3--:R-:W-:Y:S05]  /*19240*/  @!P0 NANOSLEEP.SYNCS 0x989680 ;  /* 0x009896800000895d */ /* 0x008fea0003900000 */
[----:B------:R-:W3:Y:S02]  /*19250*/  @!P0 SYNCS.PHASECHK.TRANS64 P0, [R22+URZ+0x13220], R5 ;  /* 0x01322005160085a7 */ /* 0x000ee4000800007f */
[----:B---3--:R-:W-:Y:S05]  /*19260*/  @!P0 BRA `(.L_x_1998) ;  /* 0xfffffffc00f08947 */ /* 0x008fea000383ffff */
[----:B------:R-:W-:Y:S05]  /*19270*/  BRA `(.L_x_2128) ;  /* 0xffffffac00e47947 */ /* 0x000fea000383ffff */
.L_x_2002:
[----:B--2---:R2:W3:Y:S02]  /*19280*/  SYNCS.PHASECHK.TRANS64.TRYWAIT P0, [R6+URZ+0x132a0], R5 ;  /* 0x0132a005060075a7 */ /* 0x0044e4000800017f */
[----:B---3--:R-:W-:Y:S05]  /*19290*/  @!P0 NANOSLEEP.SYNCS 0x989680 ;  /* 0x009896800000895d */ /* 0x008fea0003900000 */
[----:B------:R-:W3:Y:S02]  /*192a0*/  @!P0 SYNCS.PHASECHK.TRANS64 P0, [R6+URZ+0x132a0], R5 ;  /* 0x0132a005060085a7 */ /* 0x000ee4000800007f */
[----:B---3--:R-:W-:Y:S05]  /*192b0*/  @!P0 BRA `(.L_x_2002) ;  /* 0xfffffffc00f08947 */ /* 0x008fea000383ffff */
[----:B------:R-:W-:Y:S05]  /*192c0*/  BRA `(.L_x_2129) ;  /* 0xffffffac00fc7947 */ /* 0x000fea000383ffff */
.L_x_2007:
[----:B-1----:R1:W3:Y:S02]  /*192d0*/  SYNCS.PHASECHK.TRANS64.TRYWAIT P0, [R6+URZ+0x132c0], R5 ;  /* 0x0132c005060075a7 */ /* 0x0022e4000800017f */
[----:B---3--:R-:W-:Y:S05]  /*192e0*/  @!P0 NANOSLEEP.SYNCS 0x989680 ;  /* 0x009896800000895d */ /* 0x008fea0003900000 */
[----:B------:R-:W3:Y:S02]  /*192f0*/  @!P0 SYNCS.PHASECHK.TRANS64 P0, [R6+URZ+0x132c0], R5 ;  /* 0x0132c005060085a7 */ /* 0x000ee4000800007f */
[----:B---3--:R-:W-:Y:S05]  /*19300*/  @!P0 BRA `(.L_x_2007) ;  /* 0xfffffffc00f08947 */ /* 0x008fea000383ffff */
[----:B------:R-:W-:Y:S05]  /*19310*/  BRA `(.L_x_2130) ;  /* 0xffffffb000787947 */ /* 0x000fea000383ffff */
.L_x_2014:
[----:B--2---:R2:W3:Y:S02]  /*19320*/  SYNCS.PHASECHK.TRANS64.TRYWAIT P1, [R5+URZ+0x132a0], R6 ;  /* 0x0132a006050075a7 */ /* 0x0044e4000802017f */
[----:B---3--:R-:W-:Y:S05]  /*19330*/  @!P1 NANOSLEEP.SYNCS 0x989680 ;  /* 0x009896800000995d */ /* 0x008fea0003900000 */
[----:B------:R-:W3:Y:S02]  /*19340*/  @!P1 SYNCS.PHASECHK.TRANS64 P1, [R5+URZ+0x132a0], R6 ;  /* 0x0132a006050095a7 */ /* 0x000ee4000802007f */
[----:B---3--:R-:W-:Y:S05]  /*19350*/  @!P1 BRA `(.L_x_2014) ;  /* 0xfffffffc00f09947 */ /* 0x008fea000383ffff */
[----:B------:R-:W-:Y:S05]  /*19360*/  BRA `(.L_x_2131) ;  /* 0xffffffb400347947 */ /* 0x000fea000383ffff */
.L_x_2019:
[----:B-1----:R1:W3:Y:S02]  /*19370*/  SYNCS.PHASECHK.TRANS64.TRYWAIT P1, [R5+URZ+0x132c0], R6 ;  /* 0x0132c006050075a7 */ /* 0x0022e4000802017f */
[----:B---3--:R-:W-:Y:S05]  /*19380*/  @!P1 NANOSLEEP.SYNCS 0x989680 ;  /* 0x009896800000995d */ /* 0x008fea0003900000 */
[----:B------:R-:W3:Y:S02]  /*19390*/  @!P1 SYNCS.PHASECHK.TRANS64 P1, [R5+URZ+0x132c0], R6 ;  /* 0x0132c006050095a7 */ /* 0x000ee4000802007f */
[----:B---3--:R-:W-:Y:S05]  /*193a0*/  @!P1 BRA `(.L_x_2019) ;  /* 0xfffffffc00f09947 */ /* 0x008fea000383ffff */
[----:B------:R-:W-:Y:S05]  /*193b0*/  BRA `(.L_x_2132) ;  /* 0xffffffb400ac7947 */ /* 0x000fea000383ffff */
.L_x_2034:
        /* <DEDUP_REMOVED lines=11> */
.L_x_2134:
[----:B------:R-:W-:Y:S05]  /*19470*/  BSYNC B0 ;  /* 0x0000000000007941 */ /* 0x000fea0003800000 */
.L_x_2133:
[----:B------:R-:W-:Y:S05]  /*19480*/  BRA `(.L_x_2135) ;  /* 0xffffffc000507947 */ /* 0x000fea000383ffff */
.L_x_2036:
[----:B------:R-:W-:Y:S01]  /*19490*/  BSSY B0, `(.L_x_2136) ;  /* 0x0000006000007945 */ /* 0x000fe20003800000 */
[----:B------:R-:W-:-:S07]  /*194a0*/  IMAD.MOV.U32 R15, RZ, RZ, -0x1 ;  /* 0xffffffffff0f7424 */ /* 0x000fce00078e00ff */
[----:B012---:R-:W-:Y:S05]  /*194b0*/  WARPSYNC.COLLECTIVE R15, `(.L_x_2137) ;  /* 0x000000000f0c7348 */ /* 0x007fea0003c00000 */
[----:B------:R-:W-:Y:S02]  /*194c0*/  ELECT P6, UR62, PT ;  /* 0x00000000003e782f */ /* 0x000fe400038c0000 */
[----:B------:R-:W-:Y:S01]  /*194d0*/  MOV R14, UR62 ;  /* 0x0000003e000e7c02 */ /* 0x000fe20008000f00 */
[----:B012---:R-:W-:Y:S10]  /*194e0*/  ENDCOLLECTIVE ;  /* 0x000000000000791b */ /* 0x007ff40003800000 */
.L_x_2137:
[----:B------:R-:W-:Y:S05]  /*194f0*/  BSYNC B0 ;  /* 0x0000000000007941 */ /* 0x000fea0003800000 */
.L_x_2136:
[----:B------:R-:W-:Y:S05]  /*19500*/  BRA `(.L_x_2138) ;  /* 0xffffffc000587947 */ /* 0x000fea000383ffff */
.L_x_2038:
[----:B--2---:R2:W3:Y:S02]  /*19510*/  SYNCS.PHASECHK.TRANS64.TRYWAIT P0, [R4+URZ+0x13280], R3 ;  /* 0x01328003040075a7 */ /* 0x0044e4000800017f */
[----:B---3--:R-:W-:Y:S05]  /*19520*/  @!P0 NANOSLEEP.SYNCS 0x989680 ;  /* 0x009896800000895d */ /* 0x008fea0003900000 */
[----:B------:R-:W3:Y:S02]  /*19530*/  @!P0 SYNCS.PHASECHK.TRANS64 P0, [R4+URZ+0x13280], R3 ;  /* 0x01328003040085a7 */ /* 0x000ee4000800007f */
[----:B---3--:R-:W-:Y:S05]  /*19540*/  @!P0 BRA `(.L_x_2038) ;  /* 0xfffffffc00f08947 */ /* 0x008fea000383ffff */
[----:B------:R-:W-:Y:S05]  /*19550*/  BRA `(.L_x_2139) ;  /* 0xffffffc000bc7947 */ /* 0x000fea000383ffff */
.L_x_2040:
[----:B---3--:R3:W4:Y:S02]  /*19560*/  SYNCS.PHASECHK.TRANS64.TRYWAIT P0, [R4+URZ+0x13240], R3 ;  /* 0x01324003040075a7 */ /* 0x008724000800017f */
[----:B----4-:R-:W-:Y:S05]  /*19570*/  @!P0 NANOSLEEP.SYNCS 0x989680 ;  /* 0x009896800000895d */ /* 0x010fea0003900000 */
[----:B------:R-:W4:Y:S02]  /*19580*/  @!P0 SYNCS.PHASECHK.TRANS64 P0, [R4+URZ+0x13240], R3 ;  /* 0x01324003040085a7 */ /* 0x000f24000800007f */
[----:B----4-:R-:W-:Y:S05]  /*19590*/  @!P0 BRA `(.L_x_2040) ;  /* 0xfffffffc00f08947 */ /* 0x010fea000383ffff */
[----:B------:R-:W-:Y:S05]  /*195a0*/  BRA `(.L_x_2140) ;  /* 0xffffffc400107947 */ /* 0x000fea000383ffff */
.L_x_2044:
        /* <DEDUP_REMOVED lines=12> */
.L_x_2141:
[----:B------:R-:W-:Y:S02]  /*19670*/  IMAD.MOV.U32 R13, RZ, RZ, R0 ;  /* 0x000000ffff0d7224 */ /* 0x000fe400078e0000 */
[----:B------:R-:W-:-:S07]  /*19680*/  IMAD.MOV.U32 R6, RZ, RZ, R14 ;  /* 0x000000ffff067224 */ /* 0x000fce00078e000e */
[----:B------:R-:W-:Y:S05]  /*19690*/  WARPSYNC.COLLECTIVE R15, `(.L_x_2142) ;  /* 0x000000000f087348 */ /* 0x000fea0003c00000 */
[----:B------:R0:W1:Y:S02]  /*196a0*/  SHFL.IDX P6, R14, R13, R12, R11 ;  /* 0x0000000c0d0e7389 */ /* 0x00006400000c000b */
[----:B01----:R-:W-:Y:S01]  /*196b0*/  ENDCOLLECTIVE ;  /* 0x000000000000791b */ /* 0x003fe20003800000 */
.L_x_2142:
[----:B------:R-:W-:Y:S02]  /*196c0*/  IMAD.MOV.U32 R13, RZ, RZ, R4 ;  /* 0x000000ffff0d7224 */ /* 0x000fe400078e0004 */
[----:B------:R-:W-:Y:S02]  /*196d0*/  IMAD.MOV.U32 R12, RZ, RZ, 0x1 ;  /* 0x00000001ff0c7424 */ /* 0x000fe400078e00ff */
[----:B------:R-:W-:-:S07]  /*196e0*/  IMAD.MOV.U32 R7, RZ, RZ, R14 ;  /* 0x000000ffff077224 */ /* 0x000fce00078e000e */
[----:B------:R-:W-:Y:S05]  /*196f0*/  WARPSYNC.COLLECTIVE R15, `(.L_x_2143) ;  /* 0x000000000f087348 */ /* 0x000fea0003c00000 */
[----:B------:R0:W1:Y:S02]  /*19700*/  SHFL.IDX P6, R14, R13, R12, R11 ;  /* 0x0000000c0d0e7389 */ /* 0x00006400000c000b */
[----:B01----:R-:W-:Y:S01]  /*19710*/  ENDCOLLECTIVE ;  /* 0x000000000000791b */ /* 0x003fe20003800000 */
.L_x_2143:
        /* <DEDUP_REMOVED lines=9> */
[----:B------:R0:W-:Y:S01]  /*197b0*/  @!P1 LDGSTS.E.BYPASS.LTC128B.128 [R10+0xb000], desc[UR40][R6.64], !P0 ;  /* 0x0b000000060a9fae */ /* 0x0001e2000c101d68 */
[----:B------:R-:W-:Y:S01]  /*197c0*/  ISETP.GE.AND P1, PT, R8, R5, PT ;  /* 0x000000050800720c */ /* 0x000fe20003f26270 */
[----:B0-----:R-:W-:-:S12]  /*197d0*/  IMAD.MOV.U32 R6, RZ, RZ, R14 ;  /* 0x000000ffff067224 */ /* 0x001fd800078e000e */
[----:B------:R-:W-:Y:S05]  /*197e0*/  WARPSYNC.COLLECTIVE R15, `(.L_x_2144) ;  /* 0x000000000f087348 */ /* 0x000fea0003c00000 */
[----:B------:R0:W1:Y:S02]  /*197f0*/  SHFL.IDX P6, R14, R13, R12, R11 ;  /* 0x0000000c0d0e7389 */ /* 0x00006400000c000b */
[----:B01----:R-:W-:Y:S01]  /*19800*/  ENDCOLLECTIVE ;  /* 0x000000000000791b */ /* 0x003fe20003800000 */
.L_x_2144:
[----:B------:R-:W-:Y:S02]  /*19810*/  IMAD.MOV.U32 R13, RZ, RZ, R4 ;  /* 0x000000ffff0d7224 */ /* 0x000fe400078e0004 */
[----:B------:R-:W-:Y:S02]  /*19820*/  IMAD.MOV.U32 R12, RZ, RZ, 0x2 ;  /* 0x00000002ff0c7424 */ /* 0x000fe400078e00ff */
[----:B------:R-:W-:-:S07]  /*19830*/  IMAD.MOV.U32 R7, RZ, RZ, R14 ;  /* 0x000000ffff077224 */ /* 0x000fce00078e000e */
[----:B------:R-:W-:Y:S05]  /*19840*/  WARPSYNC.COLLECTIVE R15, `(.L_x_2145) ;  /* 0x000000000f087348 */ /* 0x000fea0003c00000 */
[----:B------:R0:W1:Y:S02]  /*19850*/  SHFL.IDX P6, R14, R13, R12, R11 ;  /* 0x0000000c0d0e7389 */ /* 0x00006400000c000b */
[----:B01----:R-:W-:Y:S01]  /*19860*/  ENDCOLLECTIVE ;  /* 0x000000000000791b */ /* 0x003fe20003800000 */
.L_x_2145:
        /* <DEDUP_REMOVED lines=16> */
.L_x_2146:
[----:B------:R-:W-:Y:S02]  /*19970*/  IMAD.MOV.U32 R13, RZ, RZ, R4 ;  /* 0x000000ffff0d7224 */ /* 0x000fe400078e0004 */
[----:B------:R-:W-:Y:S02]  /*19980*/  IMAD.MOV.U32 R12, RZ, RZ, 0x3 ;  /* 0x00000003ff0c7424 */ /* 0x000fe400078e00ff */
[----:B------:R-:W-:-:S07]  /*19990*/  IMAD.MOV.U32 R7, RZ, RZ, R14 ;  /* 0x000000ffff077224 */ /* 0x000fce00078e000e */
[----:B------:R-:W-:Y:S05]  /*199a0*/  WARPSYNC.COLLECTIVE R15, `(.L_x_2147) ;  /* 0x000000000f087348 */ /* 0x000fea0003c00000 */
[----:B------:R0:W1:Y:S02]  /*199b0*/  SHFL.IDX P6, R14, R13, R12, R11 ;  /* 0x0000000c0d0e7389 */ /* 0x00006400000c000b */
[----:B01----:R-:W-:Y:S01]  /*199c0*/  ENDCOLLECTIVE ;  /* 0x000000000000791b */ /* 0x003fe20003800000 */
.L_x_2147:
        /* <DEDUP_REMOVED lines=11> */
.L_x_2148:
[----:B------:R-:W-:Y:S01]  /*19a80*/  @!PT LDS RZ, [RZ] ;  /* 0x00000000fffff984 */ /* 0x000fe20000000800 */
[----:B------:R-:W-:Y:S01]  /*19a90*/  @!PT LDS RZ, [RZ] ;  /* 0x00000000fffff984 */ /* 0x000fe20000000800 */
[----:B------:R-:W-:Y:S01]  /*19aa0*/  @!PT LDS RZ, [RZ] ;  /* 0x00000000fffff984 */ /* 0x000fe20000000800 */
[----:B------:R0:W-:Y:S01]  /*19ab0*/  @!P1 LDGSTS.E.BYPASS.LTC128B.128 [R10+0xc000], desc[UR40][R6.64], !P0 ;  /* 0x0c000000060a9fae */ /* 0x0001e2000c101d68 */
[----:B------:R-:W-:Y:S01]  /*19ac0*/  ISETP.GE.AND P1, PT, R0, R5, PT ;  /* 0x000000050000720c */ /* 0x000fe20003f26270 */
[----:B------:R-:W-:Y:S02]  /*19ad0*/  IMAD.MOV.U32 R13, RZ, RZ, R3 ;  /* 0x000000ffff0d7224 */ /* 0x000fe400078e0003 */
[----:B------:R-:W-:Y:S02]  /*19ae0*/  IMAD.MOV.U32 R12, RZ, RZ, RZ ;  /* 0x000000ffff0c7224 */ /* 0x000fe400078e00ff */
[----:B0-----:R-:W-:-:S08]  /*19af0*/  IMAD.MOV.U32 R6, RZ, RZ, R14 ;  /* 0x000000ffff067224 */ /* 0x001fd000078e000e */
[----:B------:R-:W-:Y:S05]  /*19b00*/  WARPSYNC.COLLECTIVE R15, `(.L_x_2149) ;  /* 0x000000000f087348 */ /* 0x000fea0003c00000 */
[----:B------:R0:W1:Y:S02]  /*19b10*/  SHFL.IDX P6, R14, R13, R12, R11 ;  /* 0x0000000c0d0e7389 */ /* 0x00006400000c000b */
[----:B01----:R-:W-:Y:S01]  /*19b20*/  ENDCOLLECTIVE ;  /* 0x000000000000791b */ /* 0x003fe20003800000 */
.L_x_2149:
        /* <DEDUP_REMOVED lines=14> */
.L_x_2150:
[----:B------:R-:W-:Y:S02]  /*19c10*/  IMAD.MOV.U32 R13, RZ, RZ, R3 ;  /* 0x000000ffff0d7224 */ /* 0x000fe400078e0003 */
[----:B------:R-:W-:Y:S02]  /*19c20*/  IMAD.MOV.U32 R12, RZ, RZ, 0x1 ;  /* 0x00000001ff0c7424 */ /* 0x000fe400078e00ff */
[----:B------:R-:W-:-:S07]  /*19c30*/  IMAD.MOV.U32 R8, RZ, RZ, R14 ;  /* 0x000000ffff087224 */ /* 0x000fce00078e000e */
[----:B------:R-:W-:Y:S05]  /*19c40*/  WARPSYNC.COLLECTIVE R15, `(.L_x_2151) ;  /* 0x000000000f087348 */ /* 0x000fea0003c00000 */
[----:B------:R0:W1:Y:S02]  /*19c50*/  SHFL.IDX P6, R14, R13, R12, R11 ;  /* 0x0000000c0d0e7389 */ /* 0x00006400000c000b */
[----:B01----:R-:W-:Y:S01]  /*19c60*/  ENDCOLLECTIVE ;  /* 0x000000000000791b */ /* 0x003fe20003800000 */
.L_x_2151:
[----:B------:R-:W-:-:S05]  /*19c70*/  @!P2 IADD3 R6, P1, R20, R8, RZ ;  /* 0x000000081406a210 */ /* 0x000fca0007f3e0ff */
[----:B------:R-:W-:-:S04]  /*19c80*/  @!P2 IMAD.X R0, RZ, RZ, R0, P1 ;  /* 0x000000ffff00a224 */ /* 0x000fc800008e0600 */
[----:B------:R-:W-:Y:S02]  /*19c90*/  @!P2 IMAD.MOV.U32 R7, RZ, RZ, R0 ;  /* 0x000000ffff07a224 */ /* 0x000fe400078e0000 */
[----:B------:R-:W-:-:S03]  /*19ca0*/  IMAD.MOV.U32 R13, RZ, RZ, R2 ;  /* 0x000000ffff0d7224 */ /* 0x000fc600078e0002 */
        /* <DEDUP_REMOVED lines=8> */
.L_x_2152:
[----:B------:R-:W-:Y:S01]  /*19d30*/  IMAD.MOV.U32 R2, RZ, RZ, R14 ;  /* 0x000000ffff027224 */ /* 0x000fe200078e000e */
[----:B------:R-:W-:Y:S06]  /*19d40*/  BRA `(.L_x_2153) ;  /* 0xffffffc800307947 */ /* 0x000fec000383ffff */
.L_x_2047:
[----:B-1----:R1:W2:Y:S02]  /*19d50*/  SYNCS.PHASECHK.TRANS64.TRYWAIT P0, [R22+URZ+0x13220], R3 ;  /* 0x01322003160075a7 */ /* 0x0022a4000800017f */
[----:B--2---:R-:W-:Y:S05]  /*19d60*/  @!P0 NANOSLEEP.SYNCS 0x989680 ;  /* 0x009896800000895d */ /* 0x004fea0003900000 */
[----:B------:R-:W2:Y:S02]  /*19d70*/  @!P0 SYNCS.PHASECHK.TRANS64 P0, [R22+URZ+0x13220], R3 ;  /* 0x01322003160085a7 */ /* 0x000ea4000800007f */
[----:B--2---:R-:W-:Y:S05]  /*19d80*/  @!P0 BRA `(.L_x_2047) ;  /* 0xfffffffc00f08947 */ /* 0x004fea000383ffff */
[----:B------:R-:W-:Y:S05]  /*19d90*/  BRA `(.L_x_2154) ;  /* 0xffffffc8008c7947 */ /* 0x000fea000383ffff */
.L_x_2053:
[----:B0-----:R0:W1:Y:S02]  /*19da0*/  SYNCS.PHASECHK.TRANS64.TRYWAIT P0, [R4+URZ+0x13280], R3 ;  /* 0x01328003040075a7 */ /* 0x001064000800017f */
[----:B-1----:R-:W-:Y:S05]  /*19db0*/  @!P0 NANOSLEEP.SYNCS 0x989680 ;  /* 0x009896800000895d */ /* 0x002fea0003900000 */
[----:B------:R-:W1:Y:S02]  /*19dc0*/  @!P0 SYNCS.PHASECHK.TRANS64 P0, [R4+URZ+0x13280], R3 ;  /* 0x01328003040085a7 */ /* 0x000e64000800007f */
[----:B-1----:R-:W-:Y:S05]  /*19dd0*/  @!P0 BRA `(.L_x_2053) ;  /* 0xfffffffc00f08947 */ /* 0x002fea000383ffff */
[----:B------:R-:W-:Y:S05]  /*19de0*/  BRA `(.L_x_2155) ;  /* 0xffffffcc00347947 */ /* 0x000fea000383ffff */
.L_x_2058:
[----:B-1----:R1:W2:Y:S02]  /*19df0*/  SYNCS.PHASECHK.TRANS64.TRYWAIT P0, [R4+URZ+0x13240], R3 ;  /* 0x01324003040075a7 */ /* 0x0022a4000800017f */
[----:B--2---:R-:W-:Y:S05]  /*19e00*/  @!P0 NANOSLEEP.SYNCS 0x989680 ;  /* 0x009896800000895d */ /* 0x004fea0003900000 */
[----:B------:R-:W2:Y:S02]  /*19e10*/  @!P0 SYNCS.PHASECHK.TRANS64 P0, [R4+URZ+0x13240], R3 ;  /* 0x01324003040085a7 */ /* 0x000ea4000800007f */
[----:B--2---:R-:W-:Y:S05]  /*19e20*/  @!P0 BRA `(.L_x_2058) ;  /* 0xfffffffc00f08947 */ /* 0x004fea000383ffff */
[----:B------:R-:W-:Y:S05]  /*19e30*/  BRA `(.L_x_2156) ;  /* 0xffffffcc00b07947 */ /* 0x000fea000383ffff */
.L_x_2064:
[----:B0-----:R0:W1:Y:S02]  /*19e40*/  SYNCS.PHASECHK.TRANS64.TRYWAIT P0, [R3+URZ+0x13270], R2 ;  /* 0x01327002030075a7 */ /* 0x001064000800017f */
[----:B-1----:R-:W-:Y:S05]  /*19e50*/  @!P0 NANOSLEEP.SYNCS 0x989680 ;  /* 0x009896800000895d */ /* 0x002fea0003900000 */
[----:B------:R-:W1:Y:S02]  /*19e60*/  @!P0 SYNCS.PHASECHK.TRANS64 P0, [R3+URZ+0x13270], R2 ;  /* 0x01327002030085a7 */ /* 0x000e64000800007f */
[----:B-1----:R-:W-:Y:S05]  /*19e70*/  @!P0 BRA `(.L_x_2064) ;  /* 0xfffffffc00f08947 */ /* 0x002fea000383ffff */
[----:B------:R-:W-:Y:S05]  /*19e80*/  BRA `(.L_x_2157) ;  /* 0xffffffd0004c7947 */ /* 0x000fea000383ffff */
.L_x_2066:
[----:B0-----:R0:W1:Y:S02]  /*19e90*/  SYNCS.PHASECHK.TRANS64.TRYWAIT P0, [R3+URZ+0x13260], R2 ;  /* 0x01326002030075a7 */ /* 0x001064000800017f */
[----:B-1----:R-:W-:Y:S05]  /*19ea0*/  @!P0 NANOSLEEP.SYNCS 0x989680 ;  /* 0x009896800000895d */ /* 0x002fea0003900000 */
[----:B------:R-:W1:Y:S02]  /*19eb0*/  @!P0 SYNCS.PHASECHK.TRANS64 P0, [R3+URZ+0x13260], R2 ;  /* 0x01326002030085a7 */ /* 0x000e64000800007f */
[----:B-1----:R-:W-:Y:S05]  /*19ec0*/  @!P0 BRA `(.L_x_2066) ;  /* 0xfffffffc00f08947 */ /* 0x002fea000383ffff */
[----:B------:R-:W-:Y:S05]  /*19ed0*/  BRA `(.L_x_2158) ;  /* 0xffffffd000547947 */ /* 0x000fea000383ffff */
.L_x_2073:
[----:B-1----:R1:W2:Y:S02]  /*19ee0*/  SYNCS.PHASECHK.TRANS64.TRYWAIT P1, [R3+URZ+0x13270], R0 ;  /* 0x01327000030075a7 */ /* 0x0022a4000802017f */
[----:B--2---:R-:W-:Y:S05]  /*19ef0*/  @!P1 NANOSLEEP.SYNCS 0x989680 ;  /* 0x009896800000995d */ /* 0x004fea0003900000 */
[----:B------:R-:W2:Y:S02]  /*19f00*/  @!P1 SYNCS.PHASECHK.TRANS64 P1, [R3+URZ+0x13270], R0 ;  /* 0x01327000030095a7 */ /* 0x000ea4000802007f */
[----:B--2---:R-:W-:Y:S05]  /*19f10*/  @!P1 BRA `(.L_x_2073) ;  /* 0xfffffffc00f09947 */ /* 0x004fea000383ffff */
[----:B------:R-:W-:Y:S05]  /*19f20*/  BRA `(.L_x_2159) ;  /* 0xffffffd400a07947 */ /* 0x000fea000383ffff */
.L_x_2075:
[----:B-1----:R1:W2:Y:S02]  /*19f30*/  SYNCS.PHASECHK.TRANS64.TRYWAIT P1, [R3+URZ+0x13260], R0 ;  /* 0x01326000030075a7 */ /* 0x0022a4000802017f */
[----:B--2---:R-:W-:Y:S05]  /*19f40*/  @!P1 NANOSLEEP.SYNCS 0x989680 ;  /* 0x009896800000995d */ /* 0x004fea0003900000 */
[----:B------:R-:W2:Y:S02]  /*19f50*/  @!P1 SYNCS.PHASECHK.TRANS64 P1, [R3+URZ+0x13260], R0 ;  /* 0x01326000030095a7 */ /* 0x000ea4000802007f */
[----:B--2---:R-:W-:Y:S05]  /*19f60*/  @!P1 BRA `(.L_x_2075) ;  /* 0xfffffffc00f09947 */ /* 0x004fea000383ffff */
[----:B------:R-:W-:Y:S05]  /*19f70*/  BRA `(.L_x_2160) ;  /* 0xffffffd400a47947 */ /* 0x000fea000383ffff */
.L_x_2079:
[----:B------:R-:W-:Y:S01]  /*19f80*/  BSSY B0, `(.L_x_2161) ;  /* 0x0000008000007945 */ /* 0x000fe20003800000 */
[----:B0-----:R-:W-:Y:S02]  /*19f90*/  IMAD.MOV.U32 R13, RZ, RZ, R16 ;  /* 0x000000ffff0d7224 */ /* 0x001fe400078e0010 */
[----:B------:R-:W-:Y:S02]  /*19fa0*/  IMAD.MOV.U32 R12, RZ, RZ, RZ ;  /* 0x000000ffff0c7224 */ /* 0x000fe400078e00ff */
[----:B-1----:R-:W-:Y:S02]  /*19fb0*/  IMAD.MOV.U32 R11, RZ, RZ, 0x1f ;  /* 0x0000001fff0b7424 */ /* 0x002fe400078e00ff */
[----:B------:R-:W-:-:S07]  /*19fc0*/  IMAD.MOV.U32 R15, RZ, RZ, -0x1 ;  /* 0xffffffffff0f7424 */ /* 0x000fce00078e00ff */
[----:B------:R-:W-:Y:S05]  /*19fd0*/  WARPSYNC.COLLECTIVE R15, `(.L_x_2162) ;  /* 0x000000000f087348 */ /* 0x000fea0003c00000 */
[----:B------:R0:W1:Y:S02]  /*19fe0*/  SHFL.IDX P6, R14, R13, R12, R11 ;  /* 0x0000000c0d0e7389 */ /* 0x00006400000c000b */
[----:B01----:R-:W-:Y:S01]  /*19ff0*/  ENDCOLLECTIVE ;  /* 0x000000000000791b */ /* 0x003fe20003800000 */
.L_x_2162:
[----:B------:R-:W-:Y:S05]  /*1a000*/  BSYNC B0 ;  /* 0x0000000000007941 */ /* 0x000fea0003800000 */
.L_x_2161:
        /* <DEDUP_REMOVED lines=9> */
.L_x_2163:
        /* <DEDUP_REMOVED lines=18> */
.L_x_2164:
[----:B------:R-:W-:Y:S01]  /*1a1c0*/  IMAD.MOV.U32 R12, RZ, RZ, 0x2 ;  /* 0x00000002ff0c7424 */ /* 0x000fe200078e00ff */
[----:B------:R-:W-:-:S05]  /*1a1d0*/  SEL R5, R14, RZ, P1 ;  /* 0x000000ff0e057207 */ /* 0x000fca0000800000 */
[----:B------:R-:W-:-:S04]  /*1a1e0*/  IMAD.IADD R4, R2, 0x1, R5 ;  /* 0x0000000102047824 */ /* 0x000fc800078e0205 */
[----:B------:R-:W-:-:S07]  /*1a1f0*/  IMAD.MOV.U32 R13, RZ, RZ, R4 ;  /* 0x000000ffff0d7224 */ /* 0x000fce00078e0004 */
[----:B------:R-:W-:Y:S05]  /*1a200*/  WARPSYNC.COLLECTIVE R15, `(.L_x_2165) ;  /* 0x000000000f087348 */ /* 0x000fea0003c00000 */
[----:B------:R0:W1:Y:S02]  /*1a210*/  SHFL.UP P6, R14, R13, R12, R11 ;  /* 0x0400000c0d0e7389 */ /* 0x00006400000c000b */
[----:B01----:R-:W-:Y:S01]  /*1a220*/  ENDCOLLECTIVE ;  /* 0x000000000000791b */ /* 0x003fe20003800000 */
.L_x_2165:
[----:B------:R-:W-:Y:S01]  /*1a230*/  IMAD.MOV.U32 R12, RZ, RZ, 0x4 ;  /* 0x00000004ff0c7424 */ /* 0x000fe200078e00ff */
[----:B------:R-:W-:-:S05]  /*1a240*/  SEL R5, R14, RZ, P2 ;  /* 0x000000ff0e057207 */ /* 0x000fca0001000000 */
[----:B------:R-:W-:-:S04]  /*1a250*/  IMAD.IADD R5, R4, 0x1, R5 ;  /* 0x0000000104057824 */ /* 0x000fc800078e0205 */
[----:B------:R-:W-:-:S07]  /*1a260*/  IMAD.MOV.U32 R13, RZ, RZ, R5 ;  /* 0x000000ffff0d7224 */ /* 0x000fce00078e0005 */
[----:B------:R-:W-:Y:S05]  /*1a270*/  WARPSYNC.COLLECTIVE R15, `(.L_x_2166) ;  /* 0x000000000f087348 */ /* 0x000fea0003c00000 */
[----:B------:R0:W1:Y:S02]  /*1a280*/  SHFL.UP P6, R14, R13, R12, R11 ;  /* 0x0400000c0d0e7389 */ /* 0x00006400000c000b */
[----:B01----:R-:W-:Y:S01]  /*1a290*/  ENDCOLLECTIVE ;  /* 0x000000000000791b */ /* 0x003fe20003800000 */
.L_x_2166:
[----:B------:R-:W-:Y:S01]  /*1a2a0*/  IMAD.MOV.U32 R12, RZ, RZ, 0x8 ;  /* 0x00000008ff0c7424 */ /* 0x000fe200078e00ff */
[----:B------:R-:W-:-:S05]  /*1a2b0*/  SEL R6, R14, RZ, P3 ;  /* 0x000000ff0e067207 */ /* 0x000fca0001800000 */
[----:B------:R-:W-:-:S04]  /*1a2c0*/  IMAD.IADD R6, R5, 0x1, R6 ;  /* 0x0000000105067824 */ /* 0x000fc800078e0206 */
[----:B------:R-:W-:-:S07]  /*1a2d0*/  IMAD.MOV.U32 R13, RZ, RZ, R6 ;  /* 0x000000ffff0d7224 */ /* 0x000fce00078e0006 */
[----:B------:R-:W-:Y:S05]  /*1a2e0*/  WARPSYNC.COLLECTIVE R15, `(.L_x_2167) ;  /* 0x000000000f087348 */ /* 0x000fea0003c00000 */
[----:B------:R0:W1:Y:S02]  /*1a2f0*/  SHFL.UP P6, R14, R13, R12, R11 ;  /* 0x0400000c0d0e7389 */ /* 0x00006400000c000b */
[----:B01----:R-:W-:Y:S01]  /*1a300*/  ENDCOLLECTIVE ;  /* 0x000000000000791b */ /* 0x003fe20003800000 */
.L_x_2167:
[----:B------:R-:W-:Y:S01]  /*1a310*/  IMAD.MOV.U32 R12, RZ, RZ, 0x10 ;  /* 0x00000010ff0c7424 */ /* 0x000fe200078e00ff */
[----:B------:R-:W-:-:S05]  /*1a320*/  SEL R3, R14, RZ, P4 ;  /* 0x000000ff0e037207 */ /* 0x000fca0002000000 */
[----:B------:R-:W-:-:S04]  /*1a330*/  IMAD.IADD R4, R6, 0x1, R3 ;  /* 0x0000000106047824 */ /* 0x000fc800078e0203 */
[----:B------:R-:W-:-:S07]  /*1a340*/  IMAD.MOV.U32 R13, RZ, RZ, R4 ;  /* 0x000000ffff0d7224 */ /* 0x000fce00078e0004 */
[----:B------:R-:W-:Y:S05]  /*1a350*/  WARPSYNC.COLLECTIVE R15, `(.L_x_2168) ;  /* 0x000000000f087348 */ /* 0x000fea0003c00000 */
[----:B------:R0:W1:Y:S02]  /*1a360*/  SHFL.UP P6, R14, R13, R12, R11 ;  /* 0x0400000c0d0e7389 */ /* 0x00006400000c000b */
[----:B01----:R-:W-:Y:S01]  /*1a370*/  ENDCOLLECTIVE ;  /* 0x000000000000791b */ /* 0x003fe20003800000 */
.L_x_2168:
        /* <DEDUP_REMOVED lines=8> */
.L_x_2169:
[----:B------:R-:W-:Y:S05]  /*1a400*/  BRA `(.L_x_2170) ;  /* 0xffffffd800207947 */ /* 0x000fea000383ffff */
.L_x_2084:
[----:B------:R-:W-:Y:S01]  /*1a410*/  BSSY B0, `(.L_x_2171) ;  /* 0x0000008000007945 */ /* 0x000fe20003800000 */
[----:B-----5:R-:W-:Y:S02]  /*1a420*/  IMAD.MOV.U32 R13, RZ, RZ, R2 ;  /* 0x000000ffff0d7224 */ /* 0x020fe400078e0002 */
[----:B------:R-:W-:Y:S02]  /*1a430*/  IMAD.MOV.U32 R12, RZ, RZ, 0x1 ;  /* 0x00000001ff0c7424 */ /* 0x000fe400078e00ff */
[----:B-1----:R-:W-:Y:S02]  /*1a440*/  IMAD.MOV.U32 R11, RZ, RZ, RZ ;  /* 0x000000ffff0b7224 */ /* 0x002fe400078e00ff */
[----:B------:R-:W-:-:S07]  /*1a450*/  IMAD.MOV.U32 R15, RZ, RZ, -0x1 ;  /* 0xffffffffff0f7424 */ /* 0x000fce00078e00ff */
[----:B0-2---:R-:W-:Y:S05]  /*1a460*/  WARPSYNC.COLLECTIVE R15, `(.L_x_2172) ;  /* 0x000000000f087348 */ /* 0x005fea0003c00000 */
[----:B------:R1:W3:Y:S02]  /*1a470*/  SHFL.UP P6, R14, R13, R12, R11 ;  /* 0x0400000c0d0e7389 */ /* 0x0002e400000c000b */
[----:B0123--:R-:W-:Y:S01]  /*1a480*/  ENDCOLLECTIVE ;  /* 0x000000000000791b */ /* 0x00ffe20003800000 */
.L_x_2172:
[----:B------:R-:W-:Y:S05]  /*1a490*/  BSYNC B0 ;  /* 0x0000000000007941 */ /* 0x000fea0003800000 */
.L_x_2171:
        /* <DEDUP_REMOVED lines=8> */
.L_x_2173:
[----:B------:R-:W-:Y:S01]  /*1a520*/  IMAD.MOV.U32 R12, RZ, RZ, 0x4 ;  /* 0x00000004ff0c7424 */ /* 0x000fe200078e00ff */
[----:B------:R-:W-:-:S05]  /*1a530*/  SEL R4, R14, RZ, P2 ;  /* 0x000000ff0e047207 */ /* 0x000fca0001000000 */
[----:B------:R-:W-:-:S04]  /*1a540*/  IMAD.IADD R4, R13, 0x1, R4 ;  /* 0x000000010d047824 */ /* 0x000fc800078e0204 */
[----:B------:R-:W-:-:S07]  /*1a550*/  IMAD.MOV.U32 R13, RZ, RZ, R4 ;  /* 0x000000ffff0d7224 */ /* 0x000fce00078e0004 */
[----:B------:R-:W-:Y:S05]  /*1a560*/  WARPSYNC.COLLECTIVE R15, `(.L_x_2174) ;  /* 0x000000000f087348 */ /* 0x000fea0003c00000 */
[----:B------:R0:W1:Y:S02]  /*1a570*/  SHFL.UP P6, R14, R13, R12, R11 ;  /* 0x0400000c0d0e7389 */ /* 0x00006400000c000b */
[----:B01----:R-:W-:Y:S01]  /*1a580*/  ENDCOLLECTIVE ;  /* 0x000000000000791b */ /* 0x003fe20003800000 */
.L_x_2174:
[----:B------:R-:W-:Y:S01]  /*1a590*/  IMAD.MOV.U32 R12, RZ, RZ, 0x8 ;  /* 0x00000008ff0c7424 */ /* 0x000fe200078e00ff */
[----:B------:R-:W-:-:S05]  /*1a5a0*/  SEL R5, R14, RZ, P3 ;  /* 0x000000ff0e057207 */ /* 0x000fca0001800000 */
[----:B------:R-:W-:-:S04]  /*1a5b0*/  IMAD.IADD R5, R4, 0x1, R5 ;  /* 0x0000000104057824 */ /* 0x000fc800078e0205 */
[----:B------:R-:W-:-:S07]  /*1a5c0*/  IMAD.MOV.U32 R13, RZ, RZ, R5 ;  /* 0x000000ffff0d7224 */ /* 0x000fce00078e0005 */
[----:B------:R-:W-:Y:S05]  /*1a5d0*/  WARPSYNC.COLLECTIVE R15, `(.L_x_2175) ;  /* 0x000000000f087348 */ /* 0x000fea0003c00000 */
[----:B------:R0:W1:Y:S02]  /*1a5e0*/  SHFL.UP P6, R14, R13, R12, R11 ;  /* 0x0400000c0d0e7389 */ /* 0x00006400000c000b */
[----:B01----:R-:W-:Y:S01]  /*1a5f0*/  ENDCOLLECTIVE ;  /* 0x000000000000791b */ /* 0x003fe20003800000 */
.L_x_2175:
[----:B------:R-:W-:Y:S01]  /*1a600*/  IMAD.MOV.U32 R12, RZ, RZ, 0x10 ;  /* 0x00000010ff0c7424 */ /* 0x000fe200078e00ff */
[----:B------:R-:W-:-:S05]  /*1a610*/  SEL R6, R14, RZ, P4 ;  /* 0x000000ff0e067207 */ /* 0x000fca0002000000 */
[----:B------:R-:W-:-:S04]  /*1a620*/  IMAD.IADD R6, R5, 0x1, R6 ;  /* 0x0000000105067824 */ /* 0x000fc800078e0206 */
[----:B------:R-:W-:-:S07]  /*1a630*/  IMAD.MOV.U32 R13, RZ, RZ, R6 ;  /* 0x000000ffff0d7224 */ /* 0x000fce00078e0006 */
[----:B------:R-:W-:Y:S05]  /*1a640*/  WARPSYNC.COLLECTIVE R15, `(.L_x_2176) ;  /* 0x000000000f087348 */ /* 0x000fea0003c00000 */
[----:B------:R0:W1:Y:S02]  /*1a650*/  SHFL.UP P6, R14, R13, R12, R11 ;  /* 0x0400000c0d0e7389 */ /* 0x00006400000c000b */
[----:B01----:R-:W-:Y:S01]  /*1a660*/  ENDCOLLECTIVE ;  /* 0x000000000000791b */ /* 0x003fe20003800000 */
.L_x_2176:
        /* <DEDUP_REMOVED lines=8> */
.L_x_2177:
[----:B------:R-:W-:Y:S05]  /*1a6f0*/  BRA `(.L_x_2178) ;  /* 0xffffffd800007947 */ /* 0x000fea000383ffff */
.L_x_2086:
[----:B------:R-:W-:Y:S01]  /*1a700*/  BSSY B0, `(.L_x_2179) ;  /* 0x0000006000007945 */ /* 0x000fe20003800000 */
[----:B------:R-:W-:Y:S01]  /*1a710*/  PLOP3.LUT P6, PT, P6, PT, PT, 0x8, 0x0 ;  /* 0x000000000000781c */ /* 0x000fe200037ce170 */
[----:B------:R-:W-:-:S12]  /*1a720*/  IMAD.MOV.U32 R15, RZ, RZ, -0x1 ;  /* 0xffffffffff0f7424 */ /* 0x000fd800078e00ff */
[----:B01----:R-:W-:Y:S05]  /*1a730*/  WARPSYNC.COLLECTIVE R15, `(.L_x_2180) ;  /* 0x000000000f087348 */ /* 0x003fea0003c00000 */
[----:B------:R-:W-:Y:S01]  /*1a740*/  VOTE.ANY R14, PT, P6 ;  /* 0x00000000000e7806 */ /* 0x000fe200030e0100 */
[----:B01----:R-:W-:Y:S06]  /*1a750*/  ENDCOLLECTIVE ;  /* 0x000000000000791b */ /* 0x003fec0003800000 */
.L_x_2180:
[----:B------:R-:W-:Y:S05]  /*1a760*/  BSYNC B0 ;  /* 0x0000000000007941 */ /* 0x000fea0003800000 */
.L_x_2179:
        /* <DEDUP_REMOVED lines=9> */
.L_x_2181:
[----:B------:R-:W-:Y:S01]  /*1a800*/  IMAD.MOV.U32 R17, RZ, RZ, R14 ;  /* 0x000000ffff117224 */ /* 0x000fe200078e000e */
[----:B------:R-:W-:Y:S06]  /*1a810*/  BRA `(.L_x_2182) ;  /* 0xffffffd400f07947 */ /* 0x000fec000383ffff */
.L_x_2088:
[----:B------:R-:W-:Y:S01]  /*1a820*/  BSSY B0, `(.L_x_2183) ;  /* 0x0000007000007945 */ /* 0x000fe20003800000 */
[----:B------:R-:W-:Y:S02]  /*1a830*/  IMAD.MOV.U32 R13, RZ, RZ, R3 ;  /* 0x000000ffff0d7224 */ /* 0x000fe400078e0003 */
[----:B-1----:R-:W-:Y:S02]  /*1a840*/  IMAD.MOV.U32 R11, RZ, RZ, 0x1f ;  /* 0x0000001fff0b7424 */ /* 0x002fe400078e00ff */
[----:B------:R-:W-:-:S07]  /*1a850*/  IMAD.MOV.U32 R15, RZ, RZ, -0x1 ;  /* 0xffffffffff0f7424 */ /* 0x000fce00078e00ff */
[----:B0-23--:R-:W-:Y:S05]  /*1a860*/  WARPSYNC.COLLECTIVE R15, `(.L_x_2184) ;  /* 0x000000000f087348 */ /* 0x00dfea0003c00000 */
[----:B------:R1:W4:Y:S02]  /*1a870*/  SHFL.IDX P6, R14, R13, R12, R11 ;  /* 0x0000000c0d0e7389 */ /* 0x00032400000c000b */
[----:B01234-:R-:W-:Y:S01]  /*1a880*/  ENDCOLLECTIVE ;  /* 0x000000000000791b */ /* 0x01ffe20003800000 */
.L_x_2184:
[----:B------:R-:W-:Y:S05]  /*1a890*/  BSYNC B0 ;  /* 0x0000000000007941 */ /* 0x000fea0003800000 */
.L_x_2183:
[----:B------:R-:W-:Y:S01]  /*1a8a0*/  IMAD.MOV.U32 R5, RZ, RZ, R14 ;  /* 0x000000ffff057224 */ /* 0x000fe200078e000e */
[----:B------:R-:W-:Y:S06]  /*1a8b0*/  BRA `(.L_x_2087) ;  /* 0xffffffd400e47947 */ /* 0x000fec000383ffff */
.L_x_2092:
[----:B0-----:R0:W3:Y:S02]  /*1a8c0*/  SYNCS.PHASECHK.TRANS64.TRYWAIT P0, [R9+URZ+0x13220], R0 ;  /* 0x01322000090075a7 */ /* 0x0010e4000800017f */
[----:B---3--:R-:W-:Y:S05]  /*1a8d0*/  @!P0 NANOSLEEP.SYNCS 0x989680 ;  /* 0x009896800000895d */ /* 0x008fea0003900000 */
[----:B------:R-:W3:Y:S02]  /*1a8e0*/  @!P0 SYNCS.PHASECHK.TRANS64 P0, [R9+URZ+0x13220], R0 ;  /* 0x01322000090085a7 */ /* 0x000ee4000800007f */
[----:B---3--:R-:W-:Y:S05]  /*1a8f0*/  @!P0 BRA `(.L_x_2092) ;  /* 0xfffffffc00f08947 */ /* 0x008fea000383ffff */
[----:B------:R-:W-:Y:S05]  /*1a900*/  BRA `(.L_x_2185) ;  /* 0xffffffdc005c7947 */ /* 0x000fea000383ffff */
.L_x_2093:
[----:B------:R-:W3:Y:S01]  /*1a910*/  S2R R2, SR_TID.X ;  /* 0x0000000000027919 */ /* 0x000ee20000002100 */
[----:B------:R-:W-:Y:S01]  /*1a920*/  BSSY B0, `(.L_x_2186) ;  /* 0x000000a000007945 */ /* 0x000fe20003800000 */
[----:B------:R-:W-:Y:S02]  /*1a930*/  IMAD.MOV.U32 R12, RZ, RZ, RZ ;  /* 0x000000ffff0c7224 */ /* 0x000fe400078e00ff */
[----:B-1----:R-:W-:Y:S02]  /*1a940*/  IMAD.MOV.U32 R11, RZ, RZ, 0x1f ;  /* 0x0000001fff0b7424 */ /* 0x002fe400078e00ff */
[----:B------:R-:W-:Y:S01]  /*1a950*/  IMAD.MOV.U32 R15, RZ, RZ, -0x1 ;  /* 0xffffffffff0f7424 */ /* 0x000fe200078e00ff */
[----:B---3--:R-:W-:-:S04]  /*1a960*/  SHF.R.U32.HI R2, RZ, 0x5, R2 ;  /* 0x00000005ff027819 */ /* 0x008fc80000011602 */
[----:B------:R-:W-:-:S05]  /*1a970*/  LOP3.LUT R2, R2, 0x3, RZ, 0xc0, !PT ;  /* 0x0000000302027812 */ /* 0x000fca00078ec0ff */
[----:B------:R-:W-:-:S07]  /*1a980*/  IMAD.MOV.U32 R13, RZ, RZ, R2 ;  /* 0x000000ffff0d7224 */ /* 0x000fce00078e0002 */
[----:B0-2-4-:R-:W-:Y:S05]  /*1a990*/  WARPSYNC.COLLECTIVE R15, `(.L_x_2187) ;  /* 0x000000000f087348 */ /* 0x015fea0003c00000 */
[----:B------:R1:W3:Y:S02]  /*1a9a0*/  SHFL.IDX P6, R14, R13, R12, R11 ;  /* 0x0000000c0d0e7389 */ /* 0x0002e400000c000b */
[----:B01234-:R-:W-:Y:S01]  /*1a9b0*/  ENDCOLLECTIVE ;  /* 0x000000000000791b */ /* 0x01ffe20003800000 */
.L_x_2187:
[----:B------:R-:W-:Y:S05]  /*1a9c0*/  BSYNC B0 ;  /* 0x0000000000007941 */ /* 0x000fea0003800000 */
.L_x_2186:
[----:B------:R-:W-:Y:S05]  /*1a9d0*/  BRA `(.L_x_2188) ;  /* 0xffffffdc00447947 */ /* 0x000fea000383ffff */
.L_x_2094:
[----:B------:R-:W-:Y:S01]  /*1a9e0*/  BSSY B0, `(.L_x_2189) ;  /* 0x0000006000007945 */ /* 0x000fe20003800000 */
[----:B------:R-:W-:-:S07]  /*1a9f0*/  IMAD.MOV.U32 R15, RZ, RZ, -0x1 ;  /* 0xffffffffff0f7424 */ /* 0x000fce00078e00ff */
[----:B012-4-:R-:W-:Y:S05]  /*1aa00*/  WARPSYNC.COLLECTIVE R15, `(.L_x_2190) ;  /* 0x000000000f0c7348 */ /* 0x017fea0003c00000 */
[----:B------:R-:W-:Y:S02]  /*1aa10*/  ELECT P6, UR62, PT ;  /* 0x00000000003e782f */ /* 0x000fe400038c0000 */
[----:B------:R-:W-:Y:S01]  /*1aa20*/  MOV R14, UR62 ;  /* 0x0000003e000e7c02 */ /* 0x000fe20008000f00 */
[----:B012-4-:R-:W-:Y:S10]  /*1aa30*/  ENDCOLLECTIVE ;  /* 0x000000000000791b */ /* 0x017ff40003800000 */
.L_x_2190:
[----:B------:R-:W-:Y:S05]  /*1aa40*/  BSYNC B0 ;  /* 0x0000000000007941 */ /* 0x000fea0003800000 */
.L_x_2189:
[----:B------:R-:W-:Y:S05]  /*1aa50*/  BRA `(.L_x_2191) ;  /* 0xffffffdc00387947 */ /* 0x000fea000383ffff */
.L_x_2096:
[----:B0-----:R0:W3:Y:S02]  /*1aa60*/  SYNCS.PHASECHK.TRANS64.TRYWAIT P1, [R7+URZ], R2 ;  /* 0x00000002070075a7 */ /* 0x0010e4000802017f */
[----:B---3--:R-:W-:Y:S05]  /*1aa70*/  @!P1 NANOSLEEP.SYNCS 0x989680 ;  /* 0x009896800000995d */ /* 0x008fea0003900000 */
[----:B------:R-:W3:Y:S02]  /*1aa80*/  @!P1 SYNCS.PHASECHK.TRANS64 P1, [R7+URZ], R2 ;  /* 0x00000002070095a7 */ /* 0x000ee4000802007f */
[----:B---3--:R-:W-:Y:S05]  /*1aa90*/  @!P1 BRA `(.L_x_2096) ;  /* 0xfffffffc00f09947 */ /* 0x008fea000383ffff */
[----:B------:R-:W-:Y:S05]  /*1aaa0*/  BRA `(.L_x_2192) ;  /* 0xffffffdc006c7947 */ /* 0x000fea000383ffff */
.L_x_2097:
[----:B---3--:R3:W0:Y:S02]  /*1aab0*/  SYNCS.PHASECHK.TRANS64.TRYWAIT P1, [R3+URZ], R0 ;  /* 0x00000000030075a7 */ /* 0x008624000802017f */
[----:B0-----:R-:W-:Y:S05]  /*1aac0*/  @!P1 NANOSLEEP.SYNCS 0x989680 ;  /* 0x009896800000995d */ /* 0x001fea0003900000 */
[----:B------:R-:W0:Y:S02]  /*1aad0*/  @!P1 SYNCS.PHASECHK.TRANS64 P1, [R3+URZ], R0 ;  /* 0x00000000030095a7 */ /* 0x000e24000802007f */
[----:B0-----:R-:W-:Y:S05]  /*1aae0*/  @!P1 BRA `(.L_x_2097) ;  /* 0xfffffffc00f09947 */ /* 0x001fea000383ffff */
[----:B------:R-:W-:Y:S05]  /*1aaf0*/  BRA `(.L_x_2193) ;  /* 0xffffffdc00607947 */ /* 0x000fea000383ffff */
.L_x_2099:
[----:B---3--:R3:W0:Y:S02]  /*1ab00*/  SYNCS.PHASECHK.TRANS64.TRYWAIT P1, [R3+URZ+0x13260], R2 ;  /* 0x01326002030075a7 */ /* 0x008624000802017f */
[----:B0-----:R-:W-:Y:S05]  /*1ab10*/  @!P1 NANOSLEEP.SYNCS 0x989680 ;  /* 0x009896800000995d */ /* 0x001fea0003900000 */
[----:B------:R-:W0:Y:S02]  /*1ab20*/  @!P1 SYNCS.PHASECHK.TRANS64 P1, [R3+URZ+0x13260], R2 ;  /* 0x01326002030095a7 */ /* 0x000e24000802007f */
[----:B0-----:R-:W-:Y:S05]  /*1ab30*/  @!P1 BRA `(.L_x_2099) ;  /* 0xfffffffc00f09947 */ /* 0x001fea000383ffff */
[----:B------:R-:W-:Y:S05]  /*1ab40*/  BRA `(.L_x_2194) ;  /* 0xffffffdc00607947 */ /* 0x000fea000383ffff */
.L_x_2101:
[----:B------:R0:W0:Y:S02]  /*1ab50*/  SYNCS.PHASECHK.TRANS64.TRYWAIT P1, [R5+URZ+0x13260], R0 ;  /* 0x01326000050075a7 */ /* 0x000024000802017f */
[----:B0-----:R-:W-:Y:S05]  /*1ab60*/  @!P1 NANOSLEEP.SYNCS 0x989680 ;  /* 0x009896800000995d */ /* 0x001fea0003900000 */
[----:B------:R-:W0:Y:S02]  /*1ab70*/  @!P1 SYNCS.PHASECHK.TRANS64 P1, [R5+URZ+0x13260], R0 ;  /* 0x01326000050095a7 */ /* 0x000e24000802007f */
[----:B0-----:R-:W-:Y:S05]  /*1ab80*/  @!P1 BRA `(.L_x_2101) ;  /* 0xfffffffc00f09947 */ /* 0x001fea000383ffff */
[----:B------:R-:W-:Y:S05]  /*1ab90*/  BRA `(.L_x_2195) ;  /* 0xffffffdc00607947 */ /* 0x000fea000383ffff */
.L_x_2103:
[----:B------:R0:W0:Y:S02]  /*1aba0*/  SYNCS.PHASECHK.TRANS64.TRYWAIT P0, [R3+URZ+0x13280], R2 ;  /* 0x01328002030075a7 */ /* 0x000024000800017f */
[----:B0-----:R-:W-:Y:S05]  /*1abb0*/  @!P0 NANOSLEEP.SYNCS 0x989680 ;  /* 0x009896800000895d */ /* 0x001fea0003900000 */
[----:B------:R-:W0:Y:S02]  /*1abc0*/  @!P0 SYNCS.PHASECHK.TRANS64 P0, [R3+URZ+0x13280], R2 ;  /* 0x01328002030085a7 */ /* 0x000e24000800007f */
[----:B0-----:R-:W-:Y:S05]  /*1abd0*/  @!P0 BRA `(.L_x_2103) ;  /* 0xfffffffc00f08947 */ /* 0x001fea000383ffff */
[----:B------:R-:W-:Y:S05]  /*1abe0*/  BRA `(.L_x_2104) ;  /* 0xffffffdc005c7947 */ /* 0x000fea000383ffff */
.L_x_2196:
        /* <DEDUP_REMOVED lines=9> */
.L_x_2205:


//--------------------- .nv.global.init           --------------------------
	.section	.nv.global.init,"aw",@progbits
	.align	4
.nv.global.init:
	.type		_ZZN5flash28permute_output_fp8_VcolmajorIN4cute6TensorINS1_11ArrayEngineIN7cutlass10bfloat16_tELm32EEENS1_6LayoutINS1_5tupleIJNS8_IJNS1_1CILi2EEESA_NS9_ILi8EEEEEENS9_ILi1EEESD_EEENS8_IJNS8_IJSD_SA_NS9_ILi4EEEEEENS9_ILi0EEESH_EEEEEEEEEvRT_E9upper_map,@object
	.size		_ZZN5flash28permute_output_fp8_VcolmajorIN4cute6TensorINS1_11ArrayEngineIN7cutlass10bfloat16_tELm32EEENS1_6LayoutINS1_5tupleIJNS8_IJNS1_1CILi2EEESA_NS9_ILi8EEEEEENS9_ILi1EEESD_EEENS8_IJNS8_IJSD_SA_NS9_ILi4EEEEEENS9_ILi0EEESH_EEEEEEEEEvRT_E9upper_map,($str$23 - _ZZN5flash28permute_output_fp8_VcolmajorIN4cute6TensorINS1_11ArrayEngineIN7cutlass10bfloat16_tELm32EEENS1_6LayoutINS1_5tupleIJNS8_IJNS1_1CILi2EEESA_NS9_ILi8EEEEEENS9_ILi1EEESD_EEENS8_IJNS8_IJSD_SA_NS9_ILi4EEEEEENS9_ILi0EEESH_EEEEEEEEEvRT_E9upper_map)
_ZZN5flash28permute_output_fp8_VcolmajorIN4cute6TensorINS1_11ArrayEngineIN7cutlass10bfloat16_tELm32EEENS1_6LayoutINS1_5tupleIJNS8_IJNS1_1CILi2EEESA_NS9_ILi8EEEEEENS9_ILi1EEESD_EEENS8_IJNS8_IJSD_SA_NS9_ILi4EEEEEENS9_ILi0EEESH_EEEEEEEEEvRT_E9upper_map:
        /*0000*/ 	.byte	0x00, 0x00, 0x00, 0x00, 0x02, 0x00, 0x00, 0x00, 0x03, 0x00, 0x00, 0x00, 0x01, 0x00, 0x00, 0x00
	.type		$str$23,@object
	.size		$str$23,($str$24 - $str$23)
$str$23:
        /*0010*/ 	.byte	0x28, 0x61, 0x64, 0x64, 0x72, 0x65, 0x73, 0x73, 0x20, 0x26, 0x20, 0x6d, 0x61, 0x73, 0x6b, 0x29
        /*0020*/ 	.byte	0x20, 0x3d, 0x3d, 0x20, 0x30, 0x00
	.type		$str$24,@object
	.size		$str$24,(__unnamed_5 - $str$24)
$str$24:
        /*0026*/ 	.byte	0x2f, 0x74, 0x6d, 0x70, 0x2f, 0x6f, 0x73, 0x73, 0x5f, 0x6b, 0x65, 0x72, 0x6e, 0x65, 0x6c, 0x73
        /*0036*/ 	.byte	0x5f, 0x73, 0x72, 0x63, 0x2f, 0x66, 0x6c, 0x61, 0x73, 0x68, 0x5f, 0x61, 0x74, 0x74, 0x65, 0x6e
        /*0046*/ 	.byte	0x74, 0x69, 0x6f, 0x6e, 0x2f, 0x63, 0x73, 0x72, 0x63, 0x2f, 0x63, 0x75, 0x74, 0x6c, 0x61, 0x73
        /*0056*/ 	.byte	0x73, 0x2f, 0x69, 0x6e, 0x63, 0x6c, 0x75, 0x64, 0x65, 0x2f, 0x63, 0x75, 0x74, 0x65, 0x2f, 0x70
        /*0066*/ 	.byte	0x6f, 0x69, 0x6e, 0x74, 0x65, 0x72, 0x5f, 0x66, 0x6c, 0x61, 0x67, 0x67, 0x65, 0x64, 0x2e, 0x68
        /*0076*/ 	.byte	0x70, 0x70, 0x00
	.type		__unnamed_5,@object
	.size		__unnamed_5,(__unnamed_6 - __unnamed_5)
__unnamed_5:
        /* <DEDUP_REMOVED lines=24> */
        /*01f9*/ 	.byte	0x26, 0x5d, 0x00
	.type		__unnamed_6,@object
	.size		__unnamed_6,(__unnamed_4 - __unnamed_6)
__unnamed_6:
        /* <DEDUP_REMOVED lines=24> */
        /*037c*/ 	.byte	0x3e, 0x3e, 0x20, 0x26, 0x5d, 0x00
	.type		__unnamed_4,@object
	.size		__unnamed_4,(__unnamed_2 - __unnamed_4)
__unnamed_4:
        /* <DEDUP_REMOVED lines=28> */
        /*0542*/ 	.byte	0x3a, 0x43, 0x3c, 0x31, 0x30, 0x32, 0x34, 0x30, 0x3e, 0x3e, 0x3e, 0x3e, 0x3e, 0x5d, 0x00
	.type		__unnamed_2,@object
	.size		__unnamed_2,(__unnamed_1 - __unnamed_2)
__unnamed_2:
        /* <DEDUP_REMOVED lines=29> */
	.type		__unnamed_1,@object
	.size		__unnamed_1,(__unnamed_3 - __unnamed_1)
__unnamed_1:
        /* <DEDUP_REMOVED lines=29> */
        /*08f0*/ 	.byte	0x00
	.type		__unnamed_3,@object
	.size		__unnamed_3,(.L_2 - __unnamed_3)
__unnamed_3:
        /* <DEDUP_REMOVED lines=30> */
.L_2:


//--------------------- .nv.shared._ZN7cutlass13device_kernelIN5flash11enable_sm90INS1_16FlashAttnFwdSm90INS1_25CollectiveMainloopFwdSm90ILi2EN4cute5tupleIJNS5_1CILi1EEES8_S8_EEENS6_IJNS7_ILi192EEENS7_ILi160EEENS7_ILi64EEEEEELi64ENS_12float_e4m3_tEfNS_4arch4Sm90ELb0ELb0ELb0ELb0ELb0ELb0ELb0ELb1ELb1ELb1ELb0ELb0EEENS1_21CollectiveEpilogueFwdINS6_IJSA_SC_SB_EEES9_NS_10bfloat16_tESG_Li384ELb0ELb1ELb0ELb1EEENS1_29StaticPersistentTileSchedulerILb0EEEEEEEEEvNT_6ParamsE --------------------------
	.section	.nv.shared._ZN7cutlass13device_kernelIN5flash11enable_sm90INS1_16FlashAttnFwdSm90INS1_25CollectiveMainloopFwdSm90ILi2EN4cute5tupleIJNS5_1CILi1EEES8_S8_EEENS6_IJNS7_ILi192EEENS7_ILi160EEENS7_ILi64EEEEEELi64ENS_12float_e4m3_tEfNS_4arch4Sm90ELb0ELb0ELb0ELb0ELb0ELb0ELb0ELb1ELb1ELb1ELb0ELb0EEENS1_21CollectiveEpilogueFwdINS6_IJSA_SC_SB_EEES9_NS_10bfloat16_tESG_Li384ELb0ELb1ELb0ELb1EEENS1_29StaticPersistentTileSchedulerILb0EEEEEEEEEvNT_6ParamsE,"aw",@nobits
	.sectionflags	@""
	.align	16
	.zero		1024


//--------------------- .nv.shared.reserved.0     --------------------------
	.section	.nv.shared.reserved.0,"aw",@nobits
	.weak		__nv_reservedSMEM_offset_0_alias
	.size		__nv_reservedSMEM_offset_0_alias, 0, 0
	.other		__nv_reservedSMEM_offset_0_alias,@"STO_CUDA_RESERVED_SHARED STV_DEFAULT"
__nv_reservedSMEM_offset_0_alias:
	.zero		0


//--------------------- .nv.global                --------------------------
	.section	.nv.global,"aw",@nobits
.nv.global:
	.type		_ZN73_INTERNAL_00488a73_37_flash_fwd_hdim64_e4m3_packgqa_sm90_cu_9afb97bd_38914cute1_E,@object
	.size		_ZN73_INTERNAL_00488a73_37_flash_fwd_hdim64_e4m3_packgqa_sm90_cu_9afb97bd_38914cute1_E,(_ZN73_INTERNAL_00488a73_37_flash_fwd_hdim64_e4m3_packgqa_sm90_cu_9afb97bd_38914cuda3std3__45__cpo6cbeginE - _ZN73_INTERNAL_00488a73_37_flash_fwd_hdim64_e4m3_packgqa_sm90_cu_9afb97bd_38914cute1_E)
_ZN73_INTERNAL_00488a73_37_flash_fwd_hdim64_e4m3_packgqa_sm90_cu_9afb97bd_38914cute1_E:
	.zero		1
	.type		_ZN73_INTERNAL_00488a73_37_flash_fwd_hdim64_e4m3_packgqa_sm90_cu_9afb97bd_38914cuda3std3__45__cpo6cbeginE,@object
	.size		_ZN73_INTERNAL_00488a73_37_flash_fwd_hdim64_e4m3_packgqa_sm90_cu_9afb97bd_38914cuda3std3__45__cpo6cbeginE,(_ZN73_INTERNAL_00488a73_37_flash_fwd_hdim64_e4m3_packgqa_sm90_cu_9afb97bd_38914cuda3std3__48in_placeE - _ZN73_INTERNAL_00488a73_37_flash_fwd_hdim64_e4m3_packgqa_sm90_cu_9afb97bd_38914cuda3std3__45__cpo6cbeginE)
_ZN73_INTERNAL_00488a73_37_flash_fwd_hdim64_e4m3_packgqa_sm90_cu_9afb97bd_38914cuda3std3__45__cpo6cbeginE:
	.zero		1
	.type		_ZN73_INTERNAL_00488a73_37_flash_fwd_hdim64_e4m3_packgqa_sm90_cu_9afb97bd_38914cuda3std3__48in_placeE,@object
	.size		_ZN73_INTERNAL_00488a73_37_flash_fwd_hdim64_e4m3_packgqa_sm90_cu_9afb97bd_38914cuda3std3__48in_placeE,(_ZN73_INTERNAL_00488a73_37_flash_fwd_hdim64_e4m3_packgqa_sm90_cu_9afb97bd_38914cuda3std6ranges3__45__cpo9iter_moveE - _ZN73_INTERNAL_00488a73_37_flash_fwd_hdim64_e4m3_packgqa_sm90_cu_9afb97bd_38914cuda3std3__48in_placeE)
_ZN73_INTERNAL_00488a73_37_flash_fwd_hdim64_e4m3_packgqa_sm90_cu_9afb97bd_38914cuda3std3__48in_placeE:
	.zero		1
	.type		_ZN73_INTERNAL_00488a73_37_flash_fwd_hdim64_e4m3_packgqa_sm90_cu_9afb97bd_38914cuda3std6ranges3__45__cpo9iter_moveE,@object
	.size		_ZN73_INTERNAL_00488a73_37_flash_fwd_hdim64_e4m3_packgqa_sm90_cu_9afb97bd_38914cuda3std6ranges3__45__cpo9iter_moveE,(_ZN73_INTERNAL_00488a73_37_flash_fwd_hdim64_e4m3_packgqa_sm90_cu_9afb97bd_38914cuda3std3__45__cpo5beginE - _ZN73_INTERNAL_00488a73_37_flash_fwd_hdim64_e4m3_packgqa_sm90_cu_9afb97bd_38914cuda3std6ranges3__45__cpo9iter_moveE)
_ZN73_INTERNAL_00488a73_37_flash_fwd_hdim64_e4m3_packgqa_sm90_cu_9afb97bd_38914cuda3std6ranges3__45__cpo9iter_moveE:
	.zero		1
	.type		_ZN73_INTERNAL_00488a73_37_flash_fwd_hdim64_e4m3_packgqa_sm90_cu_9afb97bd_38914cuda3std3__45__cpo5beginE,@object
	.size		_ZN73_INTERNAL_00488a73_37_flash_fwd_hdim64_e4m3_packgqa_sm90_cu_9afb97bd_38914cuda3std3__45__cpo5beginE,(_ZN73_INTERNAL_00488a73_37_flash_fwd_hdim64_e4m3_packgqa_sm90_cu_9afb97bd_38914cuda3std3__475_GLOBAL__N__00488a73_37_flash_fwd_hdim64_e4m3_packgqa_sm90_cu_9afb97bd_38916ignoreE - _ZN73_INTERNAL_00488a73_37_flash_fwd_hdim64_e4m3_packgqa_sm90_cu_9afb97bd_38914cuda3std3__45__cpo5beginE)
_ZN73_INTERNAL_00488a73_37_flash_fwd_hdim64_e4m3_packgqa_sm90_cu_9afb97bd_38914cuda3std3__45__cpo5beginE:
	.zero		1
	.type		_ZN73_INTERNAL_00488a73_37_flash_fwd_hdim64_e4m3_packgqa_sm90_cu_9afb97bd_38914cuda3std3__475_GLOBAL__N__00488a73_37_flash_fwd_hdim64_e4m3_packgqa_sm90_cu_9afb97bd_38916ignoreE,@object
	.size		_ZN73_INTERNAL_00488a73_37_flash_fwd_hdim64_e4m3_packgqa_sm90_cu_9afb97bd_38914cuda3std3__475_GLOBAL__N__00488a73_37_flash_fwd_hdim64_e4m3_packgqa_sm90_cu_9afb97bd_38916ignoreE,(_ZN73_INTERNAL_00488a73_37_flash_fwd_hdim64_e4m3_packgqa_sm90_cu_9afb97bd_38914cute7productE - _ZN73_INTERNAL_00488a73_37_flash_fwd_hdim64_e4m3_packgqa_sm90_cu_9afb97bd_38914cuda3std3__475_GLOBAL__N__00488a73_37_flash_fwd_hdim64_e4m3_packgqa_sm90_cu_9afb97bd_38916ignoreE)
_ZN73_INTERNAL_00488a73_37_flash_fwd_hdim64_e4m3_packgqa_sm90_cu_9afb97bd_38914cuda3std3__475_GLOBAL__N__00488a73_37_flash_fwd_hdim64_e4m3_packgqa_sm90_cu_9afb97bd_38916ignoreE:
	.zero		1
	.type		_ZN73_INTERNAL_00488a73_37_flash_fwd_hdim64_e4m3_packgqa_sm90_cu_9afb97bd_38914cute7productE,@object
	.size		_ZN73_INTERNAL_00488a73_37_flash_fwd_hdim64_e4m3_packgqa_sm90_cu_9afb97bd_38914cute7productE,(_ZN73_INTERNAL_00488a73_37_flash_fwd_hdim64_e4m3_packgqa_sm90_cu_9afb97bd_38914cuda3std3__45__cpo3endE - _ZN73_INTERNAL_00488a73_37_flash_fwd_hdim64_e4m3_packgqa_sm90_cu_9afb97bd_38914cute7productE)
_ZN73_INTERNAL_00488a73_37_flash_fwd_hdim64_e4m3_packgqa_sm90_cu_9afb97bd_38914cute7productE:
	.zero		1
	.type		_ZN73_INTERNAL_00488a73_37_flash_fwd_hdim64_e4m3_packgqa_sm90_cu_9afb97bd_38914cuda3std3__45__cpo3endE,@object
	.size		_ZN73_INTERNAL_00488a73_37_flash_fwd_hdim64_e4m3_packgqa_sm90_cu_9afb97bd_38914cuda3std3__45__cpo3endE,(_ZN73_INTERNAL_00488a73_37_flash_fwd_hdim64_e4m3_packgqa_sm90_cu_9afb97bd_38914cuda3std3__419piecewise_constructE - _ZN73_INTERNAL_00488a73_37_flash_fwd_hdim64_e4m3_packgqa_sm90_cu_9afb97bd_38914cuda3std3__45__cpo3endE)
_ZN73_INTERNAL_00488a73_37_flash_fwd_hdim64_e4m3_packgqa_sm90_cu_9afb97bd_38914cuda3std3__45__cpo3endE:
	.zero		1
	.type		_ZN73_INTERNAL_00488a73_37_flash_fwd_hdim64_e4m3_packgqa_sm90_cu_9afb97bd_38914cuda3std3__419piecewise_constructE,@object
	.size		_ZN73_INTERNAL_00488a73_37_flash_fwd_hdim64_e4m3_packgqa_sm90_cu_9afb97bd_38914cuda3std3__419piecewise_constructE,(_ZN73_INTERNAL_00488a73_37_flash_fwd_hdim64_e4m3_packgqa_sm90_cu_9afb97bd_38914cuda3std3__45__cpo4cendE - _ZN73_INTERNAL_00488a73_37_flash_fwd_hdim64_e4m3_packgqa_sm90_cu_9afb97bd_38914cuda3std3__419piecewise_constructE)
_ZN73_INTERNAL_00488a73_37_flash_fwd_hdim64_e4m3_packgqa_sm90_cu_9afb97bd_38914cuda3std3__419piecewise_constructE:
	.zero		1
	.type		_ZN73_INTERNAL_00488a73_37_flash_fwd_hdim64_e4m3_packgqa_sm90_cu_9afb97bd_38914cuda3std3__45__cpo4cendE,@object
	.size		_ZN73_INTERNAL_00488a73_37_flash_fwd_hdim64_e4m3_packgqa_sm90_cu_9afb97bd_38914cuda3std3__45__cpo4cendE,(_ZN73_INTERNAL_00488a73_37_flash_fwd_hdim64_e4m3_packgqa_sm90_cu_9afb97bd_38914cuda3std6ranges3__45__cpo4swapE - _ZN73_INTERNAL_00488a73_37_flash_fwd_hdim64_e4m3_packgqa_sm90_cu_9afb97bd_38914cuda3std3__45__cpo4cendE)
_ZN73_INTERNAL_00488a73_37_flash_fwd_hdim64_e4m3_packgqa_sm90_cu_9afb97bd_38914cuda3std3__45__cpo4cendE:
	.zero		1
	.type		_ZN73_INTERNAL_00488a73_37_flash_fwd_hdim64_e4m3_packgqa_sm90_cu_9afb97bd_38914cuda3std6ranges3__45__cpo4swapE,@object
	.size		_ZN73_INTERNAL_00488a73_37_flash_fwd_hdim64_e4m3_packgqa_sm90_cu_9afb97bd_38914cuda3std6ranges3__45__cpo4swapE,(.L_14 - _ZN73_INTERNAL_00488a73_37_flash_fwd_hdim64_e4m3_packgqa_sm90_cu_9afb97bd_38914cuda3std6ranges3__45__cpo4swapE)
_ZN73_INTERNAL_00488a73_37_flash_fwd_hdim64_e4m3_packgqa_sm90_cu_9afb97bd_38914cuda3std6ranges3__45__cpo4swapE:
	.zero		1
.L_14:


//--------------------- .nv.shared._ZN7cutlass13device_kernelIN5flash11enable_sm90INS1_16FlashAttnFwdSm90INS1_25CollectiveMainloopFwdSm90ILi2EN4cute5tupleIJNS5_1CILi1EEES8_S8_EEENS6_IJNS7_ILi192EEENS7_ILi160EEENS7_ILi64EEEEEELi64ENS_12float_e4m3_tEfNS_4arch4Sm90ELb0ELb0ELb0ELb1ELb0ELb0ELb0ELb1ELb1ELb1ELb0ELb0EEENS1_21CollectiveEpilogueFwdINS6_IJSA_SC_SB_EEES9_NS_10bfloat16_tESG_Li384ELb1ELb1ELb0ELb1EEENS1_36VarlenDynamicPersistentTileSchedulerILi192ELi160ELi384ELi128ELb0ELb1ELb1ELb0ELb1ELb1EEEEEEEEEvNT_6ParamsE --------------------------
	.section	.nv.shared._ZN7cutlass13device_kernelIN5flash11enable_sm90INS1_16FlashAttnFwdSm90INS1_25CollectiveMainloopFwdSm90ILi2EN4cute5tupleIJNS5_1CILi1EEES8_S8_EEENS6_IJNS7_ILi192EEENS7_ILi160EEENS7_ILi64EEEEEELi64ENS_12float_e4m3_tEfNS_4arch4Sm90ELb0ELb0ELb0ELb1ELb0ELb0ELb0ELb1ELb1ELb1ELb0ELb0EEENS1_21CollectiveEpilogueFwdINS6_IJSA_SC_SB_EEES9_NS_10bfloat16_tESG_Li384ELb1ELb1ELb0ELb1EEENS1_36VarlenDynamicPersistentTileSchedulerILi192ELi160ELi384ELi128ELb0ELb1ELb1ELb0ELb1ELb1EEEEEEEEEvNT_6ParamsE,"aw",@nobits
	.sectionflags	@""
	.align	16
	.zero		1024


//--------------------- .nv.shared._ZN7cutlass13device_kernelIN5flash11enable_sm90INS1_16FlashAttnFwdSm90INS1_25CollectiveMainloopFwdSm90ILi2EN4cute5tupleIJNS5_1CILi1EEES8_S8_EEENS6_IJNS7_ILi192EEENS7_ILi160EEENS7_ILi64EEEEEELi64ENS_12float_e4m3_tEfNS_4arch4Sm90ELb0ELb0ELb0ELb1ELb0ELb1ELb0ELb1ELb1ELb1ELb0ELb0EEENS1_21CollectiveEpilogueFwdINS6_IJSA_SC_SB_EEES9_NS_10bfloat16_tESG_Li384ELb1ELb1ELb0ELb1EEENS1_36VarlenDynamicPersistentTileSchedulerILi192ELi160ELi384ELi128ELb0ELb1ELb1ELb0ELb1ELb1EEEEEEEEEvNT_6ParamsE --------------------------
	.section	.nv.shared._ZN7cutlass13device_kernelIN5flash11enable_sm90INS1_16FlashAttnFwdSm90INS1_25CollectiveMainloopFwdSm90ILi2EN4cute5tupleIJNS5_1CILi1EEES8_S8_EEENS6_IJNS7_ILi192EEENS7_ILi160EEENS7_ILi64EEEEEELi64ENS_12float_e4m3_tEfNS_4arch4Sm90ELb0ELb0ELb0ELb1ELb0ELb1ELb0ELb1ELb1ELb1ELb0ELb0EEENS1_21CollectiveEpilogueFwdINS6_IJSA_SC_SB_EEES9_NS_10bfloat16_tESG_Li384ELb1ELb1ELb0ELb1EEENS1_36VarlenDynamicPersistentTileSchedulerILi192ELi160ELi384ELi128ELb0ELb1ELb1ELb0ELb1ELb1EEEEEEEEEvNT_6ParamsE,"aw",@nobits
	.sectionflags	@""
	.align	16
	.zero		1024


//--------------------- .nv.shared._ZN7cutlass13device_kernelIN5flash11enable_sm90INS1_16FlashAttnFwdSm90INS1_25CollectiveMainloopFwdSm90ILi2EN4cute5tupleIJNS5_1CILi1EEES8_S8_EEENS6_IJNS7_ILi192EEENS7_ILi160EEENS7_ILi64EEEEEELi64ENS_12float_e4m3_tEfNS_4arch4Sm90ELb0ELb1ELb0ELb0ELb0ELb0ELb0ELb1ELb1ELb1ELb0ELb0EEENS1_21CollectiveEpilogueFwdINS6_IJSA_SC_SB_EEES9_NS_10bfloat16_tESG_Li384ELb0ELb1ELb0ELb1EEENS1_30DynamicPersistentTileSchedulerILi384ELi128ELb0ELb1ELb1EEEEEEEEEvNT_6ParamsE --------------------------
	.section	.nv.shared._ZN7cutlass13device_kernelIN5flash11enable_sm90INS1_16FlashAttnFwdSm90INS1_25CollectiveMainloopFwdSm90ILi2EN4cute5tupleIJNS5_1CILi1EEES8_S8_EEENS6_IJNS7_ILi192EEENS7_ILi160EEENS7_ILi64EEEEEELi64ENS_12float_e4m3_tEfNS_4arch4Sm90ELb0ELb1ELb0ELb0ELb0ELb0ELb0ELb1ELb1ELb1ELb0ELb0EEENS1_21CollectiveEpilogueFwdINS6_IJSA_SC_SB_EEES9_NS_10bfloat16_tESG_Li384ELb0ELb1ELb0ELb1EEENS1_30DynamicPersistentTileSchedulerILi384ELi128ELb0ELb1ELb1EEEEEEEEEvNT_6ParamsE,"aw",@nobits
	.sectionflags	@""
	.align	16
	.zero		1024


//--------------------- .nv.shared._ZN7cutlass13device_kernelIN5flash11enable_sm90INS1_16FlashAttnFwdSm90INS1_25CollectiveMainloopFwdSm90ILi2EN4cute5tupleIJNS5_1CILi1EEES8_S8_EEENS6_IJNS7_ILi192EEENS7_ILi160EEENS7_ILi64EEEEEELi64ENS_12float_e4m3_tEfNS_4arch4Sm90ELb0ELb1ELb0ELb1ELb0ELb0ELb0ELb1ELb1ELb1ELb0ELb0EEENS1_21CollectiveEpilogueFwdINS6_IJSA_SC_SB_EEES9_NS_10bfloat16_tESG_Li384ELb1ELb1ELb0ELb1EEENS1_36VarlenDynamicPersistentTileSchedulerILi192ELi160ELi384ELi128ELb0ELb1ELb1ELb1ELb0ELb1EEEEEEEEEvNT_6ParamsE --------------------------
	.section	.nv.shared._ZN7cutlass13device_kernelIN5flash11enable_sm90INS1_16FlashAttnFwdSm90INS1_25CollectiveMainloopFwdSm90ILi2EN4cute5tupleIJNS5_1CILi1EEES8_S8_EEENS6_IJNS7_ILi192EEENS7_ILi160EEENS7_ILi64EEEEEELi64ENS_12float_e4m3_tEfNS_4arch4Sm90ELb0ELb1ELb0ELb1ELb0ELb0ELb0ELb1ELb1ELb1ELb0ELb0EEENS1_21CollectiveEpilogueFwdINS6_IJSA_SC_SB_EEES9_NS_10bfloat16_tESG_Li384ELb1ELb1ELb0ELb1EEENS1_36VarlenDynamicPersistentTileSchedulerILi192ELi160ELi384ELi128ELb0ELb1ELb1ELb1ELb0ELb1EEEEEEEEEvNT_6ParamsE,"aw",@nobits
	.sectionflags	@""
	.align	16
	.zero		1024


//--------------------- .nv.shared._ZN7cutlass13device_kernelIN5flash11enable_sm90INS1_16FlashAttnFwdSm90INS1_25CollectiveMainloopFwdSm90ILi2EN4cute5tupleIJNS5_1CILi1EEES8_S8_EEENS6_IJNS7_ILi192EEENS7_ILi160EEENS7_ILi64EEEEEELi64ENS_12float_e4m3_tEfNS_4arch4Sm90ELb0ELb1ELb0ELb1ELb0ELb1ELb0ELb1ELb1ELb1ELb0ELb0EEENS1_21CollectiveEpilogueFwdINS6_IJSA_SC_SB_EEES9_NS_10bfloat16_tESG_Li384ELb1ELb1ELb0ELb1EEENS1_36VarlenDynamicPersistentTileSchedulerILi192ELi160ELi384ELi128ELb0ELb1ELb1ELb1ELb0ELb1EEEEEEEEEvNT_6ParamsE --------------------------
	.section	.nv.shared._ZN7cutlass13device_kernelIN5flash11enable_sm90INS1_16FlashAttnFwdSm90INS1_25CollectiveMainloopFwdSm90ILi2EN4cute5tupleIJNS5_1CILi1EEES8_S8_EEENS6_IJNS7_ILi192EEENS7_ILi160EEENS7_ILi64EEEEEELi64ENS_12float_e4m3_tEfNS_4arch4Sm90ELb0ELb1ELb0ELb1ELb0ELb1ELb0ELb1ELb1ELb1ELb0ELb0EEENS1_21CollectiveEpilogueFwdINS6_IJSA_SC_SB_EEES9_NS_10bfloat16_tESG_Li384ELb1ELb1ELb0ELb1EEENS1_36VarlenDynamicPersistentTileSchedulerILi192ELi160ELi384ELi128ELb0ELb1ELb1ELb1ELb0ELb1EEEEEEEEEvNT_6ParamsE,"aw",@nobits
	.sectionflags	@""
	.align	16
	.zero		1024


//--------------------- .nv.shared._ZN7cutlass13device_kernelIN5flash11enable_sm90INS1_16FlashAttnFwdSm90INS1_25CollectiveMainloopFwdSm90ILi2EN4cute5tupleIJNS5_1CILi1EEES8_S8_EEENS6_IJNS7_ILi192EEENS7_ILi160EEENS7_ILi64EEEEEELi64ENS_12float_e4m3_tEfNS_4arch4Sm90ELb1ELb0ELb0ELb0ELb0ELb0ELb0ELb1ELb1ELb1ELb0ELb0EEENS1_21CollectiveEpilogueFwdINS6_IJSA_SC_SB_EEES9_NS_10bfloat16_tESG_Li384ELb0ELb1ELb0ELb1EEENS1_30DynamicPersistentTileSchedulerILi384ELi128ELb0ELb1ELb1EEEEEEEEEvNT_6ParamsE --------------------------
	.section	.nv.shared._ZN7cutlass13device_kernelIN5flash11enable_sm90INS1_16FlashAttnFwdSm90INS1_25CollectiveMainloopFwdSm90ILi2EN4cute5tupleIJNS5_1CILi1EEES8_S8_EEENS6_IJNS7_ILi192EEENS7_ILi160EEENS7_ILi64EEEEEELi64ENS_12float_e4m3_tEfNS_4arch4Sm90ELb1ELb0ELb0ELb0ELb0ELb0ELb0ELb1ELb1ELb1ELb0ELb0EEENS1_21CollectiveEpilogueFwdINS6_IJSA_SC_SB_EEES9_NS_10bfloat16_tESG_Li384ELb0ELb1ELb0ELb1EEENS1_30DynamicPersistentTileSchedulerILi384ELi128ELb0ELb1ELb1EEEEEEEEEvNT_6ParamsE,"aw",@nobits
	.sectionflags	@""
	.align	16
	.zero		1024


//--------------------- .nv.shared._ZN7cutlass13device_kernelIN5flash11enable_sm90INS1_16FlashAttnFwdSm90INS1_25CollectiveMainloopFwdSm90ILi2EN4cute5tupleIJNS5_1CILi1EEES8_S8_EEENS6_IJNS7_ILi192EEENS7_ILi160EEENS7_ILi64EEEEEELi64ENS_12float_e4m3_tEfNS_4arch4Sm90ELb1ELb0ELb0ELb1ELb0ELb0ELb0ELb1ELb1ELb1ELb0ELb0EEENS1_21CollectiveEpilogueFwdINS6_IJSA_SC_SB_EEES9_NS_10bfloat16_tESG_Li384ELb1ELb1ELb0ELb1EEENS1_36VarlenDynamicPersistentTileSchedulerILi192ELi160ELi384ELi128ELb0ELb1ELb1ELb1ELb1ELb1EEEEEEEEEvNT_6ParamsE --------------------------
	.section	.nv.shared._ZN7cutlass13device_kernelIN5flash11enable_sm90INS1_16FlashAttnFwdSm90INS1_25CollectiveMainloopFwdSm90ILi2EN4cute5tupleIJNS5_1CILi1EEES8_S8_EEENS6_IJNS7_ILi192EEENS7_ILi160EEENS7_ILi64EEEEEELi64ENS_12float_e4m3_tEfNS_4arch4Sm90ELb1ELb0ELb0ELb1ELb0ELb0ELb0ELb1ELb1ELb1ELb0ELb0EEENS1_21CollectiveEpilogueFwdINS6_IJSA_SC_SB_EEES9_NS_10bfloat16_tESG_Li384ELb1ELb1ELb0ELb1EEENS1_36VarlenDynamicPersistentTileSchedulerILi192ELi160ELi384ELi128ELb0ELb1ELb1ELb1ELb1ELb1EEEEEEEEEvNT_6ParamsE,"aw",@nobits
	.sectionflags	@""
	.align	16
	.zero		1024


//--------------------- .nv.shared._ZN7cutlass13device_kernelIN5flash11enable_sm90INS1_16FlashAttnFwdSm90INS1_25CollectiveMainloopFwdSm90ILi2EN4cute5tupleIJNS5_1CILi1EEES8_S8_EEENS6_IJNS7_ILi192EEENS7_ILi160EEENS7_ILi64EEEEEELi64ENS_12float_e4m3_tEfNS_4arch4Sm90ELb1ELb0ELb0ELb1ELb0ELb1ELb0ELb1ELb1ELb1ELb0ELb0EEENS1_21CollectiveEpilogueFwdINS6_IJSA_SC_SB_EEES9_NS_10bfloat16_tESG_Li384ELb1ELb1ELb0ELb1EEENS1_36VarlenDynamicPersistentTileSchedulerILi192ELi160ELi384ELi128ELb0ELb1ELb1ELb1ELb1ELb1EEEEEEEEEvNT_6ParamsE --------------------------
	.section	.nv.shared._ZN7cutlass13device_kernelIN5flash11enable_sm90INS1_16FlashAttnFwdSm90INS1_25CollectiveMainloopFwdSm90ILi2EN4cute5tupleIJNS5_1CILi1EEES8_S8_EEENS6_IJNS7_ILi192EEENS7_ILi160EEENS7_ILi64EEEEEELi64ENS_12float_e4m3_tEfNS_4arch4Sm90ELb1ELb0ELb0ELb1ELb0ELb1ELb0ELb1ELb1ELb1ELb0ELb0EEENS1_21CollectiveEpilogueFwdINS6_IJSA_SC_SB_EEES9_NS_10bfloat16_tESG_Li384ELb1ELb1ELb0ELb1EEENS1_36VarlenDynamicPersistentTileSchedulerILi192ELi160ELi384ELi128ELb0ELb1ELb1ELb1ELb1ELb1EEEEEEEEEvNT_6ParamsE,"aw",@nobits
	.sectionflags	@""
	.align	16
	.zero		1024


//--------------------- .nv.constant0._ZN7cutlass13device_kernelIN5flash11enable_sm90INS1_16FlashAttnFwdSm90INS1_25CollectiveMainloopFwdSm90ILi2EN4cute5tupleIJNS5_1CILi1EEES8_S8_EEENS6_IJNS7_ILi192EEENS7_ILi160EEENS7_ILi64EEEEEELi64ENS_12float_e4m3_tEfNS_4arch4Sm90ELb0ELb0ELb0ELb0ELb0ELb0ELb0ELb1ELb1ELb1ELb0ELb0EEENS1_21CollectiveEpilogueFwdINS6_IJSA_SC_SB_EEES9_NS_10bfloat16_tESG_Li384ELb0ELb1ELb0ELb1EEENS1_29StaticPersistentTileSchedulerILb0EEEEEEEEEvNT_6ParamsE --------------------------
	.section	.nv.constant0._ZN7cutlass13device_kernelIN5flash11enable_sm90INS1_16FlashAttnFwdSm90INS1_25CollectiveMainloopFwdSm90ILi2EN4cute5tupleIJNS5_1CILi1EEES8_S8_EEENS6_IJNS7_ILi192EEENS7_ILi160EEENS7_ILi64EEEEEELi64ENS_12float_e4m3_tEfNS_4arch4Sm90ELb0ELb0ELb0ELb0ELb0ELb0ELb0ELb1ELb1ELb1ELb0ELb0EEENS1_21CollectiveEpilogueFwdINS6_IJSA_SC_SB_EEES9_NS_10bfloat16_tESG_Li384ELb0ELb1ELb0ELb1EEENS1_29StaticPersistentTileSchedulerILb0EEEEEEEEEvNT_6ParamsE,"a",@progbits
	.sectionflags	@""
	.align	4
.nv.constant0._ZN7cutlass13device_kernelIN5flash11enable_sm90INS1_16FlashAttnFwdSm90INS1_25CollectiveMainloopFwdSm90ILi2EN4cute5tupleIJNS5_1CILi1EEES8_S8_EEENS6_IJNS7_ILi192EEENS7_ILi160EEENS7_ILi64EEEEEELi64ENS_12float_e4m3_tEfNS_4arch4Sm90ELb0ELb0ELb0ELb0ELb0ELb0ELb0ELb1ELb1ELb1ELb0ELb0EEENS1_21CollectiveEpilogueFwdINS6_IJSA_SC_SB_EEES9_NS_10bfloat16_tESG_Li384ELb0ELb1ELb0ELb1EEENS1_29StaticPersistentTileSchedulerILb0EEEEEEEEEvNT_6ParamsE:
	.zero		3200


//--------------------- .nv.constant0._ZN7cutlass13device_kernelIN5flash11enable_sm90INS1_16FlashAttnFwdSm90INS1_25CollectiveMainloopFwdSm90ILi2EN4cute5tupleIJNS5_1CILi1EEES8_S8_EEENS6_IJNS7_ILi192EEENS7_ILi160EEENS7_ILi64EEEEEELi64ENS_12float_e4m3_tEfNS_4arch4Sm90ELb0ELb0ELb0ELb1ELb0ELb0ELb0ELb1ELb1ELb1ELb0ELb0EEENS1_21CollectiveEpilogueFwdINS6_IJSA_SC_SB_EEES9_NS_10bfloat16_tESG_Li384ELb1ELb1ELb0ELb1EEENS1_36VarlenDynamicPersistentTileSchedulerILi192ELi160ELi384ELi128ELb0ELb1ELb1ELb0ELb1ELb1EEEEEEEEEvNT_6ParamsE --------------------------
	.section	.nv.constant0._ZN7cutlass13device_kernelIN5flash11enable_sm90INS1_16FlashAttnFwdSm90INS1_25CollectiveMainloopFwdSm90ILi2EN4cute5tupleIJNS5_1CILi1EEES8_S8_EEENS6_IJNS7_ILi192EEENS7_ILi160EEENS7_ILi64EEEEEELi64ENS_12float_e4m3_tEfNS_4arch4Sm90ELb0ELb0ELb0ELb1ELb0ELb0ELb0ELb1ELb1ELb1ELb0ELb0EEENS1_21CollectiveEpilogueFwdINS6_IJSA_SC_SB_EEES9_NS_10bfloat16_tESG_Li384ELb1ELb1ELb0ELb1EEENS1_36VarlenDynamicPersistentTileSchedulerILi192ELi160ELi384ELi128ELb0ELb1ELb1ELb0ELb1ELb1EEEEEEEEEvNT_6ParamsE,"a",@progbits
	.sectionflags	@""
	.align	4
.nv.constant0._ZN7cutlass13device_kernelIN5flash11enable_sm90INS1_16FlashAttnFwdSm90INS1_25CollectiveMainloopFwdSm90ILi2EN4cute5tupleIJNS5_1CILi1EEES8_S8_EEENS6_IJNS7_ILi192EEENS7_ILi160EEENS7_ILi64EEEEEELi64ENS_12float_e4m3_tEfNS_4arch4Sm90ELb0ELb0ELb0ELb1ELb0ELb0ELb0ELb1ELb1ELb1ELb0ELb0EEENS1_21CollectiveEpilogueFwdINS6_IJSA_SC_SB_EEES9_NS_10bfloat16_tESG_Li384ELb1ELb1ELb0ELb1EEENS1_36VarlenDynamicPersistentTileSchedulerILi192ELi160ELi384ELi128ELb0ELb1ELb1ELb0ELb1ELb1EEEEEEEEEvNT_6ParamsE:
	.zero		3328


//--------------------- .nv.constant0._ZN7cutlass13device_kernelIN5flash11enable_sm90INS1_16FlashAttnFwdSm90INS1_25CollectiveMainloopFwdSm90ILi2EN4cute5tupleIJNS5_1CILi1EEES8_S8_EEENS6_IJNS7_ILi192EEENS7_ILi160EEENS7_ILi64EEEEEELi64ENS_12float_e4m3_tEfNS_4arch4Sm90ELb0ELb0ELb0ELb1ELb0ELb1ELb0ELb1ELb1ELb1ELb0ELb0EEENS1_21CollectiveEpilogueFwdINS6_IJSA_SC_SB_EEES9_NS_10bfloat16_tESG_Li384ELb1ELb1ELb0ELb1EEENS1_36VarlenDynamicPersistentTileSchedulerILi192ELi160ELi384ELi128ELb0ELb1ELb1ELb0ELb1ELb1EEEEEEEEEvNT_6ParamsE --------------------------
	.section	.nv.constant0._ZN7cutlass13device_kernelIN5flash11enable_sm90INS1_16FlashAttnFwdSm90INS1_25CollectiveMainloopFwdSm90ILi2EN4cute5tupleIJNS5_1CILi1EEES8_S8_EEENS6_IJNS7_ILi192EEENS7_ILi160EEENS7_ILi64EEEEEELi64ENS_12float_e4m3_tEfNS_4arch4Sm90ELb0ELb0ELb0ELb1ELb0ELb1ELb0ELb1ELb1ELb1ELb0ELb0EEENS1_21CollectiveEpilogueFwdINS6_IJSA_SC_SB_EEES9_NS_10bfloat16_tESG_Li384ELb1ELb1ELb0ELb1EEENS1_36VarlenDynamicPersistentTileSchedulerILi192ELi160ELi384ELi128ELb0ELb1ELb1ELb0ELb1ELb1EEEEEEEEEvNT_6ParamsE,"a",@progbits
	.sectionflags	@""
	.align	4
.nv.constant0._ZN7cutlass13device_kernelIN5flash11enable_sm90INS1_16FlashAttnFwdSm90INS1_25CollectiveMainloopFwdSm90ILi2EN4cute5tupleIJNS5_1CILi1EEES8_S8_EEENS6_IJNS7_ILi192EEENS7_ILi160EEENS7_ILi64EEEEEELi64ENS_12float_e4m3_tEfNS_4arch4Sm90ELb0ELb0ELb0ELb1ELb0ELb1ELb0ELb1ELb1ELb1ELb0ELb0EEENS1_21CollectiveEpilogueFwdINS6_IJSA_SC_SB_EEES9_NS_10bfloat16_tESG_Li384ELb1ELb1ELb0ELb1EEENS1_36VarlenDynamicPersistentTileSchedulerILi192ELi160ELi384ELi128ELb0ELb1ELb1ELb0ELb1ELb1EEEEEEEEEvNT_6ParamsE:
	.zero		3328


//--------------------- .nv.constant0._ZN7cutlass13device_kernelIN5flash11enable_sm90INS1_16FlashAttnFwdSm90INS1_25CollectiveMainloopFwdSm90ILi2EN4cute5tupleIJNS5_1CILi1EEES8_S8_EEENS6_IJNS7_ILi192EEENS7_ILi160EEENS7_ILi64EEEEEELi64ENS_12float_e4m3_tEfNS_4arch4Sm90ELb0ELb1ELb0ELb0ELb0ELb0ELb0ELb1ELb1ELb1ELb0ELb0EEENS1_21CollectiveEpilogueFwdINS6_IJSA_SC_SB_EEES9_NS_10bfloat16_tESG_Li384ELb0ELb1ELb0ELb1EEENS1_30DynamicPersistentTileSchedulerILi384ELi128ELb0ELb1ELb1EEEEEEEEEvNT_6ParamsE --------------------------
	.section	.nv.constant0._ZN7cutlass13device_kernelIN5flash11enable_sm90INS1_16FlashAttnFwdSm90INS1_25CollectiveMainloopFwdSm90ILi2EN4cute5tupleIJNS5_1CILi1EEES8_S8_EEENS6_IJNS7_ILi192EEENS7_ILi160EEENS7_ILi64EEEEEELi64ENS_12float_e4m3_tEfNS_4arch4Sm90ELb0ELb1ELb0ELb0ELb0ELb0ELb0ELb1ELb1ELb1ELb0ELb0EEENS1_21CollectiveEpilogueFwdINS6_IJSA_SC_SB_EEES9_NS_10bfloat16_tESG_Li384ELb0ELb1ELb0ELb1EEENS1_30DynamicPersistentTileSchedulerILi384ELi128ELb0ELb1ELb1EEEEEEEEEvNT_6ParamsE,"a",@progbits
	.sectionflags	@""
	.align	4
.nv.constant0._ZN7cutlass13device_kernelIN5flash11enable_sm90INS1_16FlashAttnFwdSm90INS1_25CollectiveMainloopFwdSm90ILi2EN4cute5tupleIJNS5_1CILi1EEES8_S8_EEENS6_IJNS7_ILi192EEENS7_ILi160EEENS7_ILi64EEEEEELi64ENS_12float_e4m3_tEfNS_4arch4Sm90ELb0ELb1ELb0ELb0ELb0ELb0ELb0ELb1ELb1ELb1ELb0ELb0EEENS1_21CollectiveEpilogueFwdINS6_IJSA_SC_SB_EEES9_NS_10bfloat16_tESG_Li384ELb0ELb1ELb0ELb1EEENS1_30DynamicPersistentTileSchedulerILi384ELi128ELb0ELb1ELb1EEEEEEEEEvNT_6ParamsE:
	.zero		3328


//--------------------- .nv.constant0._ZN7cutlass13device_kernelIN5flash11enable_sm90INS1_16FlashAttnFwdSm90INS1_25CollectiveMainloopFwdSm90ILi2EN4cute5tupleIJNS5_1CILi1EEES8_S8_EEENS6_IJNS7_ILi192EEENS7_ILi160EEENS7_ILi64EEEEEELi64ENS_12float_e4m3_tEfNS_4arch4Sm90ELb0ELb1ELb0ELb1ELb0ELb0ELb0ELb1ELb1ELb1ELb0ELb0EEENS1_21CollectiveEpilogueFwdINS6_IJSA_SC_SB_EEES9_NS_10bfloat16_tESG_Li384ELb1ELb1ELb0ELb1EEENS1_36VarlenDynamicPersistentTileSchedulerILi192ELi160ELi384ELi128ELb0ELb1ELb1ELb1ELb0ELb1EEEEEEEEEvNT_6ParamsE --------------------------
	.section	.nv.constant0._ZN7cutlass13device_kernelIN5flash11enable_sm90INS1_16FlashAttnFwdSm90INS1_25CollectiveMainloopFwdSm90ILi2EN4cute5tupleIJNS5_1CILi1EEES8_S8_EEENS6_IJNS7_ILi192EEENS7_ILi160EEENS7_ILi64EEEEEELi64ENS_12float_e4m3_tEfNS_4arch4Sm90ELb0ELb1ELb0ELb1ELb0ELb0ELb0ELb1ELb1ELb1ELb0ELb0EEENS1_21CollectiveEpilogueFwdINS6_IJSA_SC_SB_EEES9_NS_10bfloat16_tESG_Li384ELb1ELb1ELb0ELb1EEENS1_36VarlenDynamicPersistentTileSchedulerILi192ELi160ELi384ELi128ELb0ELb1ELb1ELb1ELb0ELb1EEEEEEEEEvNT_6ParamsE,"a",@progbits
	.sectionflags	@""
	.align	4
.nv.constant0._ZN7cutlass13device_kernelIN5flash11enable_sm90INS1_16FlashAttnFwdSm90INS1_25CollectiveMainloopFwdSm90ILi2EN4cute5tupleIJNS5_1CILi1EEES8_S8_EEENS6_IJNS7_ILi192EEENS7_ILi160EEENS7_ILi64EEEEEELi64ENS_12float_e4m3_tEfNS_4arch4Sm90ELb0ELb1ELb0ELb1ELb0ELb0ELb0ELb1ELb1ELb1ELb0ELb0EEENS1_21CollectiveEpilogueFwdINS6_IJSA_SC_SB_EEES9_NS_10bfloat16_tESG_Li384ELb1ELb1ELb0ELb1EEENS1_36VarlenDynamicPersistentTileSchedulerILi192ELi160ELi384ELi128ELb0ELb1ELb1ELb1ELb0ELb1EEEEEEEEEvNT_6ParamsE:
	.zero		3328


//--------------------- .nv.constant0._ZN7cutlass13device_kernelIN5flash11enable_sm90INS1_16FlashAttnFwdSm90INS1_25CollectiveMainloopFwdSm90ILi2EN4cute5tupleIJNS5_1CILi1EEES8_S8_EEENS6_IJNS7_ILi192EEENS7_ILi160EEENS7_ILi64EEEEEELi64ENS_12float_e4m3_tEfNS_4arch4Sm90ELb0ELb1ELb0ELb1ELb0ELb1ELb0ELb1ELb1ELb1ELb0ELb0EEENS1_21CollectiveEpilogueFwdINS6_IJSA_SC_SB_EEES9_NS_10bfloat16_tESG_Li384ELb1ELb1ELb0ELb1EEENS1_36VarlenDynamicPersistentTileSchedulerILi192ELi160ELi384ELi128ELb0ELb1ELb1ELb1ELb0ELb1EEEEEEEEEvNT_6ParamsE --------------------------
	.section	.nv.constant0._ZN7cutlass13device_kernelIN5flash11enable_sm90INS1_16FlashAttnFwdSm90INS1_25CollectiveMainloopFwdSm90ILi2EN4cute5tupleIJNS5_1CILi1EEES8_S8_EEENS6_IJNS7_ILi192EEENS7_ILi160EEENS7_ILi64EEEEEELi64ENS_12float_e4m3_tEfNS_4arch4Sm90ELb0ELb1ELb0ELb1ELb0ELb1ELb0ELb1ELb1ELb1ELb0ELb0EEENS1_21CollectiveEpilogueFwdINS6_IJSA_SC_SB_EEES9_NS_10bfloat16_tESG_Li384ELb1ELb1ELb0ELb1EEENS1_36VarlenDynamicPersistentTileSchedulerILi192ELi160ELi384ELi128ELb0ELb1ELb1ELb1ELb0ELb1EEEEEEEEEvNT_6ParamsE,"a",@progbits
	.sectionflags	@""
	.align	4
.nv.constant0._ZN7cutlass13device_kernelIN5flash11enable_sm90INS1_16FlashAttnFwdSm90INS1_25CollectiveMainloopFwdSm90ILi2EN4cute5tupleIJNS5_1CILi1EEES8_S8_EEENS6_IJNS7_ILi192EEENS7_ILi160EEENS7_ILi64EEEEEELi64ENS_12float_e4m3_tEfNS_4arch4Sm90ELb0ELb1ELb0ELb1ELb0ELb1ELb0ELb1ELb1ELb1ELb0ELb0EEENS1_21CollectiveEpilogueFwdINS6_IJSA_SC_SB_EEES9_NS_10bfloat16_tESG_Li384ELb1ELb1ELb0ELb1EEENS1_36VarlenDynamicPersistentTileSchedulerILi192ELi160ELi384ELi128ELb0ELb1ELb1ELb1ELb0ELb1EEEEEEEEEvNT_6ParamsE:
	.zero		3328


//--------------------- .nv.constant0._ZN7cutlass13device_kernelIN5flash11enable_sm90INS1_16FlashAttnFwdSm90INS1_25CollectiveMainloopFwdSm90ILi2EN4cute5tupleIJNS5_1CILi1EEES8_S8_EEENS6_IJNS7_ILi192EEENS7_ILi160EEENS7_ILi64EEEEEELi64ENS_12float_e4m3_tEfNS_4arch4Sm90ELb1ELb0ELb0ELb0ELb0ELb0ELb0ELb1ELb1ELb1ELb0ELb0EEENS1_21CollectiveEpilogueFwdINS6_IJSA_SC_SB_EEES9_NS_10bfloat16_tESG_Li384ELb0ELb1ELb0ELb1EEENS1_30DynamicPersistentTileSchedulerILi384ELi128ELb0ELb1ELb1EEEEEEEEEvNT_6ParamsE --------------------------
	.section	.nv.constant0._ZN7cutlass13device_kernelIN5flash11enable_sm90INS1_16FlashAttnFwdSm90INS1_25CollectiveMainloopFwdSm90ILi2EN4cute5tupleIJNS5_1CILi1EEES8_S8_EEENS6_IJNS7_ILi192EEENS7_ILi160EEENS7_ILi64EEEEEELi64ENS_12float_e4m3_tEfNS_4arch4Sm90ELb1ELb0ELb0ELb0ELb0ELb0ELb0ELb1ELb1ELb1ELb0ELb0EEENS1_21CollectiveEpilogueFwdINS6_IJSA_SC_SB_EEES9_NS_10bfloat16_tESG_Li384ELb0ELb1ELb0ELb1EEENS1_30DynamicPersistentTileSchedulerILi384ELi128ELb0ELb1ELb1EEEEEEEEEvNT_6ParamsE,"a",@progbits
	.sectionflags	@""
	.align	4
.nv.constant0._ZN7cutlass13device_kernelIN5flash11enable_sm90INS1_16FlashAttnFwdSm90INS1_25CollectiveMainloopFwdSm90ILi2EN4cute5tupleIJNS5_1CILi1EEES8_S8_EEENS6_IJNS7_ILi192EEENS7_ILi160EEENS7_ILi64EEEEEELi64ENS_12float_e4m3_tEfNS_4arch4Sm90ELb1ELb0ELb0ELb0ELb0ELb0ELb0ELb1ELb1ELb1ELb0ELb0EEENS1_21CollectiveEpilogueFwdINS6_IJSA_SC_SB_EEES9_NS_10bfloat16_tESG_Li384ELb0ELb1ELb0ELb1EEENS1_30DynamicPersistentTileSchedulerILi384ELi128ELb0ELb1ELb1EEEEEEEEEvNT_6ParamsE:
	.zero		3328


//--------------------- .nv.constant0._ZN7cutlass13device_kernelIN5flash11enable_sm90INS1_16FlashAttnFwdSm90INS1_25CollectiveMainloopFwdSm90ILi2EN4cute5tupleIJNS5_1CILi1EEES8_S8_EEENS6_IJNS7_ILi192EEENS7_ILi160EEENS7_ILi64EEEEEELi64ENS_12float_e4m3_tEfNS_4arch4Sm90ELb1ELb0ELb0ELb1ELb0ELb0ELb0ELb1ELb1ELb1ELb0ELb0EEENS1_21CollectiveEpilogueFwdINS6_IJSA_SC_SB_EEES9_NS_10bfloat16_tESG_Li384ELb1ELb1ELb0ELb1EEENS1_36VarlenDynamicPersistentTileSchedulerILi192ELi160ELi384ELi128ELb0ELb1ELb1ELb1ELb1ELb1EEEEEEEEEvNT_6ParamsE --------------------------
	.section	.nv.constant0._ZN7cutlass13device_kernelIN5flash11enable_sm90INS1_16FlashAttnFwdSm90INS1_25CollectiveMainloopFwdSm90ILi2EN4cute5tupleIJNS5_1CILi1EEES8_S8_EEENS6_IJNS7_ILi192EEENS7_ILi160EEENS7_ILi64EEEEEELi64ENS_12float_e4m3_tEfNS_4arch4Sm90ELb1ELb0ELb0ELb1ELb0ELb0ELb0ELb1ELb1ELb1ELb0ELb0EEENS1_21CollectiveEpilogueFwdINS6_IJSA_SC_SB_EEES9_NS_10bfloat16_tESG_Li384ELb1ELb1ELb0ELb1EEENS1_36VarlenDynamicPersistentTileSchedulerILi192ELi160ELi384ELi128ELb0ELb1ELb1ELb1ELb1ELb1EEEEEEEEEvNT_6ParamsE,"a",@progbits
	.sectionflags	@""
	.align	4
.nv.constant0._ZN7cutlass13device_kernelIN5flash11enable_sm90INS1_16FlashAttnFwdSm90INS1_25CollectiveMainloopFwdSm90ILi2EN4cute5tupleIJNS5_1CILi1EEES8_S8_EEENS6_IJNS7_ILi192EEENS7_ILi160EEENS7_ILi64EEEEEELi64ENS_12float_e4m3_tEfNS_4arch4Sm90ELb1ELb0ELb0ELb1ELb0ELb0ELb0ELb1ELb1ELb1ELb0ELb0EEENS1_21CollectiveEpilogueFwdINS6_IJSA_SC_SB_EEES9_NS_10bfloat16_tESG_Li384ELb1ELb1ELb0ELb1EEENS1_36VarlenDynamicPersistentTileSchedulerILi192ELi160ELi384ELi128ELb0ELb1ELb1ELb1ELb1ELb1EEEEEEEEEvNT_6ParamsE:
	.zero		3328


//--------------------- .nv.constant0._ZN7cutlass13device_kernelIN5flash11enable_sm90INS1_16FlashAttnFwdSm90INS1_25CollectiveMainloopFwdSm90ILi2EN4cute5tupleIJNS5_1CILi1EEES8_S8_EEENS6_IJNS7_ILi192EEENS7_ILi160EEENS7_ILi64EEEEEELi64ENS_12float_e4m3_tEfNS_4arch4Sm90ELb1ELb0ELb0ELb1ELb0ELb1ELb0ELb1ELb1ELb1ELb0ELb0EEENS1_21CollectiveEpilogueFwdINS6_IJSA_SC_SB_EEES9_NS_10bfloat16_tESG_Li384ELb1ELb1ELb0ELb1EEENS1_36VarlenDynamicPersistentTileSchedulerILi192ELi160ELi384ELi128ELb0ELb1ELb1ELb1ELb1ELb1EEEEEEEEEvNT_6ParamsE --------------------------
	.section	.nv.constant0._ZN7cutlass13device_kernelIN5flash11enable_sm90INS1_16FlashAttnFwdSm90INS1_25CollectiveMainloopFwdSm90ILi2EN4cute5tupleIJNS5_1CILi1EEES8_S8_EEENS6_IJNS7_ILi192EEENS7_ILi160EEENS7_ILi64EEEEEELi64ENS_12float_e4m3_tEfNS_4arch4Sm90ELb1ELb0ELb0ELb1ELb0ELb1ELb0ELb1ELb1ELb1ELb0ELb0EEENS1_21CollectiveEpilogueFwdINS6_IJSA_SC_SB_EEES9_NS_10bfloat16_tESG_Li384ELb1ELb1ELb0ELb1EEENS1_36VarlenDynamicPersistentTileSchedulerILi192ELi160ELi384ELi128ELb0ELb1ELb1ELb1ELb1ELb1EEEEEEEEEvNT_6ParamsE,"a",@progbits
	.sectionflags	@""
	.align	4
.nv.constant0._ZN7cutlass13device_kernelIN5flash11enable_sm90INS1_16FlashAttnFwdSm90INS1_25CollectiveMainloopFwdSm90ILi2EN4cute5tupleIJNS5_1CILi1EEES8_S8_EEENS6_IJNS7_ILi192EEENS7_ILi160EEENS7_ILi64EEEEEELi64ENS_12float_e4m3_tEfNS_4arch4Sm90ELb1ELb0ELb0ELb1ELb0ELb1ELb0ELb1ELb1ELb1ELb0ELb0EEENS1_21CollectiveEpilogueFwdINS6_IJSA_SC_SB_EEES9_NS_10bfloat16_tESG_Li384ELb1ELb1ELb0ELb1EEENS1_36VarlenDynamicPersistentTileSchedulerILi192ELi160ELi384ELi128ELb0ELb1ELb1ELb1ELb1ELb1EEEEEEEEEvNT_6ParamsE:
	.zero		3328


//--------------------- SYMBOLS --------------------------

	.type		.nv.reservedSmem.offset0,@object
	.size		.nv.reservedSmem.offset0,0x4
	.type		__assertfail,@function
